//
// Generated by NVIDIA NVVM Compiler
//
// Compiler Build ID: CL-36424714
// Cuda compilation tools, release 13.0, V13.0.88
// Based on NVVM 20.0.0
//

.version 9.0
.target sm_100
.address_size 64

	// .globl	_ZN17flashsign_kernel46kernelILi8ELi128ELi128EEEviP6__halfS2_S2_S2_Px
// _ZZN17flashsign_kernel46kernelILi8ELi128ELi128EEEviP6__halfS2_S2_S2_PxE8KVBuffer has been demoted

.visible .entry _ZN17flashsign_kernel46kernelILi8ELi128ELi128EEEviP6__halfS2_S2_S2_Px(
	.param .u32 _ZN17flashsign_kernel46kernelILi8ELi128ELi128EEEviP6__halfS2_S2_S2_Px_param_0,
	.param .u64 .ptr .align 1 _ZN17flashsign_kernel46kernelILi8ELi128ELi128EEEviP6__halfS2_S2_S2_Px_param_1,
	.param .u64 .ptr .align 1 _ZN17flashsign_kernel46kernelILi8ELi128ELi128EEEviP6__halfS2_S2_S2_Px_param_2,
	.param .u64 .ptr .align 1 _ZN17flashsign_kernel46kernelILi8ELi128ELi128EEEviP6__halfS2_S2_S2_Px_param_3,
	.param .u64 .ptr .align 1 _ZN17flashsign_kernel46kernelILi8ELi128ELi128EEEviP6__halfS2_S2_S2_Px_param_4,
	.param .u64 .ptr .align 1 _ZN17flashsign_kernel46kernelILi8ELi128ELi128EEEviP6__halfS2_S2_S2_Px_param_5
)
{
	.reg .pred 	%p<332>;
	.reg .b16 	%rs<160>;
	.reg .b32 	%r<2120>;
	.reg .b64 	%rd<1870>;
	// demoted variable
	.shared .align 2 .b8 _ZZN17flashsign_kernel46kernelILi8ELi128ELi128EEEviP6__halfS2_S2_S2_PxE8KVBuffer[8192];
	ld.param.u64 	%rd544, [_ZN17flashsign_kernel46kernelILi8ELi128ELi128EEEviP6__halfS2_S2_S2_Px_param_2];
	ld.param.u64 	%rd545, [_ZN17flashsign_kernel46kernelILi8ELi128ELi128EEEviP6__halfS2_S2_S2_Px_param_3];
	cvta.to.global.u64 	%rd1, %rd545;
	cvta.to.global.u64 	%rd2, %rd544;
	mov.u32 	%r1, %tid.x;
	and.b32  	%r259, %r1, 31;
	setp.ne.s32 	%p1, %r259, 0;
	mov.b64 	%rd1716, 0;
	@%p1 bra 	$L__BB0_2;
	// begin inline asm
	mov.u64 	%rd1716, %clock64;
	// end inline asm
$L__BB0_2:
	ld.param.u64 	%rd1617, [_ZN17flashsign_kernel46kernelILi8ELi128ELi128EEEviP6__halfS2_S2_S2_Px_param_1];
	mov.u32 	%r260, %tid.y;
	mov.u32 	%r261, %tid.z;
	mov.u32 	%r262, %ntid.x;
	mov.u32 	%r263, %ntid.y;
	mad.lo.s32 	%r264, %r261, %r263, %r260;
	mad.lo.s32 	%r265, %r264, %r262, %r1;
	mul.lo.s32 	%r266, %r262, %r263;
	mov.u32 	%r267, %ntid.z;
	mul.lo.s32 	%r268, %r266, %r267;
	cvt.u64.u32 	%rd5, %r265;
	cvt.u64.u32 	%rd6, %r268;
	neg.s64 	%rd7, %rd1617;
	and.b64  	%rd550, %rd7, 7;
	sub.s64 	%rd551, 8192, %rd550;
	shr.u64 	%rd552, %rd551, 3;
	add.s64 	%rd8, %rd6, %rd5;
	max.u64 	%rd553, %rd552, %rd8;
	setp.lt.u64 	%p2, %rd8, %rd552;
	selp.u64 	%rd9, 1, 0, %p2;
	add.s64 	%rd554, %rd8, %rd9;
	sub.s64 	%rd10, %rd553, %rd554;
	and.b64  	%rd555, %rd10, -4294967296;
	setp.ne.s64 	%p3, %rd555, 0;
	@%p3 bra 	$L__BB0_4;
	cvt.u32.u64 	%r269, %rd6;
	cvt.u32.u64 	%r270, %rd10;
	div.u32 	%r271, %r270, %r269;
	cvt.u64.u32 	%rd1717, %r271;
	bra.uni 	$L__BB0_5;
$L__BB0_4:
	div.u64 	%rd1717, %rd10, %rd6;
$L__BB0_5:
	add.s64 	%rd14, %rd1717, %rd9;
	and.b64  	%rd556, %rd7, 3;
	sub.s64 	%rd557, 8192, %rd556;
	shr.u64 	%rd558, %rd557, 2;
	max.u64 	%rd559, %rd558, %rd8;
	setp.lt.u64 	%p4, %rd8, %rd558;
	selp.u64 	%rd15, 1, 0, %p4;
	add.s64 	%rd560, %rd8, %rd15;
	sub.s64 	%rd16, %rd559, %rd560;
	and.b64  	%rd561, %rd16, -4294967296;
	setp.ne.s64 	%p5, %rd561, 0;
	@%p5 bra 	$L__BB0_7;
	cvt.u32.u64 	%r272, %rd6;
	cvt.u32.u64 	%r273, %rd16;
	div.u32 	%r274, %r273, %r272;
	cvt.u64.u32 	%rd1718, %r274;
	bra.uni 	$L__BB0_8;
$L__BB0_7:
	div.u64 	%rd1718, %rd16, %rd6;
$L__BB0_8:
	add.s64 	%rd20, %rd1718, %rd15;
	max.u64 	%rd562, %rd8, 4096;
	setp.lt.u64 	%p6, %rd8, 4096;
	selp.u64 	%rd21, 1, 0, %p6;
	add.s64 	%rd563, %rd8, %rd21;
	sub.s64 	%rd22, %rd562, %rd563;
	and.b64  	%rd564, %rd22, -4294967296;
	setp.ne.s64 	%p7, %rd564, 0;
	@%p7 bra 	$L__BB0_10;
	cvt.u32.u64 	%r275, %rd6;
	cvt.u32.u64 	%r276, %rd22;
	div.u32 	%r277, %r276, %r275;
	cvt.u64.u32 	%rd1719, %r277;
	bra.uni 	$L__BB0_11;
$L__BB0_10:
	div.u64 	%rd1719, %rd22, %rd6;
$L__BB0_11:
	add.s64 	%rd26, %rd1719, %rd21;
	and.b64  	%rd27, %rd7, 15;
	max.u64 	%rd565, %rd8, %rd27;
	setp.lt.u64 	%p8, %rd8, %rd27;
	selp.u64 	%rd28, 1, 0, %p8;
	add.s64 	%rd566, %rd8, %rd28;
	sub.s64 	%rd29, %rd565, %rd566;
	and.b64  	%rd567, %rd29, -4294967296;
	setp.ne.s64 	%p9, %rd567, 0;
	@%p9 bra 	$L__BB0_13;
	cvt.u32.u64 	%r278, %rd6;
	cvt.u32.u64 	%r279, %rd29;
	div.u32 	%r280, %r279, %r278;
	cvt.u64.u32 	%rd1720, %r280;
	bra.uni 	$L__BB0_14;
$L__BB0_13:
	div.u64 	%rd1720, %rd29, %rd6;
$L__BB0_14:
	add.s64 	%rd33, %rd1720, %rd28;
	sub.s64 	%rd568, 8192, %rd27;
	shr.u64 	%rd569, %rd568, 4;
	max.u64 	%rd570, %rd569, %rd8;
	setp.lt.u64 	%p10, %rd8, %rd569;
	selp.u64 	%rd34, 1, 0, %p10;
	add.s64 	%rd571, %rd8, %rd34;
	sub.s64 	%rd35, %rd570, %rd571;
	and.b64  	%rd572, %rd35, -4294967296;
	setp.ne.s64 	%p11, %rd572, 0;
	@%p11 bra 	$L__BB0_16;
	cvt.u32.u64 	%r281, %rd6;
	cvt.u32.u64 	%r282, %rd35;
	div.u32 	%r283, %r282, %r281;
	cvt.u64.u32 	%rd1721, %r283;
	bra.uni 	$L__BB0_17;
$L__BB0_16:
	div.u64 	%rd1721, %rd35, %rd6;
$L__BB0_17:
	ld.param.u64 	%rd1618, [_ZN17flashsign_kernel46kernelILi8ELi128ELi128EEEviP6__halfS2_S2_S2_Px_param_1];
	add.s64 	%rd39, %rd1721, %rd34;
	and.b64  	%rd573, %rd1618, 15;
	max.u64 	%rd574, %rd8, %rd573;
	setp.lt.u64 	%p12, %rd8, %rd573;
	selp.u64 	%rd40, 1, 0, %p12;
	add.s64 	%rd575, %rd8, %rd40;
	sub.s64 	%rd41, %rd574, %rd575;
	and.b64  	%rd576, %rd41, -4294967296;
	setp.ne.s64 	%p13, %rd576, 0;
	@%p13 bra 	$L__BB0_19;
	cvt.u32.u64 	%r284, %rd6;
	cvt.u32.u64 	%r285, %rd41;
	div.u32 	%r286, %r285, %r284;
	cvt.u64.u32 	%rd1722, %r286;
	bra.uni 	$L__BB0_20;
$L__BB0_19:
	div.u64 	%rd1722, %rd41, %rd6;
$L__BB0_20:
	add.s64 	%rd45, %rd1722, %rd40;
	max.u64 	%rd577, %rd8, 8192;
	setp.lt.u64 	%p14, %rd8, 8192;
	selp.u64 	%rd46, 1, 0, %p14;
	add.s64 	%rd578, %rd8, %rd46;
	sub.s64 	%rd47, %rd577, %rd578;
	and.b64  	%rd579, %rd47, -4294967296;
	setp.ne.s64 	%p15, %rd579, 0;
	@%p15 bra 	$L__BB0_22;
	cvt.u32.u64 	%r287, %rd6;
	cvt.u32.u64 	%r288, %rd47;
	div.u32 	%r289, %r288, %r287;
	cvt.u64.u32 	%rd1723, %r289;
	bra.uni 	$L__BB0_23;
$L__BB0_22:
	div.u64 	%rd1723, %rd47, %rd6;
$L__BB0_23:
	add.s64 	%rd51, %rd1723, %rd46;
	add.s64 	%rd52, %rd8, %rd6;
	mov.b32 	%r2052, 0;
	add.s64 	%rd53, %rd52, %rd6;
	cvt.u32.u64 	%r293, %rd5;
	shl.b32 	%r294, %r293, 1;
	mov.u32 	%r295, _ZZN17flashsign_kernel46kernelILi8ELi128ELi128EEEviP6__halfS2_S2_S2_PxE8KVBuffer;
	add.s32 	%r67, %r295, %r294;
	cvt.u32.u64 	%r296, %rd52;
	shl.b32 	%r297, %r296, 1;
	add.s32 	%r68, %r295, %r297;
	cvt.u32.u64 	%r298, %rd8;
	shl.b32 	%r299, %r298, 1;
	add.s32 	%r69, %r295, %r299;
	mov.u32 	%r301, %ctaid.x;
	shl.b32 	%r302, %r301, 14;
$L__BB0_24:
	ld.param.u64 	%rd1619, [_ZN17flashsign_kernel46kernelILi8ELi128ELi128EEEviP6__halfS2_S2_S2_Px_param_1];
	shl.b32 	%r300, %r2052, 7;
	add.s32 	%r303, %r302, %r300;
	cvta.to.global.u64 	%rd580, %rd1619;
	mul.wide.u32 	%rd581, %r303, 2;
	add.s64 	%rd54, %rd580, %rd581;
	add.s64 	%rd55, %rd1619, %rd581;
	cvt.u32.u64 	%r70, %rd55;
	cvt.u64.u32 	%rd582, %r295;
	cvta.shared.u64 	%rd583, %rd582;
	cvt.u32.u64 	%r304, %rd583;
	xor.b32  	%r305, %r70, %r304;
	and.b32  	%r306, %r305, 8;
	and.b32  	%r307, %r305, 4;
	setp.eq.s32 	%p16, %r307, 0;
	and.b32  	%r308, %r305, 2;
	setp.eq.s32 	%p17, %r308, 0;
	xor.b32  	%r309, %r306, 14;
	shr.u32 	%r310, %r309, 1;
	selp.b32 	%r311, %r310, 1, %p16;
	selp.b32 	%r292, %r311, 0, %p17;
	setp.gt.s32 	%p18, %r292, 2;
	@%p18 bra 	$L__BB0_40;
	setp.eq.s32 	%p21, %r292, 0;
	@%p21 bra 	$L__BB0_49;
	setp.eq.s32 	%p22, %r292, 1;
	@%p22 bra 	$L__BB0_27;
	bra.uni 	$L__BB0_42;
$L__BB0_27:
	neg.s32 	%r339, %r70;
	and.b32  	%r340, %r339, 3;
	cvt.u64.u32 	%rd67, %r340;
	setp.ge.u32 	%p33, %r293, %r340;
	@%p33 bra 	$L__BB0_30;
	mov.u64 	%rd1728, %rd5;
$L__BB0_29:
	add.s64 	%rd602, %rd54, %rd1728;
	ld.global.u8 	%rs6, [%rd602];
	cvt.u32.u64 	%r341, %rd1728;
	add.s32 	%r343, %r295, %r341;
	st.shared.u8 	[%r343], %rs6;
	add.s64 	%rd1728, %rd1728, %rd6;
	setp.lt.u64 	%p34, %rd1728, %rd67;
	@%p34 bra 	$L__BB0_29;
$L__BB0_30:
	cvt.u32.u64 	%r344, %rd67;
	sub.s32 	%r345, 8192, %r344;
	cvt.u64.u32 	%rd70, %r345;
	add.s32 	%r71, %r295, %r344;
	shr.u64 	%rd71, %rd70, 2;
	setp.le.u64 	%p35, %rd71, %rd5;
	@%p35 bra 	$L__BB0_37;
	add.s64 	%rd72, %rd55, %rd67;
	and.b64  	%rd603, %rd20, 3;
	setp.eq.s64 	%p36, %rd603, 3;
	mov.u64 	%rd1729, %rd5;
	@%p36 bra 	$L__BB0_35;
	setp.eq.s64 	%p37, %rd603, 0;
	shl.b32 	%r349, %r293, 2;
	add.s32 	%r347, %r71, %r349;
	shl.b64 	%rd606, %rd5, 2;
	add.s64 	%rd604, %rd72, %rd606;
	// begin inline asm
	cp.async.ca.shared.global [%r347], [%rd604], 4, 4;
	// end inline asm
	mov.u64 	%rd1729, %rd8;
	@%p37 bra 	$L__BB0_35;
	cvt.u32.u64 	%r351, %rd6;
	setp.eq.s64 	%p38, %rd603, 1;
	shl.b32 	%r73, %r351, 2;
	add.s32 	%r350, %r347, %r73;
	shl.b64 	%rd74, %rd6, 2;
	add.s64 	%rd607, %rd604, %rd74;
	// begin inline asm
	cp.async.ca.shared.global [%r350], [%rd607], 4, 4;
	// end inline asm
	mov.u64 	%rd1729, %rd52;
	@%p38 bra 	$L__BB0_35;
	add.s64 	%rd1729, %rd52, %rd6;
	add.s32 	%r352, %r350, %r73;
	add.s64 	%rd609, %rd607, %rd74;
	// begin inline asm
	cp.async.ca.shared.global [%r352], [%rd609], 4, 4;
	// end inline asm
$L__BB0_35:
	setp.lt.u64 	%p39, %rd20, 3;
	@%p39 bra 	$L__BB0_37;
$L__BB0_36:
	cvt.u32.u64 	%r357, %rd6;
	cvt.u32.u64 	%r358, %rd1729;
	shl.b32 	%r359, %r358, 2;
	add.s32 	%r353, %r71, %r359;
	shl.b64 	%rd614, %rd1729, 2;
	add.s64 	%rd610, %rd72, %rd614;
	// begin inline asm
	cp.async.ca.shared.global [%r353], [%rd610], 4, 4;
	// end inline asm
	shl.b32 	%r360, %r357, 2;
	add.s32 	%r354, %r353, %r360;
	shl.b64 	%rd615, %rd6, 2;
	add.s64 	%rd611, %rd610, %rd615;
	// begin inline asm
	cp.async.ca.shared.global [%r354], [%rd611], 4, 4;
	// end inline asm
	add.s32 	%r355, %r354, %r360;
	add.s64 	%rd612, %rd611, %rd615;
	// begin inline asm
	cp.async.ca.shared.global [%r355], [%rd612], 4, 4;
	// end inline asm
	add.s32 	%r356, %r355, %r360;
	add.s64 	%rd613, %rd612, %rd615;
	// begin inline asm
	cp.async.ca.shared.global [%r356], [%rd613], 4, 4;
	// end inline asm
	add.s64 	%rd1729, %rd615, %rd1729;
	setp.lt.u64 	%p40, %rd1729, %rd71;
	@%p40 bra 	$L__BB0_36;
$L__BB0_37:
	and.b64  	%rd80, %rd70, 3;
	setp.le.u64 	%p41, %rd80, %rd5;
	@%p41 bra 	$L__BB0_91;
	and.b64  	%rd616, %rd70, 16380;
	or.b64  	%rd81, %rd616, %rd67;
	cvt.u32.u64 	%r75, %rd616;
	mov.u64 	%rd1731, %rd5;
$L__BB0_39:
	add.s64 	%rd617, %rd1731, %rd81;
	add.s64 	%rd618, %rd54, %rd617;
	ld.global.u8 	%rs7, [%rd618];
	cvt.u32.u64 	%r361, %rd1731;
	add.s32 	%r362, %r361, %r75;
	add.s32 	%r363, %r71, %r362;
	st.shared.u8 	[%r363], %rs7;
	add.s64 	%rd1731, %rd1731, %rd6;
	setp.lt.u64 	%p42, %rd1731, %rd80;
	@%p42 bra 	$L__BB0_39;
	bra.uni 	$L__BB0_91;
$L__BB0_40:
	setp.eq.s32 	%p19, %r292, 3;
	@%p19 bra 	$L__BB0_56;
	setp.eq.s32 	%p20, %r292, 7;
	@%p20 bra 	$L__BB0_69;
$L__BB0_42:
	setp.gt.u32 	%p67, %r293, 8191;
	@%p67 bra 	$L__BB0_91;
	and.b64  	%rd666, %rd51, 3;
	setp.eq.s64 	%p68, %rd666, 3;
	mov.u64 	%rd1724, %rd5;
	@%p68 bra 	$L__BB0_47;
	setp.eq.s64 	%p69, %rd666, 0;
	add.s64 	%rd56, %rd54, %rd5;
	ld.global.u8 	%rs29, [%rd56];
	sub.s32 	%r427, %r67, %r293;
	st.shared.u8 	[%r427], %rs29;
	mov.u64 	%rd1724, %rd8;
	@%p69 bra 	$L__BB0_47;
	setp.eq.s64 	%p70, %rd666, 1;
	add.s64 	%rd57, %rd56, %rd6;
	ld.global.u8 	%rs30, [%rd57];
	sub.s32 	%r429, %r69, %r298;
	st.shared.u8 	[%r429], %rs30;
	mov.u64 	%rd1724, %rd52;
	@%p70 bra 	$L__BB0_47;
	add.s64 	%rd669, %rd57, %rd6;
	ld.global.u8 	%rs31, [%rd669];
	sub.s32 	%r431, %r68, %r296;
	st.shared.u8 	[%r431], %rs31;
	mov.u64 	%rd1724, %rd53;
$L__BB0_47:
	setp.lt.u64 	%p71, %rd51, 3;
	@%p71 bra 	$L__BB0_91;
$L__BB0_48:
	add.s64 	%rd670, %rd54, %rd1724;
	ld.global.u8 	%rs32, [%rd670];
	cvt.u32.u64 	%r432, %rd1724;
	add.s32 	%r434, %r295, %r432;
	st.shared.u8 	[%r434], %rs32;
	add.s64 	%rd671, %rd1724, %rd6;
	add.s64 	%rd672, %rd670, %rd6;
	ld.global.u8 	%rs33, [%rd672];
	cvt.u32.u64 	%r435, %rd671;
	add.s32 	%r436, %r295, %r435;
	st.shared.u8 	[%r436], %rs33;
	add.s64 	%rd673, %rd671, %rd6;
	add.s64 	%rd674, %rd672, %rd6;
	ld.global.u8 	%rs34, [%rd674];
	cvt.u32.u64 	%r437, %rd673;
	add.s32 	%r438, %r295, %r437;
	st.shared.u8 	[%r438], %rs34;
	add.s64 	%rd675, %rd673, %rd6;
	add.s64 	%rd676, %rd674, %rd6;
	ld.global.u8 	%rs35, [%rd676];
	cvt.u32.u64 	%r439, %rd675;
	add.s32 	%r440, %r295, %r439;
	st.shared.u8 	[%r440], %rs35;
	add.s64 	%rd1724, %rd675, %rd6;
	setp.lt.u64 	%p72, %rd1724, 8192;
	@%p72 bra 	$L__BB0_48;
	bra.uni 	$L__BB0_91;
$L__BB0_49:
	setp.gt.u32 	%p43, %r293, 4095;
	@%p43 bra 	$L__BB0_91;
	and.b64  	%rd619, %rd26, 3;
	setp.eq.s64 	%p44, %rd619, 3;
	mov.u64 	%rd1726, %rd5;
	@%p44 bra 	$L__BB0_54;
	setp.eq.s64 	%p45, %rd619, 0;
	shl.b64 	%rd621, %rd5, 1;
	add.s64 	%rd61, %rd54, %rd621;
	ld.global.u16 	%rs8, [%rd61];
	st.shared.u16 	[%r67], %rs8;
	mov.u64 	%rd1726, %rd8;
	@%p45 bra 	$L__BB0_54;
	setp.eq.s64 	%p46, %rd619, 1;
	shl.b64 	%rd62, %rd6, 1;
	add.s64 	%rd63, %rd61, %rd62;
	ld.global.u16 	%rs9, [%rd63];
	st.shared.u16 	[%r69], %rs9;
	mov.u64 	%rd1726, %rd52;
	@%p46 bra 	$L__BB0_54;
	add.s64 	%rd623, %rd63, %rd62;
	ld.global.u16 	%rs10, [%rd623];
	st.shared.u16 	[%r68], %rs10;
	mov.u64 	%rd1726, %rd53;
$L__BB0_54:
	setp.lt.u64 	%p47, %rd26, 3;
	@%p47 bra 	$L__BB0_91;
$L__BB0_55:
	cvt.u32.u64 	%r365, %rd6;
	shl.b64 	%rd624, %rd1726, 1;
	add.s64 	%rd625, %rd54, %rd624;
	ld.global.u16 	%rs11, [%rd625];
	cvt.u32.u64 	%r366, %rd1726;
	shl.b32 	%r367, %r366, 1;
	add.s32 	%r369, %r295, %r367;
	st.shared.u16 	[%r369], %rs11;
	shl.b64 	%rd626, %rd6, 1;
	add.s64 	%rd627, %rd625, %rd626;
	ld.global.u16 	%rs12, [%rd627];
	shl.b32 	%r370, %r365, 1;
	add.s32 	%r371, %r369, %r370;
	st.shared.u16 	[%r371], %rs12;
	add.s64 	%rd628, %rd627, %rd626;
	ld.global.u16 	%rs13, [%rd628];
	add.s32 	%r372, %r371, %r370;
	st.shared.u16 	[%r372], %rs13;
	add.s64 	%rd629, %rd628, %rd626;
	ld.global.u16 	%rs14, [%rd629];
	add.s32 	%r373, %r372, %r370;
	st.shared.u16 	[%r373], %rs14;
	shl.b64 	%rd630, %rd6, 2;
	add.s64 	%rd1726, %rd630, %rd1726;
	setp.lt.u64 	%p48, %rd1726, 4096;
	@%p48 bra 	$L__BB0_55;
	bra.uni 	$L__BB0_91;
$L__BB0_56:
	neg.s32 	%r313, %r70;
	and.b32  	%r314, %r313, 7;
	cvt.u64.u32 	%rd84, %r314;
	setp.ge.u32 	%p23, %r293, %r314;
	@%p23 bra 	$L__BB0_59;
	mov.u64 	%rd1732, %rd5;
$L__BB0_58:
	add.s64 	%rd584, %rd54, %rd1732;
	ld.global.u8 	%rs4, [%rd584];
	cvt.u32.u64 	%r315, %rd1732;
	add.s32 	%r317, %r295, %r315;
	st.shared.u8 	[%r317], %rs4;
	add.s64 	%rd1732, %rd1732, %rd6;
	setp.lt.u64 	%p24, %rd1732, %rd84;
	@%p24 bra 	$L__BB0_58;
$L__BB0_59:
	cvt.u32.u64 	%r318, %rd84;
	sub.s32 	%r319, 8192, %r318;
	cvt.u64.u32 	%rd87, %r319;
	add.s32 	%r76, %r295, %r318;
	shr.u64 	%rd88, %rd87, 3;
	setp.le.u64 	%p25, %rd88, %rd5;
	@%p25 bra 	$L__BB0_66;
	add.s64 	%rd89, %rd55, %rd84;
	and.b64  	%rd585, %rd14, 3;
	setp.eq.s64 	%p26, %rd585, 3;
	mov.u64 	%rd1733, %rd5;
	@%p26 bra 	$L__BB0_64;
	setp.eq.s64 	%p27, %rd585, 0;
	shl.b32 	%r323, %r293, 3;
	add.s32 	%r321, %r76, %r323;
	shl.b64 	%rd588, %rd5, 3;
	add.s64 	%rd586, %rd89, %rd588;
	// begin inline asm
	cp.async.ca.shared.global [%r321], [%rd586], 8, 8;
	// end inline asm
	mov.u64 	%rd1733, %rd8;
	@%p27 bra 	$L__BB0_64;
	cvt.u32.u64 	%r325, %rd6;
	setp.eq.s64 	%p28, %rd585, 1;
	shl.b32 	%r78, %r325, 3;
	add.s32 	%r324, %r321, %r78;
	shl.b64 	%rd91, %rd6, 3;
	add.s64 	%rd589, %rd586, %rd91;
	// begin inline asm
	cp.async.ca.shared.global [%r324], [%rd589], 8, 8;
	// end inline asm
	mov.u64 	%rd1733, %rd52;
	@%p28 bra 	$L__BB0_64;
	add.s64 	%rd1733, %rd52, %rd6;
	add.s32 	%r326, %r324, %r78;
	add.s64 	%rd591, %rd589, %rd91;
	// begin inline asm
	cp.async.ca.shared.global [%r326], [%rd591], 8, 8;
	// end inline asm
$L__BB0_64:
	setp.lt.u64 	%p29, %rd14, 3;
	@%p29 bra 	$L__BB0_66;
$L__BB0_65:
	cvt.u32.u64 	%r331, %rd6;
	cvt.u32.u64 	%r332, %rd1733;
	shl.b32 	%r333, %r332, 3;
	add.s32 	%r327, %r76, %r333;
	shl.b64 	%rd596, %rd1733, 3;
	add.s64 	%rd592, %rd89, %rd596;
	// begin inline asm
	cp.async.ca.shared.global [%r327], [%rd592], 8, 8;
	// end inline asm
	shl.b32 	%r334, %r331, 3;
	add.s32 	%r328, %r327, %r334;
	shl.b64 	%rd597, %rd6, 3;
	add.s64 	%rd593, %rd592, %rd597;
	// begin inline asm
	cp.async.ca.shared.global [%r328], [%rd593], 8, 8;
	// end inline asm
	add.s32 	%r329, %r328, %r334;
	add.s64 	%rd594, %rd593, %rd597;
	// begin inline asm
	cp.async.ca.shared.global [%r329], [%rd594], 8, 8;
	// end inline asm
	add.s32 	%r330, %r329, %r334;
	add.s64 	%rd595, %rd594, %rd597;
	// begin inline asm
	cp.async.ca.shared.global [%r330], [%rd595], 8, 8;
	// end inline asm
	shl.b64 	%rd598, %rd6, 2;
	add.s64 	%rd1733, %rd598, %rd1733;
	setp.lt.u64 	%p30, %rd1733, %rd88;
	@%p30 bra 	$L__BB0_65;
$L__BB0_66:
	and.b64  	%rd97, %rd87, 7;
	setp.le.u64 	%p31, %rd97, %rd5;
	@%p31 bra 	$L__BB0_91;
	and.b64  	%rd599, %rd87, 16376;
	or.b64  	%rd98, %rd599, %rd84;
	cvt.u32.u64 	%r80, %rd599;
	mov.u64 	%rd1735, %rd5;
$L__BB0_68:
	add.s64 	%rd600, %rd1735, %rd98;
	add.s64 	%rd601, %rd54, %rd600;
	ld.global.u8 	%rs5, [%rd601];
	cvt.u32.u64 	%r335, %rd1735;
	add.s32 	%r336, %r335, %r80;
	add.s32 	%r337, %r76, %r336;
	st.shared.u8 	[%r337], %rs5;
	add.s64 	%rd1735, %rd1735, %rd6;
	setp.lt.u64 	%p32, %rd1735, %rd97;
	@%p32 bra 	$L__BB0_68;
	bra.uni 	$L__BB0_91;
$L__BB0_69:
	neg.s32 	%r375, %r70;
	and.b32  	%r376, %r375, 15;
	cvt.u64.u32 	%rd101, %r376;
	setp.ge.u32 	%p49, %r293, %r376;
	@%p49 bra 	$L__BB0_76;
	and.b64  	%rd631, %rd33, 3;
	setp.eq.s64 	%p50, %rd631, 3;
	mov.u64 	%rd1736, %rd5;
	@%p50 bra 	$L__BB0_74;
	setp.eq.s64 	%p51, %rd631, 0;
	add.s64 	%rd102, %rd54, %rd5;
	ld.global.u8 	%rs15, [%rd102];
	sub.s32 	%r378, %r67, %r293;
	st.shared.u8 	[%r378], %rs15;
	mov.u64 	%rd1736, %rd8;
	@%p51 bra 	$L__BB0_74;
	setp.eq.s64 	%p52, %rd631, 1;
	add.s64 	%rd103, %rd102, %rd6;
	ld.global.u8 	%rs16, [%rd103];
	sub.s32 	%r383, %r69, %r298;
	st.shared.u8 	[%r383], %rs16;
	mov.u64 	%rd1736, %rd52;
	@%p52 bra 	$L__BB0_74;
	add.s64 	%rd634, %rd103, %rd6;
	ld.global.u8 	%rs17, [%rd634];
	sub.s32 	%r388, %r68, %r296;
	st.shared.u8 	[%r388], %rs17;
	mov.u64 	%rd1736, %rd53;
$L__BB0_74:
	setp.lt.u64 	%p53, %rd33, 3;
	@%p53 bra 	$L__BB0_76;
$L__BB0_75:
	cvt.u32.u64 	%r389, %rd6;
	add.s64 	%rd635, %rd54, %rd1736;
	ld.global.u8 	%rs18, [%rd635];
	cvt.u32.u64 	%r390, %rd1736;
	add.s32 	%r392, %r295, %r390;
	st.shared.u8 	[%r392], %rs18;
	add.s64 	%rd636, %rd635, %rd6;
	ld.global.u8 	%rs19, [%rd636];
	add.s32 	%r393, %r392, %r389;
	st.shared.u8 	[%r393], %rs19;
	add.s64 	%rd637, %rd636, %rd6;
	ld.global.u8 	%rs20, [%rd637];
	add.s32 	%r394, %r393, %r389;
	st.shared.u8 	[%r394], %rs20;
	add.s64 	%rd638, %rd637, %rd6;
	ld.global.u8 	%rs21, [%rd638];
	add.s32 	%r395, %r394, %r389;
	st.shared.u8 	[%r395], %rs21;
	shl.b64 	%rd639, %rd6, 2;
	add.s64 	%rd1736, %rd639, %rd1736;
	setp.lt.u64 	%p54, %rd1736, %rd101;
	@%p54 bra 	$L__BB0_75;
$L__BB0_76:
	cvt.u32.u64 	%r396, %rd101;
	sub.s32 	%r397, 8192, %r396;
	cvt.u64.u32 	%rd107, %r397;
	add.s32 	%r81, %r295, %r396;
	shr.u64 	%rd108, %rd107, 4;
	setp.le.u64 	%p55, %rd108, %rd5;
	@%p55 bra 	$L__BB0_83;
	add.s64 	%rd109, %rd55, %rd101;
	and.b64  	%rd640, %rd39, 3;
	setp.eq.s64 	%p56, %rd640, 3;
	mov.u64 	%rd1738, %rd5;
	@%p56 bra 	$L__BB0_81;
	setp.eq.s64 	%p57, %rd640, 0;
	shl.b32 	%r401, %r293, 4;
	add.s32 	%r399, %r81, %r401;
	shl.b64 	%rd643, %rd5, 4;
	add.s64 	%rd641, %rd109, %rd643;
	// begin inline asm
	cp.async.cg.shared.global [%r399], [%rd641], 16, 16;
	// end inline asm
	mov.u64 	%rd1738, %rd8;
	@%p57 bra 	$L__BB0_81;
	cvt.u32.u64 	%r403, %rd6;
	setp.eq.s64 	%p58, %rd640, 1;
	shl.b32 	%r83, %r403, 4;
	add.s32 	%r402, %r399, %r83;
	shl.b64 	%rd111, %rd6, 4;
	add.s64 	%rd644, %rd641, %rd111;
	// begin inline asm
	cp.async.cg.shared.global [%r402], [%rd644], 16, 16;
	// end inline asm
	mov.u64 	%rd1738, %rd52;
	@%p58 bra 	$L__BB0_81;
	add.s64 	%rd1738, %rd52, %rd6;
	add.s32 	%r404, %r402, %r83;
	add.s64 	%rd646, %rd644, %rd111;
	// begin inline asm
	cp.async.cg.shared.global [%r404], [%rd646], 16, 16;
	// end inline asm
$L__BB0_81:
	setp.lt.u64 	%p59, %rd39, 3;
	@%p59 bra 	$L__BB0_83;
$L__BB0_82:
	cvt.u32.u64 	%r409, %rd6;
	cvt.u32.u64 	%r410, %rd1738;
	shl.b32 	%r411, %r410, 4;
	add.s32 	%r405, %r81, %r411;
	shl.b64 	%rd651, %rd1738, 4;
	add.s64 	%rd647, %rd109, %rd651;
	// begin inline asm
	cp.async.cg.shared.global [%r405], [%rd647], 16, 16;
	// end inline asm
	shl.b32 	%r412, %r409, 4;
	add.s32 	%r406, %r405, %r412;
	shl.b64 	%rd652, %rd6, 4;
	add.s64 	%rd648, %rd647, %rd652;
	// begin inline asm
	cp.async.cg.shared.global [%r406], [%rd648], 16, 16;
	// end inline asm
	add.s32 	%r407, %r406, %r412;
	add.s64 	%rd649, %rd648, %rd652;
	// begin inline asm
	cp.async.cg.shared.global [%r407], [%rd649], 16, 16;
	// end inline asm
	add.s32 	%r408, %r407, %r412;
	add.s64 	%rd650, %rd649, %rd652;
	// begin inline asm
	cp.async.cg.shared.global [%r408], [%rd650], 16, 16;
	// end inline asm
	shl.b64 	%rd653, %rd6, 2;
	add.s64 	%rd1738, %rd653, %rd1738;
	setp.lt.u64 	%p60, %rd1738, %rd108;
	@%p60 bra 	$L__BB0_82;
$L__BB0_83:
	and.b64  	%rd117, %rd107, 16368;
	and.b64  	%rd118, %rd107, 15;
	cvt.u32.u64 	%r85, %rd117;
	setp.le.u64 	%p61, %rd118, %rd5;
	@%p61 bra 	$L__BB0_91;
	and.b64  	%rd654, %rd45, 3;
	setp.eq.s64 	%p62, %rd654, 3;
	mov.u64 	%rd1740, %rd5;
	@%p62 bra 	$L__BB0_88;
	setp.eq.s64 	%p63, %rd654, 0;
	add.s64 	%rd656, %rd117, %rd5;
	add.s64 	%rd657, %rd656, %rd101;
	add.s64 	%rd119, %rd54, %rd657;
	ld.global.u8 	%rs22, [%rd119];
	add.s32 	%r414, %r293, %r85;
	add.s32 	%r86, %r81, %r414;
	st.shared.u8 	[%r86], %rs22;
	mov.u64 	%rd1740, %rd8;
	@%p63 bra 	$L__BB0_88;
	cvt.u32.u64 	%r415, %rd6;
	setp.eq.s64 	%p64, %rd654, 1;
	add.s64 	%rd120, %rd119, %rd6;
	ld.global.u8 	%rs23, [%rd120];
	add.s32 	%r87, %r86, %r415;
	st.shared.u8 	[%r87], %rs23;
	mov.u64 	%rd1740, %rd52;
	@%p64 bra 	$L__BB0_88;
	add.s64 	%rd1740, %rd52, %rd6;
	add.s64 	%rd659, %rd120, %rd6;
	ld.global.u8 	%rs24, [%rd659];
	add.s32 	%r417, %r87, %r415;
	st.shared.u8 	[%r417], %rs24;
$L__BB0_88:
	setp.lt.u64 	%p65, %rd45, 3;
	@%p65 bra 	$L__BB0_91;
	add.s64 	%rd123, %rd117, %rd101;
$L__BB0_90:
	cvt.u32.u64 	%r418, %rd6;
	add.s64 	%rd660, %rd1740, %rd123;
	add.s64 	%rd661, %rd54, %rd660;
	ld.global.u8 	%rs25, [%rd661];
	cvt.u32.u64 	%r419, %rd1740;
	add.s32 	%r420, %r419, %r85;
	add.s32 	%r421, %r81, %r420;
	st.shared.u8 	[%r421], %rs25;
	add.s64 	%rd662, %rd661, %rd6;
	ld.global.u8 	%rs26, [%rd662];
	add.s32 	%r422, %r421, %r418;
	st.shared.u8 	[%r422], %rs26;
	add.s64 	%rd663, %rd662, %rd6;
	ld.global.u8 	%rs27, [%rd663];
	add.s32 	%r423, %r422, %r418;
	st.shared.u8 	[%r423], %rs27;
	add.s64 	%rd664, %rd663, %rd6;
	ld.global.u8 	%rs28, [%rd664];
	add.s32 	%r424, %r423, %r418;
	st.shared.u8 	[%r424], %rs28;
	shl.b64 	%rd665, %rd6, 2;
	add.s64 	%rd1740, %rd665, %rd1740;
	setp.lt.u64 	%p66, %rd1740, %rd118;
	@%p66 bra 	$L__BB0_90;
$L__BB0_91:
	// begin inline asm
	cp.async.commit_group;
	// end inline asm
	// begin inline asm
	cp.async.wait_group 0;
	// end inline asm
	barrier.sync 	0;
	sub.s32 	%r441, %r1, %r2052;
	setp.gt.u32 	%p73, %r441, 31;
	@%p73 bra 	$L__BB0_93;
	mov.b32 	%r443, 128;
	wmma.load.a.sync.aligned.row.m32n8k16.shared.f16 	{%r2116, %r2115, %r2114, %r2113, %r2112, %r2111, %r2110, %r2109}, [%r295], %r443;
	add.s32 	%r444, %r295, 32;
	wmma.load.a.sync.aligned.row.m32n8k16.shared.f16 	{%r2108, %r2107, %r2106, %r2105, %r2104, %r2103, %r2102, %r2101}, [%r444], %r443;
	add.s32 	%r445, %r295, 64;
	wmma.load.a.sync.aligned.row.m32n8k16.shared.f16 	{%r2100, %r2099, %r2098, %r2097, %r2096, %r2095, %r2094, %r2093}, [%r445], %r443;
	add.s32 	%r446, %r295, 96;
	wmma.load.a.sync.aligned.row.m32n8k16.shared.f16 	{%r2092, %r2091, %r2090, %r2089, %r2088, %r2087, %r2086, %r2085}, [%r446], %r443;
	add.s32 	%r447, %r295, 128;
	wmma.load.a.sync.aligned.row.m32n8k16.shared.f16 	{%r2084, %r2083, %r2082, %r2081, %r2080, %r2079, %r2078, %r2077}, [%r447], %r443;
	add.s32 	%r448, %r295, 160;
	wmma.load.a.sync.aligned.row.m32n8k16.shared.f16 	{%r2076, %r2075, %r2074, %r2073, %r2072, %r2071, %r2070, %r2069}, [%r448], %r443;
	add.s32 	%r449, %r295, 192;
	wmma.load.a.sync.aligned.row.m32n8k16.shared.f16 	{%r2068, %r2067, %r2066, %r2065, %r2064, %r2063, %r2062, %r2061}, [%r449], %r443;
	add.s32 	%r450, %r295, 224;
	wmma.load.a.sync.aligned.row.m32n8k16.shared.f16 	{%r2060, %r2059, %r2058, %r2057, %r2056, %r2055, %r2054, %r2053}, [%r450], %r443;
$L__BB0_93:
	add.s32 	%r217, %r2052, 32;
	setp.lt.u32 	%p74, %r2052, 96;
	mov.u32 	%r2052, %r217;
	@%p74 bra 	$L__BB0_24;
	setp.ne.s32 	%p75, %r259, 0;
	mov.b64 	%rd1742, 0;
	@%p75 bra 	$L__BB0_96;
	// begin inline asm
	mov.u64 	%rd678, %clock64;
	// end inline asm
	sub.s64 	%rd1742, %rd678, %rd1716;
$L__BB0_96:
	ld.param.u64 	%rd1620, [_ZN17flashsign_kernel46kernelILi8ELi128ELi128EEEviP6__halfS2_S2_S2_Px_param_2];
	cvt.u32.u64 	%r219, %rd1620;
	cvt.u64.u32 	%rd679, %r295;
	cvta.shared.u64 	%rd680, %rd679;
	cvt.u32.u64 	%r453, %rd680;
	xor.b32  	%r454, %r219, %r453;
	and.b32  	%r455, %r454, 8;
	and.b32  	%r456, %r454, 4;
	setp.eq.s32 	%p76, %r456, 0;
	and.b32  	%r457, %r454, 2;
	setp.eq.s32 	%p77, %r457, 0;
	xor.b32  	%r458, %r455, 14;
	shr.u32 	%r459, %r458, 1;
	selp.b32 	%r460, %r459, 1, %p76;
	selp.b32 	%r451, %r460, 0, %p77;
	setp.gt.s32 	%p78, %r451, 2;
	@%p78 bra 	$L__BB0_105;
	setp.eq.s32 	%p81, %r451, 0;
	@%p81 bra 	$L__BB0_117;
	setp.eq.s32 	%p82, %r451, 1;
	@%p82 bra 	$L__BB0_99;
	bra.uni 	$L__BB0_107;
$L__BB0_99:
	neg.s32 	%r491, %r219;
	and.b32  	%r492, %r491, 3;
	cvt.u64.u32 	%rd156, %r492;
	setp.ge.u32 	%p94, %r293, %r492;
	@%p94 bra 	$L__BB0_102;
	mov.u64 	%rd1753, %rd5;
$L__BB0_101:
	add.s64 	%rd701, %rd2, %rd1753;
	ld.global.u8 	%rs38, [%rd701];
	cvt.u32.u64 	%r493, %rd1753;
	add.s32 	%r495, %r295, %r493;
	st.shared.u8 	[%r495], %rs38;
	add.s64 	%rd1753, %rd1753, %rd6;
	setp.lt.u64 	%p95, %rd1753, %rd156;
	@%p95 bra 	$L__BB0_101;
$L__BB0_102:
	cvt.u32.u64 	%r496, %rd156;
	sub.s32 	%r497, 2048, %r496;
	cvt.u64.u32 	%rd159, %r497;
	add.s32 	%r220, %r295, %r496;
	shr.u64 	%rd160, %rd159, 2;
	setp.le.u64 	%p96, %rd160, %rd5;
	@%p96 bra 	$L__BB0_134;
	cvt.u32.u64 	%r499, %rd6;
	add.s32 	%r501, %r293, %r499;
	cvt.u64.u32 	%rd702, %r501;
	max.u64 	%rd703, %rd160, %rd702;
	setp.gt.u64 	%p97, %rd160, %rd702;
	selp.u64 	%rd161, 1, 0, %p97;
	add.s64 	%rd704, %rd161, %rd702;
	sub.s64 	%rd162, %rd703, %rd704;
	and.b64  	%rd705, %rd162, -4294967296;
	setp.ne.s64 	%p98, %rd705, 0;
	@%p98 bra 	$L__BB0_127;
	cvt.u32.u64 	%r503, %rd162;
	div.u32 	%r504, %r503, %r499;
	cvt.u64.u32 	%rd1754, %r504;
	bra.uni 	$L__BB0_128;
$L__BB0_105:
	setp.eq.s32 	%p79, %r451, 3;
	@%p79 bra 	$L__BB0_137;
	setp.eq.s32 	%p80, %r451, 7;
	@%p80 bra 	$L__BB0_153;
$L__BB0_107:
	setp.gt.u32 	%p123, %r293, 2047;
	@%p123 bra 	$L__BB0_169;
	cvt.u32.u64 	%r569, %rd6;
	add.s32 	%r571, %r293, %r569;
	cvt.u64.u32 	%rd756, %r571;
	max.u64 	%rd757, %rd756, 2048;
	setp.lt.u32 	%p124, %r571, 2048;
	selp.u64 	%rd128, 1, 0, %p124;
	add.s64 	%rd758, %rd128, %rd756;
	sub.s64 	%rd129, %rd757, %rd758;
	and.b64  	%rd759, %rd129, -4294967296;
	setp.ne.s64 	%p125, %rd759, 0;
	@%p125 bra 	$L__BB0_110;
	cvt.u32.u64 	%r573, %rd129;
	div.u32 	%r574, %r573, %r569;
	cvt.u64.u32 	%rd1743, %r574;
	bra.uni 	$L__BB0_111;
$L__BB0_110:
	div.u64 	%rd1743, %rd129, %rd6;
$L__BB0_111:
	add.s64 	%rd133, %rd1743, %rd128;
	and.b64  	%rd760, %rd133, 3;
	setp.eq.s64 	%p126, %rd760, 3;
	mov.u64 	%rd1746, %rd5;
	@%p126 bra 	$L__BB0_114;
	add.s64 	%rd762, %rd133, 1;
	and.b64  	%rd134, %rd762, 3;
	mov.b64 	%rd1745, 0;
	mov.u64 	%rd1746, %rd5;
$L__BB0_113:
	.pragma "nounroll";
	add.s64 	%rd763, %rd2, %rd1746;
	ld.global.u8 	%rs47, [%rd763];
	cvt.u32.u64 	%r575, %rd1746;
	add.s32 	%r577, %r295, %r575;
	st.shared.u8 	[%r577], %rs47;
	add.s64 	%rd1746, %rd1746, %rd6;
	add.s64 	%rd1745, %rd1745, 1;
	setp.ne.s64 	%p127, %rd1745, %rd134;
	@%p127 bra 	$L__BB0_113;
$L__BB0_114:
	setp.lt.u64 	%p128, %rd133, 3;
	@%p128 bra 	$L__BB0_169;
	shl.b64 	%rd768, %rd6, 2;
$L__BB0_116:
	add.s64 	%rd764, %rd2, %rd1746;
	ld.global.u8 	%rs48, [%rd764];
	cvt.u32.u64 	%r579, %rd1746;
	add.s32 	%r581, %r295, %r579;
	st.shared.u8 	[%r581], %rs48;
	add.s64 	%rd765, %rd764, %rd6;
	ld.global.u8 	%rs49, [%rd765];
	add.s32 	%r582, %r581, %r569;
	st.shared.u8 	[%r582], %rs49;
	add.s64 	%rd766, %rd765, %rd6;
	ld.global.u8 	%rs50, [%rd766];
	add.s32 	%r583, %r582, %r569;
	st.shared.u8 	[%r583], %rs50;
	add.s64 	%rd767, %rd766, %rd6;
	ld.global.u8 	%rs51, [%rd767];
	add.s32 	%r584, %r583, %r569;
	st.shared.u8 	[%r584], %rs51;
	add.s64 	%rd1746, %rd768, %rd1746;
	setp.lt.u64 	%p129, %rd1746, 2048;
	@%p129 bra 	$L__BB0_116;
	bra.uni 	$L__BB0_169;
$L__BB0_117:
	setp.gt.u32 	%p105, %r293, 1023;
	@%p105 bra 	$L__BB0_169;
	cvt.u32.u64 	%r520, %rd6;
	add.s32 	%r522, %r293, %r520;
	cvt.u64.u32 	%rd720, %r522;
	max.u64 	%rd721, %rd720, 1024;
	setp.lt.u32 	%p106, %r522, 1024;
	selp.u64 	%rd142, 1, 0, %p106;
	add.s64 	%rd722, %rd142, %rd720;
	sub.s64 	%rd143, %rd721, %rd722;
	and.b64  	%rd723, %rd143, -4294967296;
	setp.ne.s64 	%p107, %rd723, 0;
	@%p107 bra 	$L__BB0_120;
	cvt.u32.u64 	%r524, %rd143;
	div.u32 	%r525, %r524, %r520;
	cvt.u64.u32 	%rd1748, %r525;
	bra.uni 	$L__BB0_121;
$L__BB0_120:
	div.u64 	%rd1748, %rd143, %rd6;
$L__BB0_121:
	add.s64 	%rd147, %rd1748, %rd142;
	and.b64  	%rd724, %rd147, 3;
	setp.eq.s64 	%p108, %rd724, 3;
	mov.u64 	%rd1751, %rd5;
	@%p108 bra 	$L__BB0_124;
	add.s64 	%rd726, %rd147, 1;
	and.b64  	%rd148, %rd726, 3;
	mov.b64 	%rd1750, 0;
	mov.u64 	%rd1751, %rd5;
$L__BB0_123:
	.pragma "nounroll";
	shl.b64 	%rd727, %rd1751, 1;
	add.s64 	%rd728, %rd2, %rd727;
	ld.global.u16 	%rs40, [%rd728];
	cvt.u32.u64 	%r526, %rd1751;
	shl.b32 	%r527, %r526, 1;
	add.s32 	%r529, %r295, %r527;
	st.shared.u16 	[%r529], %rs40;
	add.s64 	%rd1751, %rd1751, %rd6;
	add.s64 	%rd1750, %rd1750, 1;
	setp.ne.s64 	%p109, %rd1750, %rd148;
	@%p109 bra 	$L__BB0_123;
$L__BB0_124:
	setp.lt.u64 	%p110, %rd147, 3;
	@%p110 bra 	$L__BB0_169;
	mov.u32 	%r533, _ZZN17flashsign_kernel46kernelILi8ELi128ELi128EEEviP6__halfS2_S2_S2_PxE8KVBuffer;
	shl.b64 	%rd731, %rd6, 1;
	shl.b32 	%r535, %r520, 1;
	shl.b64 	%rd735, %rd6, 2;
$L__BB0_126:
	shl.b64 	%rd729, %rd1751, 1;
	add.s64 	%rd730, %rd2, %rd729;
	ld.global.u16 	%rs41, [%rd730];
	cvt.u32.u64 	%r531, %rd1751;
	shl.b32 	%r532, %r531, 1;
	add.s32 	%r534, %r533, %r532;
	st.shared.u16 	[%r534], %rs41;
	add.s64 	%rd732, %rd730, %rd731;
	ld.global.u16 	%rs42, [%rd732];
	add.s32 	%r536, %r534, %r535;
	st.shared.u16 	[%r536], %rs42;
	add.s64 	%rd733, %rd732, %rd731;
	ld.global.u16 	%rs43, [%rd733];
	add.s32 	%r537, %r536, %r535;
	st.shared.u16 	[%r537], %rs43;
	add.s64 	%rd734, %rd733, %rd731;
	ld.global.u16 	%rs44, [%rd734];
	add.s32 	%r538, %r537, %r535;
	st.shared.u16 	[%r538], %rs44;
	add.s64 	%rd1751, %rd735, %rd1751;
	setp.lt.u64 	%p111, %rd1751, 1024;
	@%p111 bra 	$L__BB0_126;
	bra.uni 	$L__BB0_169;
$L__BB0_127:
	div.u64 	%rd1754, %rd162, %rd6;
$L__BB0_128:
	ld.param.u64 	%rd1622, [_ZN17flashsign_kernel46kernelILi8ELi128ELi128EEEviP6__halfS2_S2_S2_Px_param_2];
	add.s64 	%rd166, %rd1622, %rd156;
	add.s64 	%rd167, %rd1754, %rd161;
	and.b64  	%rd706, %rd167, 3;
	setp.eq.s64 	%p99, %rd706, 3;
	mov.u64 	%rd1757, %rd5;
	@%p99 bra 	$L__BB0_131;
	add.s64 	%rd708, %rd167, 1;
	and.b64  	%rd168, %rd708, 3;
	mov.b64 	%rd1756, 0;
	mov.u64 	%rd1757, %rd5;
$L__BB0_130:
	.pragma "nounroll";
	cvt.u32.u64 	%r506, %rd1757;
	shl.b32 	%r507, %r506, 2;
	add.s32 	%r505, %r220, %r507;
	shl.b64 	%rd710, %rd1757, 2;
	add.s64 	%rd709, %rd166, %rd710;
	// begin inline asm
	cp.async.ca.shared.global [%r505], [%rd709], 4, 4;
	// end inline asm
	add.s64 	%rd1757, %rd1757, %rd6;
	add.s64 	%rd1756, %rd1756, 1;
	setp.ne.s64 	%p100, %rd1756, %rd168;
	@%p100 bra 	$L__BB0_130;
$L__BB0_131:
	setp.lt.u64 	%p101, %rd167, 3;
	@%p101 bra 	$L__BB0_134;
	shl.b32 	%r515, %r499, 2;
	shl.b64 	%rd716, %rd6, 2;
$L__BB0_133:
	cvt.u32.u64 	%r513, %rd1757;
	shl.b32 	%r514, %r513, 2;
	add.s32 	%r508, %r220, %r514;
	shl.b64 	%rd715, %rd1757, 2;
	add.s64 	%rd711, %rd166, %rd715;
	// begin inline asm
	cp.async.ca.shared.global [%r508], [%rd711], 4, 4;
	// end inline asm
	add.s32 	%r509, %r508, %r515;
	add.s64 	%rd712, %rd711, %rd716;
	// begin inline asm
	cp.async.ca.shared.global [%r509], [%rd712], 4, 4;
	// end inline asm
	add.s32 	%r510, %r509, %r515;
	add.s64 	%rd713, %rd712, %rd716;
	// begin inline asm
	cp.async.ca.shared.global [%r510], [%rd713], 4, 4;
	// end inline asm
	add.s32 	%r511, %r510, %r515;
	add.s64 	%rd714, %rd713, %rd716;
	// begin inline asm
	cp.async.ca.shared.global [%r511], [%rd714], 4, 4;
	// end inline asm
	add.s64 	%rd1757, %rd716, %rd1757;
	setp.lt.u64 	%p102, %rd1757, %rd160;
	@%p102 bra 	$L__BB0_133;
$L__BB0_134:
	and.b64  	%rd176, %rd159, 3;
	setp.le.u64 	%p103, %rd176, %rd5;
	@%p103 bra 	$L__BB0_169;
	and.b64  	%rd717, %rd159, 4092;
	or.b64  	%rd177, %rd717, %rd156;
	cvt.u32.u64 	%r221, %rd717;
	mov.u64 	%rd1759, %rd5;
$L__BB0_136:
	add.s64 	%rd718, %rd1759, %rd177;
	add.s64 	%rd719, %rd2, %rd718;
	ld.global.u8 	%rs39, [%rd719];
	cvt.u32.u64 	%r516, %rd1759;
	add.s32 	%r517, %r516, %r221;
	add.s32 	%r518, %r220, %r517;
	st.shared.u8 	[%r518], %rs39;
	add.s64 	%rd1759, %rd1759, %rd6;
	setp.lt.u64 	%p104, %rd1759, %rd176;
	@%p104 bra 	$L__BB0_136;
	bra.uni 	$L__BB0_169;
$L__BB0_137:
	neg.s32 	%r462, %r219;
	and.b32  	%r463, %r462, 7;
	cvt.u64.u32 	%rd180, %r463;
	setp.ge.u32 	%p83, %r293, %r463;
	@%p83 bra 	$L__BB0_140;
	mov.u64 	%rd1760, %rd5;
$L__BB0_139:
	add.s64 	%rd681, %rd2, %rd1760;
	ld.global.u8 	%rs36, [%rd681];
	cvt.u32.u64 	%r464, %rd1760;
	add.s32 	%r466, %r295, %r464;
	st.shared.u8 	[%r466], %rs36;
	add.s64 	%rd1760, %rd1760, %rd6;
	setp.lt.u64 	%p84, %rd1760, %rd180;
	@%p84 bra 	$L__BB0_139;
$L__BB0_140:
	cvt.u32.u64 	%r467, %rd180;
	sub.s32 	%r468, 2048, %r467;
	cvt.u64.u32 	%rd183, %r468;
	add.s32 	%r222, %r295, %r467;
	shr.u64 	%rd184, %rd183, 3;
	setp.le.u64 	%p85, %rd184, %rd5;
	@%p85 bra 	$L__BB0_150;
	cvt.u32.u64 	%r470, %rd6;
	add.s32 	%r472, %r293, %r470;
	cvt.u64.u32 	%rd682, %r472;
	max.u64 	%rd683, %rd184, %rd682;
	setp.gt.u64 	%p86, %rd184, %rd682;
	selp.u64 	%rd185, 1, 0, %p86;
	add.s64 	%rd684, %rd185, %rd682;
	sub.s64 	%rd186, %rd683, %rd684;
	and.b64  	%rd685, %rd186, -4294967296;
	setp.ne.s64 	%p87, %rd685, 0;
	@%p87 bra 	$L__BB0_143;
	cvt.u32.u64 	%r474, %rd186;
	div.u32 	%r475, %r474, %r470;
	cvt.u64.u32 	%rd1761, %r475;
	bra.uni 	$L__BB0_144;
$L__BB0_143:
	div.u64 	%rd1761, %rd186, %rd6;
$L__BB0_144:
	ld.param.u64 	%rd1621, [_ZN17flashsign_kernel46kernelILi8ELi128ELi128EEEviP6__halfS2_S2_S2_Px_param_2];
	add.s64 	%rd190, %rd1621, %rd180;
	add.s64 	%rd191, %rd1761, %rd185;
	and.b64  	%rd686, %rd191, 3;
	setp.eq.s64 	%p88, %rd686, 3;
	mov.u64 	%rd1764, %rd5;
	@%p88 bra 	$L__BB0_147;
	add.s64 	%rd688, %rd191, 1;
	and.b64  	%rd192, %rd688, 3;
	mov.b64 	%rd1763, 0;
	mov.u64 	%rd1764, %rd5;
$L__BB0_146:
	.pragma "nounroll";
	cvt.u32.u64 	%r477, %rd1764;
	shl.b32 	%r478, %r477, 3;
	add.s32 	%r476, %r222, %r478;
	shl.b64 	%rd690, %rd1764, 3;
	add.s64 	%rd689, %rd190, %rd690;
	// begin inline asm
	cp.async.ca.shared.global [%r476], [%rd689], 8, 8;
	// end inline asm
	add.s64 	%rd1764, %rd1764, %rd6;
	add.s64 	%rd1763, %rd1763, 1;
	setp.ne.s64 	%p89, %rd1763, %rd192;
	@%p89 bra 	$L__BB0_146;
$L__BB0_147:
	setp.lt.u64 	%p90, %rd191, 3;
	@%p90 bra 	$L__BB0_150;
	shl.b32 	%r486, %r470, 3;
	shl.b64 	%rd696, %rd6, 3;
	shl.b64 	%rd697, %rd6, 2;
$L__BB0_149:
	cvt.u32.u64 	%r484, %rd1764;
	shl.b32 	%r485, %r484, 3;
	add.s32 	%r479, %r222, %r485;
	shl.b64 	%rd695, %rd1764, 3;
	add.s64 	%rd691, %rd190, %rd695;
	// begin inline asm
	cp.async.ca.shared.global [%r479], [%rd691], 8, 8;
	// end inline asm
	add.s32 	%r480, %r479, %r486;
	add.s64 	%rd692, %rd691, %rd696;
	// begin inline asm
	cp.async.ca.shared.global [%r480], [%rd692], 8, 8;
	// end inline asm
	add.s32 	%r481, %r480, %r486;
	add.s64 	%rd693, %rd692, %rd696;
	// begin inline asm
	cp.async.ca.shared.global [%r481], [%rd693], 8, 8;
	// end inline asm
	add.s32 	%r482, %r481, %r486;
	add.s64 	%rd694, %rd693, %rd696;
	// begin inline asm
	cp.async.ca.shared.global [%r482], [%rd694], 8, 8;
	// end inline asm
	add.s64 	%rd1764, %rd697, %rd1764;
	setp.lt.u64 	%p91, %rd1764, %rd184;
	@%p91 bra 	$L__BB0_149;
$L__BB0_150:
	and.b64  	%rd200, %rd183, 7;
	setp.le.u64 	%p92, %rd200, %rd5;
	@%p92 bra 	$L__BB0_169;
	and.b64  	%rd698, %rd183, 4088;
	or.b64  	%rd201, %rd698, %rd180;
	cvt.u32.u64 	%r223, %rd698;
	mov.u64 	%rd1766, %rd5;
$L__BB0_152:
	add.s64 	%rd699, %rd1766, %rd201;
	add.s64 	%rd700, %rd2, %rd699;
	ld.global.u8 	%rs37, [%rd700];
	cvt.u32.u64 	%r487, %rd1766;
	add.s32 	%r488, %r487, %r223;
	add.s32 	%r489, %r222, %r488;
	st.shared.u8 	[%r489], %rs37;
	add.s64 	%rd1766, %rd1766, %rd6;
	setp.lt.u64 	%p93, %rd1766, %rd200;
	@%p93 bra 	$L__BB0_152;
	bra.uni 	$L__BB0_169;
$L__BB0_153:
	neg.s32 	%r540, %r219;
	and.b32  	%r541, %r540, 15;
	cvt.u64.u32 	%rd204, %r541;
	setp.ge.u32 	%p112, %r293, %r541;
	@%p112 bra 	$L__BB0_156;
	mov.u64 	%rd1767, %rd5;
$L__BB0_155:
	add.s64 	%rd736, %rd2, %rd1767;
	ld.global.u8 	%rs45, [%rd736];
	cvt.u32.u64 	%r542, %rd1767;
	add.s32 	%r544, %r295, %r542;
	st.shared.u8 	[%r544], %rs45;
	add.s64 	%rd1767, %rd1767, %rd6;
	setp.lt.u64 	%p113, %rd1767, %rd204;
	@%p113 bra 	$L__BB0_155;
$L__BB0_156:
	cvt.u32.u64 	%r545, %rd204;
	sub.s32 	%r546, 2048, %r545;
	cvt.u64.u32 	%rd207, %r546;
	add.s32 	%r224, %r295, %r545;
	shr.u64 	%rd208, %rd207, 4;
	setp.le.u64 	%p114, %rd208, %rd5;
	@%p114 bra 	$L__BB0_166;
	cvt.u32.u64 	%r548, %rd6;
	add.s32 	%r550, %r293, %r548;
	cvt.u64.u32 	%rd737, %r550;
	max.u64 	%rd738, %rd208, %rd737;
	setp.gt.u64 	%p115, %rd208, %rd737;
	selp.u64 	%rd209, 1, 0, %p115;
	add.s64 	%rd739, %rd209, %rd737;
	sub.s64 	%rd210, %rd738, %rd739;
	and.b64  	%rd740, %rd210, -4294967296;
	setp.ne.s64 	%p116, %rd740, 0;
	@%p116 bra 	$L__BB0_159;
	cvt.u32.u64 	%r552, %rd210;
	div.u32 	%r553, %r552, %r548;
	cvt.u64.u32 	%rd1768, %r553;
	bra.uni 	$L__BB0_160;
$L__BB0_159:
	div.u64 	%rd1768, %rd210, %rd6;
$L__BB0_160:
	ld.param.u64 	%rd1623, [_ZN17flashsign_kernel46kernelILi8ELi128ELi128EEEviP6__halfS2_S2_S2_Px_param_2];
	add.s64 	%rd214, %rd1623, %rd204;
	add.s64 	%rd215, %rd1768, %rd209;
	and.b64  	%rd741, %rd215, 3;
	setp.eq.s64 	%p117, %rd741, 3;
	mov.u64 	%rd1771, %rd5;
	@%p117 bra 	$L__BB0_163;
	add.s64 	%rd743, %rd215, 1;
	and.b64  	%rd216, %rd743, 3;
	mov.b64 	%rd1770, 0;
	mov.u64 	%rd1771, %rd5;
$L__BB0_162:
	.pragma "nounroll";
	cvt.u32.u64 	%r555, %rd1771;
	shl.b32 	%r556, %r555, 4;
	add.s32 	%r554, %r224, %r556;
	shl.b64 	%rd745, %rd1771, 4;
	add.s64 	%rd744, %rd214, %rd745;
	// begin inline asm
	cp.async.cg.shared.global [%r554], [%rd744], 16, 16;
	// end inline asm
	add.s64 	%rd1771, %rd1771, %rd6;
	add.s64 	%rd1770, %rd1770, 1;
	setp.ne.s64 	%p118, %rd1770, %rd216;
	@%p118 bra 	$L__BB0_162;
$L__BB0_163:
	setp.lt.u64 	%p119, %rd215, 3;
	@%p119 bra 	$L__BB0_166;
	shl.b32 	%r564, %r548, 4;
	shl.b64 	%rd751, %rd6, 4;
	shl.b64 	%rd752, %rd6, 2;
$L__BB0_165:
	cvt.u32.u64 	%r562, %rd1771;
	shl.b32 	%r563, %r562, 4;
	add.s32 	%r557, %r224, %r563;
	shl.b64 	%rd750, %rd1771, 4;
	add.s64 	%rd746, %rd214, %rd750;
	// begin inline asm
	cp.async.cg.shared.global [%r557], [%rd746], 16, 16;
	// end inline asm
	add.s32 	%r558, %r557, %r564;
	add.s64 	%rd747, %rd746, %rd751;
	// begin inline asm
	cp.async.cg.shared.global [%r558], [%rd747], 16, 16;
	// end inline asm
	add.s32 	%r559, %r558, %r564;
	add.s64 	%rd748, %rd747, %rd751;
	// begin inline asm
	cp.async.cg.shared.global [%r559], [%rd748], 16, 16;
	// end inline asm
	add.s32 	%r560, %r559, %r564;
	add.s64 	%rd749, %rd748, %rd751;
	// begin inline asm
	cp.async.cg.shared.global [%r560], [%rd749], 16, 16;
	// end inline asm
	add.s64 	%rd1771, %rd752, %rd1771;
	setp.lt.u64 	%p120, %rd1771, %rd208;
	@%p120 bra 	$L__BB0_165;
$L__BB0_166:
	and.b64  	%rd224, %rd207, 15;
	setp.le.u64 	%p121, %rd224, %rd5;
	@%p121 bra 	$L__BB0_169;
	and.b64  	%rd753, %rd207, 4080;
	or.b64  	%rd225, %rd753, %rd204;
	cvt.u32.u64 	%r225, %rd753;
	mov.u64 	%rd1773, %rd5;
$L__BB0_168:
	add.s64 	%rd754, %rd1773, %rd225;
	add.s64 	%rd755, %rd2, %rd754;
	ld.global.u8 	%rs46, [%rd755];
	cvt.u32.u64 	%r565, %rd1773;
	add.s32 	%r566, %r565, %r225;
	add.s32 	%r567, %r224, %r566;
	st.shared.u8 	[%r567], %rs46;
	add.s64 	%rd1773, %rd1773, %rd6;
	setp.lt.u64 	%p122, %rd1773, %rd224;
	@%p122 bra 	$L__BB0_168;
$L__BB0_169:
	ld.param.u64 	%rd1666, [_ZN17flashsign_kernel46kernelILi8ELi128ELi128EEEviP6__halfS2_S2_S2_Px_param_3];
	// begin inline asm
	cp.async.commit_group;
	// end inline asm
	cvt.u32.u64 	%r226, %rd1666;
	mov.b64 	%rd769, 2048;
	cvt.u32.u64 	%r586, %rd769;
	cvta.shared.u64 	%rd771, %rd679;
	cvt.u32.u64 	%r588, %rd771;
	add.s32 	%r589, %r588, %r586;
	xor.b32  	%r590, %r226, %r589;
	and.b32  	%r591, %r590, 8;
	and.b32  	%r592, %r590, 4;
	setp.eq.s32 	%p130, %r592, 0;
	and.b32  	%r593, %r590, 2;
	setp.eq.s32 	%p131, %r593, 0;
	xor.b32  	%r594, %r591, 14;
	shr.u32 	%r595, %r594, 1;
	selp.b32 	%r596, %r595, 1, %p130;
	selp.b32 	%r585, %r596, 0, %p131;
	setp.gt.s32 	%p132, %r585, 2;
	@%p132 bra 	$L__BB0_178;
	setp.eq.s32 	%p135, %r585, 0;
	@%p135 bra 	$L__BB0_190;
	setp.eq.s32 	%p136, %r585, 1;
	@%p136 bra 	$L__BB0_172;
	bra.uni 	$L__BB0_180;
$L__BB0_172:
	neg.s32 	%r628, %r226;
	and.b32  	%r629, %r628, 3;
	cvt.u64.u32 	%rd256, %r629;
	setp.ge.u32 	%p148, %r293, %r629;
	@%p148 bra 	$L__BB0_175;
	mov.u64 	%rd1784, %rd5;
$L__BB0_174:
	add.s64 	%rd792, %rd1, %rd1784;
	ld.global.u8 	%rs54, [%rd792];
	cvt.u32.u64 	%r630, %rd1784;
	add.s32 	%r632, %r295, %r630;
	st.shared.u8 	[%r632+2048], %rs54;
	add.s64 	%rd1784, %rd1784, %rd6;
	setp.lt.u64 	%p149, %rd1784, %rd256;
	@%p149 bra 	$L__BB0_174;
$L__BB0_175:
	cvt.u32.u64 	%r633, %rd256;
	sub.s32 	%r634, 2048, %r633;
	cvt.u64.u32 	%rd259, %r634;
	add.s32 	%r636, %r295, %r633;
	add.s32 	%r227, %r636, 2048;
	shr.u64 	%rd260, %rd259, 2;
	setp.le.u64 	%p150, %rd260, %rd5;
	@%p150 bra 	$L__BB0_207;
	cvt.u32.u64 	%r637, %rd6;
	add.s32 	%r639, %r293, %r637;
	cvt.u64.u32 	%rd793, %r639;
	max.u64 	%rd794, %rd260, %rd793;
	setp.gt.u64 	%p151, %rd260, %rd793;
	selp.u64 	%rd261, 1, 0, %p151;
	add.s64 	%rd795, %rd261, %rd793;
	sub.s64 	%rd262, %rd794, %rd795;
	and.b64  	%rd796, %rd262, -4294967296;
	setp.ne.s64 	%p152, %rd796, 0;
	@%p152 bra 	$L__BB0_200;
	cvt.u32.u64 	%r641, %rd262;
	div.u32 	%r642, %r641, %r637;
	cvt.u64.u32 	%rd1785, %r642;
	bra.uni 	$L__BB0_201;
$L__BB0_178:
	setp.eq.s32 	%p133, %r585, 3;
	@%p133 bra 	$L__BB0_210;
	setp.eq.s32 	%p134, %r585, 7;
	@%p134 bra 	$L__BB0_226;
$L__BB0_180:
	setp.gt.u32 	%p177, %r293, 2047;
	@%p177 bra 	$L__BB0_242;
	cvt.u32.u64 	%r709, %rd6;
	add.s32 	%r711, %r293, %r709;
	cvt.u64.u32 	%rd847, %r711;
	max.u64 	%rd848, %rd847, 2048;
	setp.lt.u32 	%p178, %r711, 2048;
	selp.u64 	%rd228, 1, 0, %p178;
	add.s64 	%rd849, %rd228, %rd847;
	sub.s64 	%rd229, %rd848, %rd849;
	and.b64  	%rd850, %rd229, -4294967296;
	setp.ne.s64 	%p179, %rd850, 0;
	@%p179 bra 	$L__BB0_183;
	cvt.u32.u64 	%r713, %rd229;
	div.u32 	%r714, %r713, %r709;
	cvt.u64.u32 	%rd1774, %r714;
	bra.uni 	$L__BB0_184;
$L__BB0_183:
	div.u64 	%rd1774, %rd229, %rd6;
$L__BB0_184:
	add.s64 	%rd233, %rd1774, %rd228;
	and.b64  	%rd851, %rd233, 3;
	setp.eq.s64 	%p180, %rd851, 3;
	mov.u64 	%rd1777, %rd5;
	@%p180 bra 	$L__BB0_187;
	add.s64 	%rd853, %rd233, 1;
	and.b64  	%rd234, %rd853, 3;
	mov.b64 	%rd1776, 0;
	mov.u64 	%rd1777, %rd5;
$L__BB0_186:
	.pragma "nounroll";
	add.s64 	%rd854, %rd1, %rd1777;
	ld.global.u8 	%rs63, [%rd854];
	cvt.u32.u64 	%r715, %rd1777;
	add.s32 	%r717, %r295, %r715;
	st.shared.u8 	[%r717+2048], %rs63;
	add.s64 	%rd1777, %rd1777, %rd6;
	add.s64 	%rd1776, %rd1776, 1;
	setp.ne.s64 	%p181, %rd1776, %rd234;
	@%p181 bra 	$L__BB0_186;
$L__BB0_187:
	setp.lt.u64 	%p182, %rd233, 3;
	@%p182 bra 	$L__BB0_242;
	shl.b64 	%rd859, %rd6, 2;
$L__BB0_189:
	add.s64 	%rd855, %rd1, %rd1777;
	ld.global.u8 	%rs64, [%rd855];
	cvt.u32.u64 	%r719, %rd1777;
	add.s32 	%r721, %r295, %r719;
	add.s32 	%r722, %r721, 2048;
	st.shared.u8 	[%r721+2048], %rs64;
	add.s64 	%rd856, %rd855, %rd6;
	ld.global.u8 	%rs65, [%rd856];
	add.s32 	%r723, %r722, %r709;
	st.shared.u8 	[%r723], %rs65;
	add.s64 	%rd857, %rd856, %rd6;
	ld.global.u8 	%rs66, [%rd857];
	add.s32 	%r724, %r723, %r709;
	st.shared.u8 	[%r724], %rs66;
	add.s64 	%rd858, %rd857, %rd6;
	ld.global.u8 	%rs67, [%rd858];
	add.s32 	%r725, %r724, %r709;
	st.shared.u8 	[%r725], %rs67;
	add.s64 	%rd1777, %rd859, %rd1777;
	setp.lt.u64 	%p183, %rd1777, 2048;
	@%p183 bra 	$L__BB0_189;
	bra.uni 	$L__BB0_242;
$L__BB0_190:
	setp.gt.u32 	%p159, %r293, 1023;
	@%p159 bra 	$L__BB0_242;
	cvt.u32.u64 	%r658, %rd6;
	add.s32 	%r660, %r293, %r658;
	cvt.u64.u32 	%rd811, %r660;
	max.u64 	%rd812, %rd811, 1024;
	setp.lt.u32 	%p160, %r660, 1024;
	selp.u64 	%rd242, 1, 0, %p160;
	add.s64 	%rd813, %rd242, %rd811;
	sub.s64 	%rd243, %rd812, %rd813;
	and.b64  	%rd814, %rd243, -4294967296;
	setp.ne.s64 	%p161, %rd814, 0;
	@%p161 bra 	$L__BB0_193;
	cvt.u32.u64 	%r662, %rd243;
	div.u32 	%r663, %r662, %r658;
	cvt.u64.u32 	%rd1779, %r663;
	bra.uni 	$L__BB0_194;
$L__BB0_193:
	div.u64 	%rd1779, %rd243, %rd6;
$L__BB0_194:
	add.s64 	%rd247, %rd1779, %rd242;
	and.b64  	%rd815, %rd247, 3;
	setp.eq.s64 	%p162, %rd815, 3;
	mov.u64 	%rd1782, %rd5;
	@%p162 bra 	$L__BB0_197;
	add.s64 	%rd817, %rd247, 1;
	and.b64  	%rd248, %rd817, 3;
	mov.b64 	%rd1781, 0;
	mov.u64 	%rd1782, %rd5;
$L__BB0_196:
	.pragma "nounroll";
	shl.b64 	%rd818, %rd1782, 1;
	add.s64 	%rd819, %rd1, %rd818;
	ld.global.u16 	%rs56, [%rd819];
	cvt.u32.u64 	%r664, %rd1782;
	shl.b32 	%r665, %r664, 1;
	add.s32 	%r667, %r295, %r665;
	st.shared.u16 	[%r667+2048], %rs56;
	add.s64 	%rd1782, %rd1782, %rd6;
	add.s64 	%rd1781, %rd1781, 1;
	setp.ne.s64 	%p163, %rd1781, %rd248;
	@%p163 bra 	$L__BB0_196;
$L__BB0_197:
	setp.lt.u64 	%p164, %rd247, 3;
	@%p164 bra 	$L__BB0_242;
	mov.u32 	%r671, _ZZN17flashsign_kernel46kernelILi8ELi128ELi128EEEviP6__halfS2_S2_S2_PxE8KVBuffer;
	shl.b64 	%rd822, %rd6, 1;
	shl.b32 	%r674, %r658, 1;
	shl.b64 	%rd826, %rd6, 2;
$L__BB0_199:
	shl.b64 	%rd820, %rd1782, 1;
	add.s64 	%rd821, %rd1, %rd820;
	ld.global.u16 	%rs57, [%rd821];
	cvt.u32.u64 	%r669, %rd1782;
	shl.b32 	%r670, %r669, 1;
	add.s32 	%r672, %r671, %r670;
	add.s32 	%r673, %r672, 2048;
	st.shared.u16 	[%r672+2048], %rs57;
	add.s64 	%rd823, %rd821, %rd822;
	ld.global.u16 	%rs58, [%rd823];
	add.s32 	%r675, %r673, %r674;
	st.shared.u16 	[%r675], %rs58;
	add.s64 	%rd824, %rd823, %rd822;
	ld.global.u16 	%rs59, [%rd824];
	add.s32 	%r676, %r675, %r674;
	st.shared.u16 	[%r676], %rs59;
	add.s64 	%rd825, %rd824, %rd822;
	ld.global.u16 	%rs60, [%rd825];
	add.s32 	%r677, %r676, %r674;
	st.shared.u16 	[%r677], %rs60;
	add.s64 	%rd1782, %rd826, %rd1782;
	setp.lt.u64 	%p165, %rd1782, 1024;
	@%p165 bra 	$L__BB0_199;
	bra.uni 	$L__BB0_242;
$L__BB0_200:
	div.u64 	%rd1785, %rd262, %rd6;
$L__BB0_201:
	ld.param.u64 	%rd1668, [_ZN17flashsign_kernel46kernelILi8ELi128ELi128EEEviP6__halfS2_S2_S2_Px_param_3];
	add.s64 	%rd266, %rd1668, %rd256;
	add.s64 	%rd267, %rd1785, %rd261;
	and.b64  	%rd797, %rd267, 3;
	setp.eq.s64 	%p153, %rd797, 3;
	mov.u64 	%rd1788, %rd5;
	@%p153 bra 	$L__BB0_204;
	add.s64 	%rd799, %rd267, 1;
	and.b64  	%rd268, %rd799, 3;
	mov.b64 	%rd1787, 0;
	mov.u64 	%rd1788, %rd5;
$L__BB0_203:
	.pragma "nounroll";
	cvt.u32.u64 	%r644, %rd1788;
	shl.b32 	%r645, %r644, 2;
	add.s32 	%r643, %r227, %r645;
	shl.b64 	%rd801, %rd1788, 2;
	add.s64 	%rd800, %rd266, %rd801;
	// begin inline asm
	cp.async.ca.shared.global [%r643], [%rd800], 4, 4;
	// end inline asm
	add.s64 	%rd1788, %rd1788, %rd6;
	add.s64 	%rd1787, %rd1787, 1;
	setp.ne.s64 	%p154, %rd1787, %rd268;
	@%p154 bra 	$L__BB0_203;
$L__BB0_204:
	setp.lt.u64 	%p155, %rd267, 3;
	@%p155 bra 	$L__BB0_207;
	shl.b32 	%r653, %r637, 2;
	shl.b64 	%rd807, %rd6, 2;
$L__BB0_206:
	cvt.u32.u64 	%r651, %rd1788;
	shl.b32 	%r652, %r651, 2;
	add.s32 	%r646, %r227, %r652;
	shl.b64 	%rd806, %rd1788, 2;
	add.s64 	%rd802, %rd266, %rd806;
	// begin inline asm
	cp.async.ca.shared.global [%r646], [%rd802], 4, 4;
	// end inline asm
	add.s32 	%r647, %r646, %r653;
	add.s64 	%rd803, %rd802, %rd807;
	// begin inline asm
	cp.async.ca.shared.global [%r647], [%rd803], 4, 4;
	// end inline asm
	add.s32 	%r648, %r647, %r653;
	add.s64 	%rd804, %rd803, %rd807;
	// begin inline asm
	cp.async.ca.shared.global [%r648], [%rd804], 4, 4;
	// end inline asm
	add.s32 	%r649, %r648, %r653;
	add.s64 	%rd805, %rd804, %rd807;
	// begin inline asm
	cp.async.ca.shared.global [%r649], [%rd805], 4, 4;
	// end inline asm
	add.s64 	%rd1788, %rd807, %rd1788;
	setp.lt.u64 	%p156, %rd1788, %rd260;
	@%p156 bra 	$L__BB0_206;
$L__BB0_207:
	and.b64  	%rd276, %rd259, 3;
	setp.le.u64 	%p157, %rd276, %rd5;
	@%p157 bra 	$L__BB0_242;
	and.b64  	%rd808, %rd259, 4092;
	or.b64  	%rd277, %rd808, %rd256;
	cvt.u32.u64 	%r228, %rd808;
	mov.u64 	%rd1790, %rd5;
$L__BB0_209:
	add.s64 	%rd809, %rd1790, %rd277;
	add.s64 	%rd810, %rd1, %rd809;
	ld.global.u8 	%rs55, [%rd810];
	cvt.u32.u64 	%r654, %rd1790;
	add.s32 	%r655, %r654, %r228;
	add.s32 	%r656, %r227, %r655;
	st.shared.u8 	[%r656], %rs55;
	add.s64 	%rd1790, %rd1790, %rd6;
	setp.lt.u64 	%p158, %rd1790, %rd276;
	@%p158 bra 	$L__BB0_209;
	bra.uni 	$L__BB0_242;
$L__BB0_210:
	neg.s32 	%r598, %r226;
	and.b32  	%r599, %r598, 7;
	cvt.u64.u32 	%rd280, %r599;
	setp.ge.u32 	%p137, %r293, %r599;
	@%p137 bra 	$L__BB0_213;
	mov.u64 	%rd1791, %rd5;
$L__BB0_212:
	add.s64 	%rd772, %rd1, %rd1791;
	ld.global.u8 	%rs52, [%rd772];
	cvt.u32.u64 	%r600, %rd1791;
	add.s32 	%r602, %r295, %r600;
	st.shared.u8 	[%r602+2048], %rs52;
	add.s64 	%rd1791, %rd1791, %rd6;
	setp.lt.u64 	%p138, %rd1791, %rd280;
	@%p138 bra 	$L__BB0_212;
$L__BB0_213:
	cvt.u32.u64 	%r603, %rd280;
	sub.s32 	%r604, 2048, %r603;
	cvt.u64.u32 	%rd283, %r604;
	add.s32 	%r606, %r295, %r603;
	add.s32 	%r229, %r606, 2048;
	shr.u64 	%rd284, %rd283, 3;
	setp.le.u64 	%p139, %rd284, %rd5;
	@%p139 bra 	$L__BB0_223;
	cvt.u32.u64 	%r607, %rd6;
	add.s32 	%r609, %r293, %r607;
	cvt.u64.u32 	%rd773, %r609;
	max.u64 	%rd774, %rd284, %rd773;
	setp.gt.u64 	%p140, %rd284, %rd773;
	selp.u64 	%rd285, 1, 0, %p140;
	add.s64 	%rd775, %rd285, %rd773;
	sub.s64 	%rd286, %rd774, %rd775;
	and.b64  	%rd776, %rd286, -4294967296;
	setp.ne.s64 	%p141, %rd776, 0;
	@%p141 bra 	$L__BB0_216;
	cvt.u32.u64 	%r611, %rd286;
	div.u32 	%r612, %r611, %r607;
	cvt.u64.u32 	%rd1792, %r612;
	bra.uni 	$L__BB0_217;
$L__BB0_216:
	div.u64 	%rd1792, %rd286, %rd6;
$L__BB0_217:
	ld.param.u64 	%rd1667, [_ZN17flashsign_kernel46kernelILi8ELi128ELi128EEEviP6__halfS2_S2_S2_Px_param_3];
	add.s64 	%rd290, %rd1667, %rd280;
	add.s64 	%rd291, %rd1792, %rd285;
	and.b64  	%rd777, %rd291, 3;
	setp.eq.s64 	%p142, %rd777, 3;
	mov.u64 	%rd1795, %rd5;
	@%p142 bra 	$L__BB0_220;
	add.s64 	%rd779, %rd291, 1;
	and.b64  	%rd292, %rd779, 3;
	mov.b64 	%rd1794, 0;
	mov.u64 	%rd1795, %rd5;
$L__BB0_219:
	.pragma "nounroll";
	cvt.u32.u64 	%r614, %rd1795;
	shl.b32 	%r615, %r614, 3;
	add.s32 	%r613, %r229, %r615;
	shl.b64 	%rd781, %rd1795, 3;
	add.s64 	%rd780, %rd290, %rd781;
	// begin inline asm
	cp.async.ca.shared.global [%r613], [%rd780], 8, 8;
	// end inline asm
	add.s64 	%rd1795, %rd1795, %rd6;
	add.s64 	%rd1794, %rd1794, 1;
	setp.ne.s64 	%p143, %rd1794, %rd292;
	@%p143 bra 	$L__BB0_219;
$L__BB0_220:
	setp.lt.u64 	%p144, %rd291, 3;
	@%p144 bra 	$L__BB0_223;
	shl.b32 	%r623, %r607, 3;
	shl.b64 	%rd787, %rd6, 3;
	shl.b64 	%rd788, %rd6, 2;
$L__BB0_222:
	cvt.u32.u64 	%r621, %rd1795;
	shl.b32 	%r622, %r621, 3;
	add.s32 	%r616, %r229, %r622;
	shl.b64 	%rd786, %rd1795, 3;
	add.s64 	%rd782, %rd290, %rd786;
	// begin inline asm
	cp.async.ca.shared.global [%r616], [%rd782], 8, 8;
	// end inline asm
	add.s32 	%r617, %r616, %r623;
	add.s64 	%rd783, %rd782, %rd787;
	// begin inline asm
	cp.async.ca.shared.global [%r617], [%rd783], 8, 8;
	// end inline asm
	add.s32 	%r618, %r617, %r623;
	add.s64 	%rd784, %rd783, %rd787;
	// begin inline asm
	cp.async.ca.shared.global [%r618], [%rd784], 8, 8;
	// end inline asm
	add.s32 	%r619, %r618, %r623;
	add.s64 	%rd785, %rd784, %rd787;
	// begin inline asm
	cp.async.ca.shared.global [%r619], [%rd785], 8, 8;
	// end inline asm
	add.s64 	%rd1795, %rd788, %rd1795;
	setp.lt.u64 	%p145, %rd1795, %rd284;
	@%p145 bra 	$L__BB0_222;
$L__BB0_223:
	and.b64  	%rd300, %rd283, 7;
	setp.le.u64 	%p146, %rd300, %rd5;
	@%p146 bra 	$L__BB0_242;
	and.b64  	%rd789, %rd283, 4088;
	or.b64  	%rd301, %rd789, %rd280;
	cvt.u32.u64 	%r230, %rd789;
	mov.u64 	%rd1797, %rd5;
$L__BB0_225:
	add.s64 	%rd790, %rd1797, %rd301;
	add.s64 	%rd791, %rd1, %rd790;
	ld.global.u8 	%rs53, [%rd791];
	cvt.u32.u64 	%r624, %rd1797;
	add.s32 	%r625, %r624, %r230;
	add.s32 	%r626, %r229, %r625;
	st.shared.u8 	[%r626], %rs53;
	add.s64 	%rd1797, %rd1797, %rd6;
	setp.lt.u64 	%p147, %rd1797, %rd300;
	@%p147 bra 	$L__BB0_225;
	bra.uni 	$L__BB0_242;
$L__BB0_226:
	neg.s32 	%r679, %r226;
	and.b32  	%r680, %r679, 15;
	cvt.u64.u32 	%rd304, %r680;
	setp.ge.u32 	%p166, %r293, %r680;
	@%p166 bra 	$L__BB0_229;
	mov.u64 	%rd1798, %rd5;
$L__BB0_228:
	add.s64 	%rd827, %rd1, %rd1798;
	ld.global.u8 	%rs61, [%rd827];
	cvt.u32.u64 	%r681, %rd1798;
	add.s32 	%r683, %r295, %r681;
	st.shared.u8 	[%r683+2048], %rs61;
	add.s64 	%rd1798, %rd1798, %rd6;
	setp.lt.u64 	%p167, %rd1798, %rd304;
	@%p167 bra 	$L__BB0_228;
$L__BB0_229:
	cvt.u32.u64 	%r684, %rd304;
	sub.s32 	%r685, 2048, %r684;
	cvt.u64.u32 	%rd307, %r685;
	add.s32 	%r687, %r295, %r684;
	add.s32 	%r231, %r687, 2048;
	shr.u64 	%rd308, %rd307, 4;
	setp.le.u64 	%p168, %rd308, %rd5;
	@%p168 bra 	$L__BB0_239;
	cvt.u32.u64 	%r688, %rd6;
	add.s32 	%r690, %r293, %r688;
	cvt.u64.u32 	%rd828, %r690;
	max.u64 	%rd829, %rd308, %rd828;
	setp.gt.u64 	%p169, %rd308, %rd828;
	selp.u64 	%rd309, 1, 0, %p169;
	add.s64 	%rd830, %rd309, %rd828;
	sub.s64 	%rd310, %rd829, %rd830;
	and.b64  	%rd831, %rd310, -4294967296;
	setp.ne.s64 	%p170, %rd831, 0;
	@%p170 bra 	$L__BB0_232;
	cvt.u32.u64 	%r692, %rd310;
	div.u32 	%r693, %r692, %r688;
	cvt.u64.u32 	%rd1799, %r693;
	bra.uni 	$L__BB0_233;
$L__BB0_232:
	div.u64 	%rd1799, %rd310, %rd6;
$L__BB0_233:
	ld.param.u64 	%rd1669, [_ZN17flashsign_kernel46kernelILi8ELi128ELi128EEEviP6__halfS2_S2_S2_Px_param_3];
	add.s64 	%rd314, %rd1669, %rd304;
	add.s64 	%rd315, %rd1799, %rd309;
	and.b64  	%rd832, %rd315, 3;
	setp.eq.s64 	%p171, %rd832, 3;
	mov.u64 	%rd1802, %rd5;
	@%p171 bra 	$L__BB0_236;
	add.s64 	%rd834, %rd315, 1;
	and.b64  	%rd316, %rd834, 3;
	mov.b64 	%rd1801, 0;
	mov.u64 	%rd1802, %rd5;
$L__BB0_235:
	.pragma "nounroll";
	cvt.u32.u64 	%r695, %rd1802;
	shl.b32 	%r696, %r695, 4;
	add.s32 	%r694, %r231, %r696;
	shl.b64 	%rd836, %rd1802, 4;
	add.s64 	%rd835, %rd314, %rd836;
	// begin inline asm
	cp.async.cg.shared.global [%r694], [%rd835], 16, 16;
	// end inline asm
	add.s64 	%rd1802, %rd1802, %rd6;
	add.s64 	%rd1801, %rd1801, 1;
	setp.ne.s64 	%p172, %rd1801, %rd316;
	@%p172 bra 	$L__BB0_235;
$L__BB0_236:
	setp.lt.u64 	%p173, %rd315, 3;
	@%p173 bra 	$L__BB0_239;
	shl.b32 	%r704, %r688, 4;
	shl.b64 	%rd842, %rd6, 4;
	shl.b64 	%rd843, %rd6, 2;
$L__BB0_238:
	cvt.u32.u64 	%r702, %rd1802;
	shl.b32 	%r703, %r702, 4;
	add.s32 	%r697, %r231, %r703;
	shl.b64 	%rd841, %rd1802, 4;
	add.s64 	%rd837, %rd314, %rd841;
	// begin inline asm
	cp.async.cg.shared.global [%r697], [%rd837], 16, 16;
	// end inline asm
	add.s32 	%r698, %r697, %r704;
	add.s64 	%rd838, %rd837, %rd842;
	// begin inline asm
	cp.async.cg.shared.global [%r698], [%rd838], 16, 16;
	// end inline asm
	add.s32 	%r699, %r698, %r704;
	add.s64 	%rd839, %rd838, %rd842;
	// begin inline asm
	cp.async.cg.shared.global [%r699], [%rd839], 16, 16;
	// end inline asm
	add.s32 	%r700, %r699, %r704;
	add.s64 	%rd840, %rd839, %rd842;
	// begin inline asm
	cp.async.cg.shared.global [%r700], [%rd840], 16, 16;
	// end inline asm
	add.s64 	%rd1802, %rd843, %rd1802;
	setp.lt.u64 	%p174, %rd1802, %rd308;
	@%p174 bra 	$L__BB0_238;
$L__BB0_239:
	and.b64  	%rd324, %rd307, 15;
	setp.le.u64 	%p175, %rd324, %rd5;
	@%p175 bra 	$L__BB0_242;
	and.b64  	%rd844, %rd307, 4080;
	or.b64  	%rd325, %rd844, %rd304;
	cvt.u32.u64 	%r232, %rd844;
	mov.u64 	%rd1804, %rd5;
$L__BB0_241:
	add.s64 	%rd845, %rd1804, %rd325;
	add.s64 	%rd846, %rd1, %rd845;
	ld.global.u8 	%rs62, [%rd846];
	cvt.u32.u64 	%r705, %rd1804;
	add.s32 	%r706, %r705, %r232;
	add.s32 	%r707, %r231, %r706;
	st.shared.u8 	[%r707], %rs62;
	add.s64 	%rd1804, %rd1804, %rd6;
	setp.lt.u64 	%p176, %rd1804, %rd324;
	@%p176 bra 	$L__BB0_241;
$L__BB0_242:
	setp.ne.s32 	%p184, %r259, 0;
	// begin inline asm
	cp.async.commit_group;
	// end inline asm
	mov.b64 	%rd1805, 0;
	@%p184 bra 	$L__BB0_244;
	// begin inline asm
	mov.u64 	%rd1805, %clock64;
	// end inline asm
$L__BB0_244:
	ld.param.u32 	%r1986, [_ZN17flashsign_kernel46kernelILi8ELi128ELi128EEEviP6__halfS2_S2_S2_Px_param_0];
	setp.lt.s32 	%p185, %r1986, 8;
	mov.b16 	%rs159, 0;
	mov.b64 	%rd1865, 0;
	mov.u64 	%rd1863, %rd1865;
	mov.u64 	%rd1861, %rd1865;
	@%p185 bra 	$L__BB0_423;
	ld.param.u64 	%rd1624, [_ZN17flashsign_kernel46kernelILi8ELi128ELi128EEEviP6__halfS2_S2_S2_Px_param_2];
	neg.s64 	%rd330, %rd1624;
	and.b64  	%rd863, %rd330, 7;
	sub.s64 	%rd864, 2048, %rd863;
	shr.u64 	%rd865, %rd864, 3;
	max.u64 	%rd866, %rd865, %rd8;
	setp.lt.u64 	%p186, %rd8, %rd865;
	selp.u64 	%rd331, 1, 0, %p186;
	add.s64 	%rd867, %rd8, %rd331;
	sub.s64 	%rd332, %rd866, %rd867;
	and.b64  	%rd868, %rd332, -4294967296;
	setp.ne.s64 	%p187, %rd868, 0;
	@%p187 bra 	$L__BB0_247;
	cvt.u32.u64 	%r726, %rd6;
	cvt.u32.u64 	%r727, %rd332;
	div.u32 	%r728, %r727, %r726;
	cvt.u64.u32 	%rd1806, %r728;
	bra.uni 	$L__BB0_248;
$L__BB0_247:
	div.u64 	%rd1806, %rd332, %rd6;
$L__BB0_248:
	add.s64 	%rd336, %rd1806, %rd331;
	and.b64  	%rd869, %rd330, 3;
	sub.s64 	%rd870, 2048, %rd869;
	shr.u64 	%rd871, %rd870, 2;
	max.u64 	%rd872, %rd871, %rd8;
	setp.lt.u64 	%p188, %rd8, %rd871;
	selp.u64 	%rd337, 1, 0, %p188;
	add.s64 	%rd873, %rd8, %rd337;
	sub.s64 	%rd338, %rd872, %rd873;
	and.b64  	%rd874, %rd338, -4294967296;
	setp.ne.s64 	%p189, %rd874, 0;
	@%p189 bra 	$L__BB0_250;
	cvt.u32.u64 	%r729, %rd6;
	cvt.u32.u64 	%r730, %rd338;
	div.u32 	%r731, %r730, %r729;
	cvt.u64.u32 	%rd1807, %r731;
	bra.uni 	$L__BB0_251;
$L__BB0_250:
	div.u64 	%rd1807, %rd338, %rd6;
$L__BB0_251:
	add.s64 	%rd342, %rd1807, %rd337;
	max.u64 	%rd875, %rd8, 1024;
	setp.lt.u64 	%p190, %rd8, 1024;
	selp.u64 	%rd343, 1, 0, %p190;
	add.s64 	%rd876, %rd8, %rd343;
	sub.s64 	%rd344, %rd875, %rd876;
	and.b64  	%rd877, %rd344, -4294967296;
	setp.ne.s64 	%p191, %rd877, 0;
	@%p191 bra 	$L__BB0_253;
	cvt.u32.u64 	%r732, %rd6;
	cvt.u32.u64 	%r733, %rd344;
	div.u32 	%r734, %r733, %r732;
	cvt.u64.u32 	%rd1808, %r734;
	bra.uni 	$L__BB0_254;
$L__BB0_253:
	div.u64 	%rd1808, %rd344, %rd6;
$L__BB0_254:
	add.s64 	%rd348, %rd1808, %rd343;
	and.b64  	%rd349, %rd330, 15;
	max.u64 	%rd878, %rd8, %rd349;
	setp.lt.u64 	%p192, %rd8, %rd349;
	selp.u64 	%rd350, 1, 0, %p192;
	add.s64 	%rd879, %rd8, %rd350;
	sub.s64 	%rd351, %rd878, %rd879;
	and.b64  	%rd880, %rd351, -4294967296;
	setp.ne.s64 	%p193, %rd880, 0;
	@%p193 bra 	$L__BB0_256;
	cvt.u32.u64 	%r735, %rd6;
	cvt.u32.u64 	%r736, %rd351;
	div.u32 	%r737, %r736, %r735;
	cvt.u64.u32 	%rd1809, %r737;
	bra.uni 	$L__BB0_257;
$L__BB0_256:
	div.u64 	%rd1809, %rd351, %rd6;
$L__BB0_257:
	add.s64 	%rd355, %rd1809, %rd350;
	sub.s64 	%rd881, 2048, %rd349;
	shr.u64 	%rd882, %rd881, 4;
	max.u64 	%rd883, %rd882, %rd8;
	setp.lt.u64 	%p194, %rd8, %rd882;
	selp.u64 	%rd356, 1, 0, %p194;
	add.s64 	%rd884, %rd8, %rd356;
	sub.s64 	%rd357, %rd883, %rd884;
	and.b64  	%rd885, %rd357, -4294967296;
	setp.ne.s64 	%p195, %rd885, 0;
	@%p195 bra 	$L__BB0_259;
	cvt.u32.u64 	%r738, %rd6;
	cvt.u32.u64 	%r739, %rd357;
	div.u32 	%r740, %r739, %r738;
	cvt.u64.u32 	%rd1810, %r740;
	bra.uni 	$L__BB0_260;
$L__BB0_259:
	div.u64 	%rd1810, %rd357, %rd6;
$L__BB0_260:
	ld.param.u64 	%rd1625, [_ZN17flashsign_kernel46kernelILi8ELi128ELi128EEEviP6__halfS2_S2_S2_Px_param_2];
	add.s64 	%rd361, %rd1810, %rd356;
	and.b64  	%rd886, %rd1625, 15;
	max.u64 	%rd887, %rd8, %rd886;
	setp.lt.u64 	%p196, %rd8, %rd886;
	selp.u64 	%rd362, 1, 0, %p196;
	add.s64 	%rd888, %rd8, %rd362;
	sub.s64 	%rd363, %rd887, %rd888;
	and.b64  	%rd889, %rd363, -4294967296;
	setp.ne.s64 	%p197, %rd889, 0;
	@%p197 bra 	$L__BB0_262;
	cvt.u32.u64 	%r741, %rd6;
	cvt.u32.u64 	%r742, %rd363;
	div.u32 	%r743, %r742, %r741;
	cvt.u64.u32 	%rd1811, %r743;
	bra.uni 	$L__BB0_263;
$L__BB0_262:
	div.u64 	%rd1811, %rd363, %rd6;
$L__BB0_263:
	add.s64 	%rd367, %rd1811, %rd362;
	max.u64 	%rd890, %rd8, 2048;
	setp.lt.u64 	%p198, %rd8, 2048;
	selp.u64 	%rd368, 1, 0, %p198;
	add.s64 	%rd891, %rd8, %rd368;
	sub.s64 	%rd369, %rd890, %rd891;
	and.b64  	%rd892, %rd369, -4294967296;
	setp.ne.s64 	%p199, %rd892, 0;
	@%p199 bra 	$L__BB0_265;
	cvt.u32.u64 	%r744, %rd6;
	cvt.u32.u64 	%r745, %rd369;
	div.u32 	%r746, %r745, %r744;
	cvt.u64.u32 	%rd1812, %r746;
	bra.uni 	$L__BB0_266;
$L__BB0_265:
	div.u64 	%rd1812, %rd369, %rd6;
$L__BB0_266:
	ld.param.u64 	%rd1670, [_ZN17flashsign_kernel46kernelILi8ELi128ELi128EEEviP6__halfS2_S2_S2_Px_param_3];
	add.s64 	%rd373, %rd1812, %rd368;
	neg.s64 	%rd374, %rd1670;
	and.b64  	%rd893, %rd374, 7;
	sub.s64 	%rd894, 2048, %rd893;
	shr.u64 	%rd895, %rd894, 3;
	max.u64 	%rd896, %rd895, %rd8;
	setp.lt.u64 	%p200, %rd8, %rd895;
	selp.u64 	%rd375, 1, 0, %p200;
	add.s64 	%rd897, %rd8, %rd375;
	sub.s64 	%rd376, %rd896, %rd897;
	and.b64  	%rd898, %rd376, -4294967296;
	setp.ne.s64 	%p201, %rd898, 0;
	@%p201 bra 	$L__BB0_268;
	cvt.u32.u64 	%r747, %rd6;
	cvt.u32.u64 	%r748, %rd376;
	div.u32 	%r749, %r748, %r747;
	cvt.u64.u32 	%rd1813, %r749;
	bra.uni 	$L__BB0_269;
$L__BB0_268:
	div.u64 	%rd1813, %rd376, %rd6;
$L__BB0_269:
	add.s64 	%rd380, %rd1813, %rd375;
	and.b64  	%rd899, %rd374, 3;
	sub.s64 	%rd900, 2048, %rd899;
	shr.u64 	%rd901, %rd900, 2;
	max.u64 	%rd902, %rd901, %rd8;
	setp.lt.u64 	%p202, %rd8, %rd901;
	selp.u64 	%rd381, 1, 0, %p202;
	add.s64 	%rd903, %rd8, %rd381;
	sub.s64 	%rd382, %rd902, %rd903;
	and.b64  	%rd904, %rd382, -4294967296;
	setp.ne.s64 	%p203, %rd904, 0;
	@%p203 bra 	$L__BB0_271;
	cvt.u32.u64 	%r750, %rd6;
	cvt.u32.u64 	%r751, %rd382;
	div.u32 	%r752, %r751, %r750;
	cvt.u64.u32 	%rd1814, %r752;
	bra.uni 	$L__BB0_272;
$L__BB0_271:
	div.u64 	%rd1814, %rd382, %rd6;
$L__BB0_272:
	add.s64 	%rd386, %rd1814, %rd381;
	and.b64  	%rd387, %rd374, 15;
	max.u64 	%rd905, %rd8, %rd387;
	setp.lt.u64 	%p204, %rd8, %rd387;
	selp.u64 	%rd388, 1, 0, %p204;
	add.s64 	%rd906, %rd8, %rd388;
	sub.s64 	%rd389, %rd905, %rd906;
	and.b64  	%rd907, %rd389, -4294967296;
	setp.ne.s64 	%p205, %rd907, 0;
	@%p205 bra 	$L__BB0_274;
	cvt.u32.u64 	%r753, %rd6;
	cvt.u32.u64 	%r754, %rd389;
	div.u32 	%r755, %r754, %r753;
	cvt.u64.u32 	%rd1815, %r755;
	bra.uni 	$L__BB0_275;
$L__BB0_274:
	div.u64 	%rd1815, %rd389, %rd6;
$L__BB0_275:
	add.s64 	%rd393, %rd1815, %rd388;
	sub.s64 	%rd908, 2048, %rd387;
	shr.u64 	%rd909, %rd908, 4;
	max.u64 	%rd910, %rd909, %rd8;
	setp.lt.u64 	%p206, %rd8, %rd909;
	selp.u64 	%rd394, 1, 0, %p206;
	add.s64 	%rd911, %rd8, %rd394;
	sub.s64 	%rd395, %rd910, %rd911;
	and.b64  	%rd912, %rd395, -4294967296;
	setp.ne.s64 	%p207, %rd912, 0;
	@%p207 bra 	$L__BB0_277;
	cvt.u32.u64 	%r756, %rd6;
	cvt.u32.u64 	%r757, %rd395;
	div.u32 	%r758, %r757, %r756;
	cvt.u64.u32 	%rd1816, %r758;
	bra.uni 	$L__BB0_278;
$L__BB0_277:
	div.u64 	%rd1816, %rd395, %rd6;
$L__BB0_278:
	ld.param.u64 	%rd1671, [_ZN17flashsign_kernel46kernelILi8ELi128ELi128EEEviP6__halfS2_S2_S2_Px_param_3];
	add.s64 	%rd399, %rd1816, %rd394;
	and.b64  	%rd913, %rd1671, 15;
	max.u64 	%rd914, %rd8, %rd913;
	setp.lt.u64 	%p208, %rd8, %rd913;
	selp.u64 	%rd915, 1, 0, %p208;
	add.s64 	%rd916, %rd8, %rd915;
	sub.s64 	%rd400, %rd914, %rd916;
	and.b64  	%rd917, %rd400, -4294967296;
	setp.ne.s64 	%p209, %rd917, 0;
	@%p209 bra 	$L__BB0_280;
	cvt.u32.u64 	%r759, %rd6;
	cvt.u32.u64 	%r760, %rd400;
	div.u32 	%r761, %r760, %r759;
	cvt.u64.u32 	%rd1817, %r761;
	bra.uni 	$L__BB0_281;
$L__BB0_280:
	div.u64 	%rd1817, %rd400, %rd6;
$L__BB0_281:
	ld.param.u64 	%rd1672, [_ZN17flashsign_kernel46kernelILi8ELi128ELi128EEEviP6__halfS2_S2_S2_Px_param_3];
	ld.param.u32 	%r1987, [_ZN17flashsign_kernel46kernelILi8ELi128ELi128EEEviP6__halfS2_S2_S2_Px_param_0];
	mul.lo.s32 	%r765, %r262, %r263;
	mov.u32 	%r766, %ntid.z;
	mul.lo.s32 	%r767, %r765, %r766;
	cvt.u64.u32 	%rd919, %r767;
	add.s64 	%rd920, %rd919, %rd5;
	and.b64  	%rd921, %rd1672, 15;
	setp.lt.u64 	%p210, %rd920, %rd921;
	selp.u64 	%rd922, 1, 0, %p210;
	add.s64 	%rd404, %rd1817, %rd922;
	shr.s32 	%r768, %r1987, 31;
	shr.u32 	%r769, %r768, 29;
	add.s32 	%r770, %r1987, %r769;
	shr.s32 	%r233, %r770, 3;
	mov.b16 	%rs159, 0;
	mov.b32 	%r2117, 0;
	mov.b64 	%rd1865, 0;
	and.b32  	%r772, %r1, 31;
	mov.u32 	%r777, _ZZN17flashsign_kernel46kernelILi8ELi128ELi128EEEviP6__halfS2_S2_S2_PxE8KVBuffer;
	mov.u64 	%rd1863, %rd1865;
	mov.u64 	%rd1861, %rd1865;
	mov.u32 	%r2118, %r2117;
	mov.u64 	%rd1864, %rd1865;
	mov.u64 	%rd1862, %rd1865;
	mov.u64 	%rd1824, %rd1865;
$L__BB0_282:
	setp.ne.s32 	%p211, %r772, 0;
	@%p211 bra 	$L__BB0_284;
	// begin inline asm
	mov.u64 	%rd1824, %clock64;
	// end inline asm
$L__BB0_284:
	ld.param.u64 	%rd1626, [_ZN17flashsign_kernel46kernelILi8ELi128ELi128EEEviP6__halfS2_S2_S2_Px_param_2];
	// begin inline asm
	cp.async.wait_group 0;
	// end inline asm
	barrier.sync 	0;
	shl.b32 	%r774, %r2117, 11;
	cvt.u64.u32 	%rd924, %r774;
	xor.b32  	%r236, %r2118, 1;
	shl.b32 	%r775, %r2118, 12;
	xor.b32  	%r776, %r775, 4096;
	cvt.u64.u32 	%rd925, %r776;
	cvt.u64.u32 	%rd926, %r777;
	cvta.shared.u64 	%rd927, %rd926;
	cvt.u32.u64 	%r778, %rd927;
	cvt.u32.u64 	%r779, %rd925;
	add.s32 	%r780, %r778, %r779;
	cvt.u32.u64 	%r781, %rd1626;
	cvt.u32.u64 	%r782, %rd924;
	add.s32 	%r783, %r781, %r782;
	mov.b64 	%rd928, 2048;
	cvt.u32.u64 	%r784, %rd928;
	add.s32 	%r785, %r783, %r784;
	xor.b32  	%r786, %r785, %r780;
	and.b32  	%r787, %r786, 8;
	and.b32  	%r788, %r786, 4;
	setp.eq.s32 	%p212, %r788, 0;
	and.b32  	%r789, %r786, 2;
	setp.eq.s32 	%p213, %r789, 0;
	xor.b32  	%r790, %r787, 14;
	shr.u32 	%r791, %r790, 1;
	selp.b32 	%r792, %r791, 1, %p212;
	selp.b32 	%r773, %r792, 0, %p213;
	setp.gt.s32 	%p214, %r773, 2;
	@%p214 bra 	$L__BB0_300;
	setp.eq.s32 	%p217, %r773, 0;
	@%p217 bra 	$L__BB0_309;
	setp.eq.s32 	%p218, %r773, 1;
	@%p218 bra 	$L__BB0_287;
	bra.uni 	$L__BB0_302;
$L__BB0_287:
	ld.param.u64 	%rd1636, [_ZN17flashsign_kernel46kernelILi8ELi128ELi128EEEviP6__halfS2_S2_S2_Px_param_2];
	cvt.u32.u64 	%r909, %rd5;
	cvt.u32.u64 	%r911, %rd1636;
	add.s32 	%r913, %r911, %r782;
	sub.s32 	%r914, -2048, %r913;
	and.b32  	%r915, %r914, 3;
	setp.ge.u32 	%p229, %r909, %r915;
	@%p229 bra 	$L__BB0_290;
	mov.u64 	%rd1829, %rd5;
$L__BB0_289:
	ld.param.u64 	%rd1637, [_ZN17flashsign_kernel46kernelILi8ELi128ELi128EEEviP6__halfS2_S2_S2_Px_param_2];
	cvta.to.global.u64 	%rd1001, %rd1637;
	shl.b32 	%r916, %r2117, 10;
	mul.wide.s32 	%rd1002, %r916, 2;
	add.s64 	%rd1003, %rd1001, %rd1002;
	add.s64 	%rd1004, %rd1003, %rd1829;
	ld.global.u8 	%rs72, [%rd1004+2048];
	cvt.u32.u64 	%r917, %rd1829;
	shl.b32 	%r918, %r236, 12;
	mov.u32 	%r919, _ZZN17flashsign_kernel46kernelILi8ELi128ELi128EEEviP6__halfS2_S2_S2_PxE8KVBuffer;
	add.s32 	%r920, %r919, %r918;
	add.s32 	%r921, %r920, %r917;
	st.shared.u8 	[%r921], %rs72;
	mov.u32 	%r922, %ntid.x;
	mov.u32 	%r923, %ntid.y;
	mul.lo.s32 	%r924, %r922, %r923;
	mov.u32 	%r925, %ntid.z;
	mul.lo.s32 	%r926, %r924, %r925;
	cvt.u64.u32 	%rd1005, %r926;
	add.s64 	%rd1829, %rd1829, %rd1005;
	cvt.u32.u64 	%r927, %rd1637;
	cvt.u32.u64 	%r928, %rd1002;
	add.s32 	%r929, %r927, %r928;
	sub.s32 	%r930, -2048, %r929;
	and.b32  	%r931, %r930, 3;
	cvt.u64.u32 	%rd1006, %r931;
	setp.lt.u64 	%p230, %rd1829, %rd1006;
	@%p230 bra 	$L__BB0_289;
$L__BB0_290:
	ld.param.u64 	%rd1638, [_ZN17flashsign_kernel46kernelILi8ELi128ELi128EEEviP6__halfS2_S2_S2_Px_param_2];
	cvt.u32.u64 	%r933, %rd1638;
	add.s32 	%r935, %r933, %r782;
	sub.s32 	%r936, -2048, %r935;
	and.b32  	%r937, %r936, 3;
	sub.s32 	%r938, 2048, %r937;
	cvt.u64.u32 	%rd1008, %r938;
	shr.u64 	%rd1009, %rd1008, 2;
	setp.le.u64 	%p231, %rd1009, %rd5;
	@%p231 bra 	$L__BB0_297;
	and.b64  	%rd1010, %rd342, 3;
	setp.eq.s64 	%p232, %rd1010, 3;
	mov.u64 	%rd1830, %rd5;
	@%p232 bra 	$L__BB0_295;
	ld.param.u64 	%rd1639, [_ZN17flashsign_kernel46kernelILi8ELi128ELi128EEEviP6__halfS2_S2_S2_Px_param_2];
	mov.u32 	%r940, %ntid.x;
	mov.u32 	%r941, %ntid.y;
	mul.lo.s32 	%r942, %r940, %r941;
	mov.u32 	%r943, %ntid.z;
	mul.lo.s32 	%r944, %r942, %r943;
	cvt.u64.u32 	%rd1012, %r944;
	add.s64 	%rd1830, %rd1012, %rd5;
	setp.eq.s64 	%p233, %rd1010, 0;
	shl.b32 	%r946, %r2117, 10;
	mul.wide.s32 	%rd1014, %r946, 2;
	add.s64 	%rd1015, %rd1639, %rd1014;
	cvt.u32.u64 	%r947, %rd1015;
	sub.s32 	%r948, -2048, %r947;
	and.b32  	%r949, %r948, 3;
	cvt.u64.u32 	%rd1016, %r949;
	shl.b32 	%r950, %r236, 12;
	mov.u32 	%r951, _ZZN17flashsign_kernel46kernelILi8ELi128ELi128EEEviP6__halfS2_S2_S2_PxE8KVBuffer;
	add.s32 	%r952, %r951, %r950;
	add.s32 	%r953, %r952, %r949;
	shl.b32 	%r954, %r909, 2;
	add.s32 	%r939, %r953, %r954;
	add.s64 	%rd1017, %rd1015, %rd1016;
	shl.b64 	%rd1018, %rd5, 2;
	add.s64 	%rd1019, %rd1017, %rd1018;
	add.s64 	%rd1011, %rd1019, 2048;
	// begin inline asm
	cp.async.ca.shared.global [%r939], [%rd1011], 4, 4;
	// end inline asm
	@%p233 bra 	$L__BB0_295;
	ld.param.u64 	%rd1640, [_ZN17flashsign_kernel46kernelILi8ELi128ELi128EEEviP6__halfS2_S2_S2_Px_param_2];
	mov.u32 	%r956, %ntid.x;
	mov.u32 	%r957, %ntid.y;
	mul.lo.s32 	%r958, %r956, %r957;
	mov.u32 	%r959, %ntid.z;
	mul.lo.s32 	%r960, %r958, %r959;
	cvt.u64.u32 	%rd430, %r960;
	add.s64 	%rd1021, %rd430, %rd5;
	add.s64 	%rd1830, %rd1021, %rd430;
	and.b64  	%rd1022, %rd342, 3;
	setp.eq.s64 	%p234, %rd1022, 1;
	shl.b32 	%r961, %r960, 2;
	shl.b32 	%r962, %r2117, 10;
	mul.wide.s32 	%rd1023, %r962, 2;
	add.s64 	%rd1024, %rd1640, %rd1023;
	cvt.u32.u64 	%r963, %rd1024;
	sub.s32 	%r964, -2048, %r963;
	and.b32  	%r965, %r964, 3;
	cvt.u64.u32 	%rd1025, %r965;
	shl.b32 	%r966, %r236, 12;
	mov.u32 	%r967, _ZZN17flashsign_kernel46kernelILi8ELi128ELi128EEEviP6__halfS2_S2_S2_PxE8KVBuffer;
	add.s32 	%r968, %r967, %r966;
	add.s32 	%r969, %r968, %r965;
	cvt.u32.u64 	%r970, %rd5;
	shl.b32 	%r971, %r970, 2;
	add.s32 	%r972, %r969, %r971;
	add.s32 	%r955, %r972, %r961;
	mul.wide.u32 	%rd1026, %r960, 4;
	add.s64 	%rd1027, %rd1024, %rd1025;
	shl.b64 	%rd1028, %rd5, 2;
	add.s64 	%rd1029, %rd1027, %rd1028;
	add.s64 	%rd1030, %rd1029, %rd1026;
	add.s64 	%rd1020, %rd1030, 2048;
	// begin inline asm
	cp.async.ca.shared.global [%r955], [%rd1020], 4, 4;
	// end inline asm
	@%p234 bra 	$L__BB0_295;
	ld.param.u64 	%rd1641, [_ZN17flashsign_kernel46kernelILi8ELi128ELi128EEEviP6__halfS2_S2_S2_Px_param_2];
	add.s64 	%rd1033, %rd1021, %rd430;
	add.s64 	%rd1830, %rd1033, %rd430;
	cvt.u32.u64 	%r974, %rd430;
	shl.b32 	%r975, %r974, 2;
	add.s32 	%r973, %r955, %r975;
	shl.b64 	%rd1034, %rd430, 2;
	mul.wide.s32 	%rd1035, %r962, 2;
	add.s64 	%rd1036, %rd1641, %rd1035;
	cvt.u32.u64 	%r977, %rd1036;
	sub.s32 	%r978, -2048, %r977;
	and.b32  	%r979, %r978, 3;
	cvt.u64.u32 	%rd1037, %r979;
	add.s64 	%rd1038, %rd1036, %rd1037;
	shl.b64 	%rd1039, %rd5, 2;
	add.s64 	%rd1040, %rd1038, %rd1039;
	add.s64 	%rd1041, %rd1040, %rd1034;
	add.s64 	%rd1042, %rd1041, %rd1034;
	add.s64 	%rd1031, %rd1042, 2048;
	// begin inline asm
	cp.async.ca.shared.global [%r973], [%rd1031], 4, 4;
	// end inline asm
$L__BB0_295:
	setp.lt.u64 	%p235, %rd342, 3;
	@%p235 bra 	$L__BB0_297;
$L__BB0_296:
	ld.param.u64 	%rd1642, [_ZN17flashsign_kernel46kernelILi8ELi128ELi128EEEviP6__halfS2_S2_S2_Px_param_2];
	mov.u32 	%r984, %ntid.x;
	mov.u32 	%r985, %ntid.y;
	mul.lo.s32 	%r986, %r984, %r985;
	mov.u32 	%r987, %ntid.z;
	mul.lo.s32 	%r988, %r986, %r987;
	cvt.u32.u64 	%r989, %rd1830;
	shl.b32 	%r990, %r2117, 10;
	mul.wide.s32 	%rd1047, %r990, 2;
	add.s64 	%rd1048, %rd1642, %rd1047;
	cvt.u32.u64 	%r991, %rd1048;
	sub.s32 	%r992, -2048, %r991;
	and.b32  	%r993, %r992, 3;
	cvt.u64.u32 	%rd1049, %r993;
	shl.b32 	%r994, %r236, 12;
	mov.u32 	%r995, _ZZN17flashsign_kernel46kernelILi8ELi128ELi128EEEviP6__halfS2_S2_S2_PxE8KVBuffer;
	add.s32 	%r996, %r995, %r994;
	add.s32 	%r997, %r996, %r993;
	shl.b32 	%r998, %r989, 2;
	add.s32 	%r980, %r997, %r998;
	add.s64 	%rd1050, %rd1048, %rd1049;
	shl.b64 	%rd1051, %rd1830, 2;
	add.s64 	%rd1052, %rd1050, %rd1051;
	add.s64 	%rd1043, %rd1052, 2048;
	// begin inline asm
	cp.async.ca.shared.global [%r980], [%rd1043], 4, 4;
	// end inline asm
	shl.b32 	%r999, %r988, 2;
	add.s32 	%r981, %r980, %r999;
	mul.wide.u32 	%rd1053, %r988, 4;
	add.s64 	%rd1044, %rd1043, %rd1053;
	// begin inline asm
	cp.async.ca.shared.global [%r981], [%rd1044], 4, 4;
	// end inline asm
	add.s32 	%r982, %r981, %r999;
	add.s64 	%rd1045, %rd1044, %rd1053;
	// begin inline asm
	cp.async.ca.shared.global [%r982], [%rd1045], 4, 4;
	// end inline asm
	add.s32 	%r983, %r982, %r999;
	add.s64 	%rd1046, %rd1045, %rd1053;
	// begin inline asm
	cp.async.ca.shared.global [%r983], [%rd1046], 4, 4;
	// end inline asm
	add.s64 	%rd1830, %rd1053, %rd1830;
	sub.s32 	%r1000, 2048, %r993;
	cvt.u64.u32 	%rd1054, %r1000;
	shr.u64 	%rd1055, %rd1054, 2;
	setp.lt.u64 	%p236, %rd1830, %rd1055;
	@%p236 bra 	$L__BB0_296;
$L__BB0_297:
	ld.param.u64 	%rd1643, [_ZN17flashsign_kernel46kernelILi8ELi128ELi128EEEviP6__halfS2_S2_S2_Px_param_2];
	cvt.u64.u32 	%rd1056, %r774;
	cvt.u32.u64 	%r1002, %rd1643;
	cvt.u32.u64 	%r1003, %rd1056;
	add.s32 	%r1004, %r1002, %r1003;
	add.s32 	%r1005, %r1004, 4096;
	cvt.u64.u32 	%rd1057, %r1005;
	and.b64  	%rd1058, %rd1057, 3;
	setp.le.u64 	%p237, %rd1058, %rd5;
	@%p237 bra 	$L__BB0_350;
	mov.u64 	%rd1832, %rd5;
$L__BB0_299:
	ld.param.u64 	%rd1644, [_ZN17flashsign_kernel46kernelILi8ELi128ELi128EEEviP6__halfS2_S2_S2_Px_param_2];
	shl.b32 	%r1006, %r2117, 10;
	mul.wide.s32 	%rd1059, %r1006, 2;
	cvt.u32.u64 	%r1007, %rd1644;
	cvt.u32.u64 	%r1008, %rd1059;
	add.s32 	%r1009, %r1007, %r1008;
	sub.s32 	%r1010, -2048, %r1009;
	and.b32  	%r1011, %r1010, 3;
	cvt.u64.u32 	%rd1060, %r1011;
	sub.s32 	%r1012, 2048, %r1011;
	cvt.u64.u32 	%rd1061, %r1012;
	and.b64  	%rd1062, %rd1061, 4092;
	or.b64  	%rd1063, %rd1062, %rd1060;
	add.s64 	%rd1064, %rd1832, %rd1063;
	cvta.to.global.u64 	%rd1065, %rd1644;
	add.s64 	%rd1066, %rd1065, %rd1059;
	add.s64 	%rd1067, %rd1066, %rd1064;
	ld.global.u8 	%rs73, [%rd1067+2048];
	cvt.u32.u64 	%r1013, %rd1832;
	cvt.u32.u64 	%r1014, %rd1062;
	add.s32 	%r1015, %r1013, %r1014;
	shl.b32 	%r1016, %r236, 12;
	mov.u32 	%r1017, _ZZN17flashsign_kernel46kernelILi8ELi128ELi128EEEviP6__halfS2_S2_S2_PxE8KVBuffer;
	add.s32 	%r1018, %r1017, %r1016;
	add.s32 	%r1019, %r1018, %r1011;
	add.s32 	%r1020, %r1019, %r1015;
	st.shared.u8 	[%r1020], %rs73;
	mov.u32 	%r1021, %ntid.x;
	mov.u32 	%r1022, %ntid.y;
	mul.lo.s32 	%r1023, %r1021, %r1022;
	mov.u32 	%r1024, %ntid.z;
	mul.lo.s32 	%r1025, %r1023, %r1024;
	cvt.u64.u32 	%rd1068, %r1025;
	add.s64 	%rd1832, %rd1832, %rd1068;
	and.b64  	%rd1069, %rd1061, 3;
	setp.lt.u64 	%p238, %rd1832, %rd1069;
	@%p238 bra 	$L__BB0_299;
	bra.uni 	$L__BB0_350;
$L__BB0_300:
	setp.eq.s32 	%p215, %r773, 3;
	@%p215 bra 	$L__BB0_316;
	setp.eq.s32 	%p216, %r773, 7;
	@%p216 bra 	$L__BB0_329;
$L__BB0_302:
	cvt.u32.u64 	%r1265, %rd5;
	setp.gt.u32 	%p263, %r1265, 2047;
	@%p263 bra 	$L__BB0_350;
	and.b64  	%rd1226, %rd373, 3;
	setp.eq.s64 	%p264, %rd1226, 3;
	mov.u64 	%rd1825, %rd5;
	@%p264 bra 	$L__BB0_307;
	ld.param.u64 	%rd1662, [_ZN17flashsign_kernel46kernelILi8ELi128ELi128EEEviP6__halfS2_S2_S2_Px_param_2];
	mov.u32 	%r1266, %ntid.x;
	mov.u32 	%r1267, %ntid.y;
	mul.lo.s32 	%r1268, %r1266, %r1267;
	mov.u32 	%r1269, %ntid.z;
	mul.lo.s32 	%r1270, %r1268, %r1269;
	cvt.u64.u32 	%rd1227, %r1270;
	add.s64 	%rd1825, %rd1227, %rd5;
	setp.eq.s64 	%p265, %rd1226, 0;
	cvta.to.global.u64 	%rd1229, %rd1662;
	shl.b32 	%r1271, %r2117, 10;
	mul.wide.s32 	%rd1230, %r1271, 2;
	add.s64 	%rd1231, %rd1229, %rd1230;
	add.s64 	%rd1232, %rd1231, %rd5;
	ld.global.u8 	%rs95, [%rd1232+2048];
	shl.b32 	%r1273, %r236, 12;
	mov.u32 	%r1274, _ZZN17flashsign_kernel46kernelILi8ELi128ELi128EEEviP6__halfS2_S2_S2_PxE8KVBuffer;
	add.s32 	%r1275, %r1274, %r1273;
	add.s32 	%r1276, %r1275, %r1265;
	st.shared.u8 	[%r1276], %rs95;
	@%p265 bra 	$L__BB0_307;
	ld.param.u64 	%rd1663, [_ZN17flashsign_kernel46kernelILi8ELi128ELi128EEEviP6__halfS2_S2_S2_Px_param_2];
	add.s64 	%rd1233, %rd1227, %rd5;
	add.s64 	%rd1825, %rd1233, %rd1227;
	and.b64  	%rd1234, %rd373, 3;
	setp.eq.s64 	%p266, %rd1234, 1;
	cvta.to.global.u64 	%rd1235, %rd1663;
	mul.wide.s32 	%rd1236, %r1271, 2;
	add.s64 	%rd1237, %rd1235, %rd1236;
	add.s64 	%rd1238, %rd1237, %rd5;
	add.s64 	%rd1239, %rd1238, %rd1227;
	ld.global.u8 	%rs96, [%rd1239+2048];
	cvt.u32.u64 	%r1283, %rd5;
	shl.b32 	%r1284, %r236, 12;
	mov.u32 	%r1285, _ZZN17flashsign_kernel46kernelILi8ELi128ELi128EEEviP6__halfS2_S2_S2_PxE8KVBuffer;
	add.s32 	%r1286, %r1285, %r1284;
	add.s32 	%r1287, %r1286, %r1283;
	add.s32 	%r1288, %r1287, %r1270;
	st.shared.u8 	[%r1288], %rs96;
	@%p266 bra 	$L__BB0_307;
	ld.param.u64 	%rd1664, [_ZN17flashsign_kernel46kernelILi8ELi128ELi128EEEviP6__halfS2_S2_S2_Px_param_2];
	add.s64 	%rd1241, %rd1233, %rd1227;
	add.s64 	%rd1825, %rd1241, %rd1227;
	cvta.to.global.u64 	%rd1242, %rd1664;
	shl.b32 	%r1289, %r2117, 10;
	mul.wide.s32 	%rd1243, %r1289, 2;
	add.s64 	%rd1244, %rd1242, %rd1243;
	add.s64 	%rd1245, %rd1244, %rd5;
	add.s64 	%rd1246, %rd1245, %rd1227;
	add.s64 	%rd1247, %rd1246, %rd1227;
	ld.global.u8 	%rs97, [%rd1247+2048];
	cvt.u32.u64 	%r1290, %rd1227;
	add.s32 	%r1296, %r1287, %r1290;
	add.s32 	%r1297, %r1296, %r1290;
	st.shared.u8 	[%r1297], %rs97;
$L__BB0_307:
	setp.lt.u64 	%p267, %rd373, 3;
	@%p267 bra 	$L__BB0_350;
$L__BB0_308:
	ld.param.u64 	%rd1665, [_ZN17flashsign_kernel46kernelILi8ELi128ELi128EEEviP6__halfS2_S2_S2_Px_param_2];
	mov.u32 	%r1298, %ntid.x;
	mov.u32 	%r1299, %ntid.y;
	mul.lo.s32 	%r1300, %r1298, %r1299;
	mov.u32 	%r1301, %ntid.z;
	mul.lo.s32 	%r1302, %r1300, %r1301;
	cvt.u64.u32 	%rd1248, %r1302;
	cvta.to.global.u64 	%rd1249, %rd1665;
	shl.b32 	%r1303, %r2117, 10;
	mul.wide.s32 	%rd1250, %r1303, 2;
	add.s64 	%rd1251, %rd1249, %rd1250;
	add.s64 	%rd1252, %rd1251, %rd1825;
	ld.global.u8 	%rs98, [%rd1252+2048];
	cvt.u32.u64 	%r1304, %rd1825;
	shl.b32 	%r1305, %r236, 12;
	mov.u32 	%r1306, _ZZN17flashsign_kernel46kernelILi8ELi128ELi128EEEviP6__halfS2_S2_S2_PxE8KVBuffer;
	add.s32 	%r1307, %r1306, %r1305;
	add.s32 	%r1308, %r1307, %r1304;
	st.shared.u8 	[%r1308], %rs98;
	add.s64 	%rd1253, %rd1252, %rd1248;
	ld.global.u8 	%rs99, [%rd1253+2048];
	add.s32 	%r1309, %r1308, %r1302;
	st.shared.u8 	[%r1309], %rs99;
	add.s64 	%rd1254, %rd1253, %rd1248;
	ld.global.u8 	%rs100, [%rd1254+2048];
	add.s32 	%r1310, %r1309, %r1302;
	st.shared.u8 	[%r1310], %rs100;
	add.s64 	%rd1255, %rd1254, %rd1248;
	ld.global.u8 	%rs101, [%rd1255+2048];
	add.s32 	%r1311, %r1310, %r1302;
	st.shared.u8 	[%r1311], %rs101;
	mul.wide.u32 	%rd1256, %r1302, 4;
	add.s64 	%rd1825, %rd1256, %rd1825;
	setp.lt.u64 	%p268, %rd1825, 2048;
	@%p268 bra 	$L__BB0_308;
	bra.uni 	$L__BB0_350;
$L__BB0_309:
	cvt.u32.u64 	%r1026, %rd5;
	setp.gt.u32 	%p239, %r1026, 1023;
	@%p239 bra 	$L__BB0_350;
	and.b64  	%rd1070, %rd348, 3;
	setp.eq.s64 	%p240, %rd1070, 3;
	mov.u64 	%rd1827, %rd5;
	@%p240 bra 	$L__BB0_314;
	ld.param.u64 	%rd1645, [_ZN17flashsign_kernel46kernelILi8ELi128ELi128EEEviP6__halfS2_S2_S2_Px_param_2];
	mov.u32 	%r1027, %ntid.x;
	mov.u32 	%r1028, %ntid.y;
	mul.lo.s32 	%r1029, %r1027, %r1028;
	mov.u32 	%r1030, %ntid.z;
	mul.lo.s32 	%r1031, %r1029, %r1030;
	cvt.u64.u32 	%rd1071, %r1031;
	add.s64 	%rd1827, %rd1071, %rd5;
	setp.eq.s64 	%p241, %rd1070, 0;
	cvta.to.global.u64 	%rd1073, %rd1645;
	shl.b32 	%r1033, %r2117, 10;
	mul.wide.s32 	%rd1074, %r1033, 2;
	add.s64 	%rd1075, %rd1073, %rd1074;
	shl.b64 	%rd1076, %rd5, 1;
	add.s64 	%rd1077, %rd1075, %rd1076;
	ld.global.u16 	%rs74, [%rd1077+2048];
	shl.b32 	%r1034, %r236, 12;
	mov.u32 	%r1035, _ZZN17flashsign_kernel46kernelILi8ELi128ELi128EEEviP6__halfS2_S2_S2_PxE8KVBuffer;
	add.s32 	%r1036, %r1035, %r1034;
	shl.b32 	%r1037, %r1026, 1;
	add.s32 	%r1038, %r1036, %r1037;
	st.shared.u16 	[%r1038], %rs74;
	@%p241 bra 	$L__BB0_314;
	ld.param.u64 	%rd1646, [_ZN17flashsign_kernel46kernelILi8ELi128ELi128EEEviP6__halfS2_S2_S2_Px_param_2];
	cvt.u64.u32 	%rd421, %r1031;
	add.s64 	%rd1078, %rd421, %rd5;
	add.s64 	%rd1827, %rd1078, %rd421;
	and.b64  	%rd1079, %rd348, 3;
	setp.eq.s64 	%p242, %rd1079, 1;
	mul.wide.u32 	%rd1080, %r1031, 2;
	cvta.to.global.u64 	%rd1081, %rd1646;
	mul.wide.s32 	%rd1082, %r1033, 2;
	add.s64 	%rd1083, %rd1081, %rd1082;
	shl.b64 	%rd1084, %rd5, 1;
	add.s64 	%rd1085, %rd1083, %rd1084;
	add.s64 	%rd1086, %rd1085, %rd1080;
	ld.global.u16 	%rs75, [%rd1086+2048];
	shl.b32 	%r1045, %r1031, 1;
	cvt.u32.u64 	%r1046, %rd5;
	shl.b32 	%r1047, %r236, 12;
	mov.u32 	%r1048, _ZZN17flashsign_kernel46kernelILi8ELi128ELi128EEEviP6__halfS2_S2_S2_PxE8KVBuffer;
	add.s32 	%r1049, %r1048, %r1047;
	shl.b32 	%r1050, %r1046, 1;
	add.s32 	%r1051, %r1049, %r1050;
	add.s32 	%r1052, %r1051, %r1045;
	st.shared.u16 	[%r1052], %rs75;
	@%p242 bra 	$L__BB0_314;
	ld.param.u64 	%rd1647, [_ZN17flashsign_kernel46kernelILi8ELi128ELi128EEEviP6__halfS2_S2_S2_Px_param_2];
	add.s64 	%rd1088, %rd1078, %rd421;
	add.s64 	%rd1827, %rd1088, %rd421;
	shl.b64 	%rd1089, %rd421, 1;
	cvta.to.global.u64 	%rd1090, %rd1647;
	shl.b32 	%r1053, %r2117, 10;
	mul.wide.s32 	%rd1091, %r1053, 2;
	add.s64 	%rd1092, %rd1090, %rd1091;
	shl.b64 	%rd1093, %rd5, 1;
	add.s64 	%rd1094, %rd1092, %rd1093;
	add.s64 	%rd1095, %rd1094, %rd1089;
	add.s64 	%rd1096, %rd1095, %rd1089;
	ld.global.u16 	%rs76, [%rd1096+2048];
	cvt.u32.u64 	%r1054, %rd421;
	shl.b32 	%r1055, %r1054, 1;
	mov.u32 	%r1057, _ZZN17flashsign_kernel46kernelILi8ELi128ELi128EEEviP6__halfS2_S2_S2_PxE8KVBuffer;
	add.s32 	%r1058, %r1057, %r1047;
	cvt.u32.u64 	%r1059, %rd5;
	shl.b32 	%r1060, %r1059, 1;
	add.s32 	%r1061, %r1058, %r1060;
	add.s32 	%r1062, %r1061, %r1055;
	add.s32 	%r1063, %r1062, %r1055;
	st.shared.u16 	[%r1063], %rs76;
$L__BB0_314:
	setp.lt.u64 	%p243, %rd348, 3;
	@%p243 bra 	$L__BB0_350;
$L__BB0_315:
	ld.param.u64 	%rd1648, [_ZN17flashsign_kernel46kernelILi8ELi128ELi128EEEviP6__halfS2_S2_S2_Px_param_2];
	mov.u32 	%r1064, %ntid.x;
	mov.u32 	%r1065, %ntid.y;
	mul.lo.s32 	%r1066, %r1064, %r1065;
	mov.u32 	%r1067, %ntid.z;
	mul.lo.s32 	%r1068, %r1066, %r1067;
	cvta.to.global.u64 	%rd1097, %rd1648;
	shl.b32 	%r1069, %r2117, 10;
	mul.wide.s32 	%rd1098, %r1069, 2;
	add.s64 	%rd1099, %rd1097, %rd1098;
	shl.b64 	%rd1100, %rd1827, 1;
	add.s64 	%rd1101, %rd1099, %rd1100;
	ld.global.u16 	%rs77, [%rd1101+2048];
	cvt.u32.u64 	%r1070, %rd1827;
	shl.b32 	%r1071, %r236, 12;
	mov.u32 	%r1072, _ZZN17flashsign_kernel46kernelILi8ELi128ELi128EEEviP6__halfS2_S2_S2_PxE8KVBuffer;
	add.s32 	%r1073, %r1072, %r1071;
	shl.b32 	%r1074, %r1070, 1;
	add.s32 	%r1075, %r1073, %r1074;
	st.shared.u16 	[%r1075], %rs77;
	mul.wide.u32 	%rd1102, %r1068, 2;
	add.s64 	%rd1103, %rd1101, %rd1102;
	ld.global.u16 	%rs78, [%rd1103+2048];
	shl.b32 	%r1076, %r1068, 1;
	add.s32 	%r1077, %r1075, %r1076;
	st.shared.u16 	[%r1077], %rs78;
	add.s64 	%rd1104, %rd1103, %rd1102;
	ld.global.u16 	%rs79, [%rd1104+2048];
	add.s32 	%r1078, %r1077, %r1076;
	st.shared.u16 	[%r1078], %rs79;
	add.s64 	%rd1105, %rd1104, %rd1102;
	ld.global.u16 	%rs80, [%rd1105+2048];
	add.s32 	%r1079, %r1078, %r1076;
	st.shared.u16 	[%r1079], %rs80;
	mul.wide.u32 	%rd1106, %r1068, 4;
	add.s64 	%rd1827, %rd1106, %rd1827;
	setp.lt.u64 	%p244, %rd1827, 1024;
	@%p244 bra 	$L__BB0_315;
	bra.uni 	$L__BB0_350;
$L__BB0_316:
	ld.param.u64 	%rd1627, [_ZN17flashsign_kernel46kernelILi8ELi128ELi128EEEviP6__halfS2_S2_S2_Px_param_2];
	cvt.u32.u64 	%r793, %rd5;
	cvt.u32.u64 	%r795, %rd1627;
	add.s32 	%r797, %r795, %r782;
	sub.s32 	%r798, -2048, %r797;
	and.b32  	%r799, %r798, 7;
	setp.ge.u32 	%p219, %r793, %r799;
	@%p219 bra 	$L__BB0_319;
	shl.b32 	%r800, %r236, 12;
	mov.u32 	%r802, _ZZN17flashsign_kernel46kernelILi8ELi128ELi128EEEviP6__halfS2_S2_S2_PxE8KVBuffer;
	add.s32 	%r803, %r802, %r793;
	add.s32 	%r2119, %r803, %r800;
	mov.u64 	%rd1833, %rd5;
$L__BB0_318:
	ld.param.u64 	%rd1628, [_ZN17flashsign_kernel46kernelILi8ELi128ELi128EEEviP6__halfS2_S2_S2_Px_param_2];
	mov.u32 	%r804, %ntid.x;
	mov.u32 	%r805, %ntid.y;
	mul.lo.s32 	%r806, %r804, %r805;
	mov.u32 	%r807, %ntid.z;
	mul.lo.s32 	%r808, %r806, %r807;
	cvt.u64.u32 	%rd930, %r808;
	cvta.to.global.u64 	%rd931, %rd1628;
	shl.b32 	%r809, %r2117, 10;
	mul.wide.s32 	%rd932, %r809, 2;
	add.s64 	%rd933, %rd931, %rd932;
	add.s64 	%rd934, %rd933, %rd1833;
	ld.global.u8 	%rs70, [%rd934+2048];
	st.shared.u8 	[%r2119], %rs70;
	add.s64 	%rd1833, %rd1833, %rd930;
	add.s32 	%r2119, %r2119, %r808;
	cvt.u32.u64 	%r810, %rd1628;
	cvt.u32.u64 	%r811, %rd932;
	add.s32 	%r812, %r810, %r811;
	sub.s32 	%r813, -2048, %r812;
	and.b32  	%r814, %r813, 7;
	cvt.u64.u32 	%rd935, %r814;
	setp.lt.u64 	%p220, %rd1833, %rd935;
	@%p220 bra 	$L__BB0_318;
$L__BB0_319:
	ld.param.u64 	%rd1629, [_ZN17flashsign_kernel46kernelILi8ELi128ELi128EEEviP6__halfS2_S2_S2_Px_param_2];
	cvt.u64.u32 	%rd936, %r774;
	cvt.u32.u64 	%r816, %rd1629;
	cvt.u32.u64 	%r817, %rd936;
	add.s32 	%r818, %r816, %r817;
	sub.s32 	%r819, -2048, %r818;
	and.b32  	%r820, %r819, 7;
	sub.s32 	%r821, 2048, %r820;
	cvt.u64.u32 	%rd937, %r821;
	shr.u64 	%rd938, %rd937, 3;
	setp.le.u64 	%p221, %rd938, %rd5;
	@%p221 bra 	$L__BB0_326;
	and.b64  	%rd939, %rd336, 3;
	setp.eq.s64 	%p222, %rd939, 3;
	mov.u64 	%rd1834, %rd5;
	@%p222 bra 	$L__BB0_324;
	ld.param.u64 	%rd1630, [_ZN17flashsign_kernel46kernelILi8ELi128ELi128EEEviP6__halfS2_S2_S2_Px_param_2];
	mov.u32 	%r823, %ntid.x;
	mov.u32 	%r824, %ntid.y;
	mul.lo.s32 	%r825, %r823, %r824;
	mov.u32 	%r826, %ntid.z;
	mul.lo.s32 	%r827, %r825, %r826;
	cvt.u64.u32 	%rd941, %r827;
	add.s64 	%rd1834, %rd941, %rd5;
	cvt.u32.u64 	%r828, %rd5;
	setp.eq.s64 	%p223, %rd939, 0;
	shl.b32 	%r829, %r2117, 10;
	mul.wide.s32 	%rd943, %r829, 2;
	add.s64 	%rd944, %rd1630, %rd943;
	cvt.u32.u64 	%r830, %rd944;
	sub.s32 	%r831, -2048, %r830;
	and.b32  	%r832, %r831, 7;
	cvt.u64.u32 	%rd945, %r832;
	shl.b32 	%r833, %r236, 12;
	mov.u32 	%r834, _ZZN17flashsign_kernel46kernelILi8ELi128ELi128EEEviP6__halfS2_S2_S2_PxE8KVBuffer;
	add.s32 	%r835, %r834, %r833;
	add.s32 	%r836, %r835, %r832;
	shl.b32 	%r837, %r828, 3;
	add.s32 	%r822, %r836, %r837;
	add.s64 	%rd946, %rd944, %rd945;
	shl.b64 	%rd947, %rd5, 3;
	add.s64 	%rd948, %rd946, %rd947;
	add.s64 	%rd940, %rd948, 2048;
	// begin inline asm
	cp.async.ca.shared.global [%r822], [%rd940], 8, 8;
	// end inline asm
	@%p223 bra 	$L__BB0_324;
	ld.param.u64 	%rd1631, [_ZN17flashsign_kernel46kernelILi8ELi128ELi128EEEviP6__halfS2_S2_S2_Px_param_2];
	mov.u32 	%r839, %ntid.x;
	mov.u32 	%r840, %ntid.y;
	mul.lo.s32 	%r841, %r839, %r840;
	mov.u32 	%r842, %ntid.z;
	mul.lo.s32 	%r843, %r841, %r842;
	cvt.u64.u32 	%rd441, %r843;
	add.s64 	%rd950, %rd441, %rd5;
	add.s64 	%rd1834, %rd950, %rd441;
	and.b64  	%rd951, %rd336, 3;
	setp.eq.s64 	%p224, %rd951, 1;
	shl.b32 	%r844, %r843, 3;
	shl.b32 	%r845, %r2117, 10;
	mul.wide.s32 	%rd952, %r845, 2;
	add.s64 	%rd953, %rd1631, %rd952;
	cvt.u32.u64 	%r846, %rd953;
	sub.s32 	%r847, -2048, %r846;
	and.b32  	%r848, %r847, 7;
	cvt.u64.u32 	%rd954, %r848;
	shl.b32 	%r849, %r236, 12;
	mov.u32 	%r850, _ZZN17flashsign_kernel46kernelILi8ELi128ELi128EEEviP6__halfS2_S2_S2_PxE8KVBuffer;
	add.s32 	%r851, %r850, %r849;
	add.s32 	%r852, %r851, %r848;
	cvt.u32.u64 	%r853, %rd5;
	shl.b32 	%r854, %r853, 3;
	add.s32 	%r855, %r852, %r854;
	add.s32 	%r838, %r855, %r844;
	mul.wide.u32 	%rd955, %r843, 8;
	add.s64 	%rd956, %rd953, %rd954;
	shl.b64 	%rd957, %rd5, 3;
	add.s64 	%rd958, %rd956, %rd957;
	add.s64 	%rd959, %rd958, %rd955;
	add.s64 	%rd949, %rd959, 2048;
	// begin inline asm
	cp.async.ca.shared.global [%r838], [%rd949], 8, 8;
	// end inline asm
	@%p224 bra 	$L__BB0_324;
	ld.param.u64 	%rd1632, [_ZN17flashsign_kernel46kernelILi8ELi128ELi128EEEviP6__halfS2_S2_S2_Px_param_2];
	add.s64 	%rd962, %rd950, %rd441;
	add.s64 	%rd1834, %rd962, %rd441;
	cvt.u32.u64 	%r857, %rd441;
	shl.b32 	%r858, %r857, 3;
	add.s32 	%r856, %r838, %r858;
	shl.b64 	%rd963, %rd441, 3;
	mul.wide.s32 	%rd964, %r845, 2;
	add.s64 	%rd965, %rd1632, %rd964;
	cvt.u32.u64 	%r860, %rd965;
	sub.s32 	%r861, -2048, %r860;
	and.b32  	%r862, %r861, 7;
	cvt.u64.u32 	%rd966, %r862;
	add.s64 	%rd967, %rd965, %rd966;
	shl.b64 	%rd968, %rd5, 3;
	add.s64 	%rd969, %rd967, %rd968;
	add.s64 	%rd970, %rd969, %rd963;
	add.s64 	%rd971, %rd970, %rd963;
	add.s64 	%rd960, %rd971, 2048;
	// begin inline asm
	cp.async.ca.shared.global [%r856], [%rd960], 8, 8;
	// end inline asm
$L__BB0_324:
	setp.lt.u64 	%p225, %rd336, 3;
	@%p225 bra 	$L__BB0_326;
$L__BB0_325:
	ld.param.u64 	%rd1633, [_ZN17flashsign_kernel46kernelILi8ELi128ELi128EEEviP6__halfS2_S2_S2_Px_param_2];
	mov.u32 	%r867, %ntid.x;
	mov.u32 	%r868, %ntid.y;
	mul.lo.s32 	%r869, %r867, %r868;
	mov.u32 	%r870, %ntid.z;
	mul.lo.s32 	%r871, %r869, %r870;
	cvt.u32.u64 	%r872, %rd1834;
	shl.b32 	%r873, %r2117, 10;
	mul.wide.s32 	%rd976, %r873, 2;
	add.s64 	%rd977, %rd1633, %rd976;
	cvt.u32.u64 	%r874, %rd977;
	sub.s32 	%r875, -2048, %r874;
	and.b32  	%r876, %r875, 7;
	cvt.u64.u32 	%rd978, %r876;
	shl.b32 	%r877, %r236, 12;
	mov.u32 	%r878, _ZZN17flashsign_kernel46kernelILi8ELi128ELi128EEEviP6__halfS2_S2_S2_PxE8KVBuffer;
	add.s32 	%r879, %r878, %r877;
	add.s32 	%r880, %r879, %r876;
	shl.b32 	%r881, %r872, 3;
	add.s32 	%r863, %r880, %r881;
	add.s64 	%rd979, %rd977, %rd978;
	shl.b64 	%rd980, %rd1834, 3;
	add.s64 	%rd981, %rd979, %rd980;
	add.s64 	%rd972, %rd981, 2048;
	// begin inline asm
	cp.async.ca.shared.global [%r863], [%rd972], 8, 8;
	// end inline asm
	shl.b32 	%r882, %r871, 3;
	add.s32 	%r864, %r863, %r882;
	mul.wide.u32 	%rd982, %r871, 8;
	add.s64 	%rd973, %rd972, %rd982;
	// begin inline asm
	cp.async.ca.shared.global [%r864], [%rd973], 8, 8;
	// end inline asm
	add.s32 	%r865, %r864, %r882;
	add.s64 	%rd974, %rd973, %rd982;
	// begin inline asm
	cp.async.ca.shared.global [%r865], [%rd974], 8, 8;
	// end inline asm
	add.s32 	%r866, %r865, %r882;
	add.s64 	%rd975, %rd974, %rd982;
	// begin inline asm
	cp.async.ca.shared.global [%r866], [%rd975], 8, 8;
	// end inline asm
	mul.wide.u32 	%rd983, %r871, 4;
	add.s64 	%rd1834, %rd983, %rd1834;
	sub.s32 	%r883, 2048, %r876;
	cvt.u64.u32 	%rd984, %r883;
	shr.u64 	%rd985, %rd984, 3;
	setp.lt.u64 	%p226, %rd1834, %rd985;
	@%p226 bra 	$L__BB0_325;
$L__BB0_326:
	ld.param.u64 	%rd1634, [_ZN17flashsign_kernel46kernelILi8ELi128ELi128EEEviP6__halfS2_S2_S2_Px_param_2];
	cvt.u64.u32 	%rd986, %r774;
	cvt.u32.u64 	%r885, %rd1634;
	cvt.u32.u64 	%r886, %rd986;
	add.s32 	%r887, %r885, %r886;
	add.s32 	%r888, %r887, 4096;
	cvt.u64.u32 	%rd987, %r888;
	and.b64  	%rd988, %rd987, 7;
	setp.le.u64 	%p227, %rd988, %rd5;
	@%p227 bra 	$L__BB0_350;
	mov.u64 	%rd1836, %rd5;
$L__BB0_328:
	ld.param.u64 	%rd1635, [_ZN17flashsign_kernel46kernelILi8ELi128ELi128EEEviP6__halfS2_S2_S2_Px_param_2];
	shl.b32 	%r889, %r2117, 10;
	mul.wide.s32 	%rd989, %r889, 2;
	cvt.u32.u64 	%r890, %rd1635;
	cvt.u32.u64 	%r891, %rd989;
	add.s32 	%r892, %r890, %r891;
	sub.s32 	%r893, -2048, %r892;
	and.b32  	%r894, %r893, 7;
	cvt.u64.u32 	%rd990, %r894;
	sub.s32 	%r895, 2048, %r894;
	cvt.u64.u32 	%rd991, %r895;
	and.b64  	%rd992, %rd991, 4088;
	or.b64  	%rd993, %rd992, %rd990;
	add.s64 	%rd994, %rd1836, %rd993;
	cvta.to.global.u64 	%rd995, %rd1635;
	add.s64 	%rd996, %rd995, %rd989;
	add.s64 	%rd997, %rd996, %rd994;
	ld.global.u8 	%rs71, [%rd997+2048];
	cvt.u32.u64 	%r896, %rd1836;
	cvt.u32.u64 	%r897, %rd992;
	add.s32 	%r898, %r896, %r897;
	shl.b32 	%r899, %r236, 12;
	mov.u32 	%r900, _ZZN17flashsign_kernel46kernelILi8ELi128ELi128EEEviP6__halfS2_S2_S2_PxE8KVBuffer;
	add.s32 	%r901, %r900, %r899;
	add.s32 	%r902, %r901, %r894;
	add.s32 	%r903, %r902, %r898;
	st.shared.u8 	[%r903], %rs71;
	mov.u32 	%r904, %ntid.x;
	mov.u32 	%r905, %ntid.y;
	mul.lo.s32 	%r906, %r904, %r905;
	mov.u32 	%r907, %ntid.z;
	mul.lo.s32 	%r908, %r906, %r907;
	cvt.u64.u32 	%rd998, %r908;
	add.s64 	%rd1836, %rd1836, %rd998;
	and.b64  	%rd999, %rd991, 7;
	setp.lt.u64 	%p228, %rd1836, %rd999;
	@%p228 bra 	$L__BB0_328;
	bra.uni 	$L__BB0_350;
$L__BB0_329:
	ld.param.u64 	%rd1649, [_ZN17flashsign_kernel46kernelILi8ELi128ELi128EEEviP6__halfS2_S2_S2_Px_param_2];
	cvt.u32.u64 	%r1080, %rd5;
	cvt.u32.u64 	%r1082, %rd1649;
	add.s32 	%r1084, %r1082, %r782;
	sub.s32 	%r1085, -2048, %r1084;
	and.b32  	%r1086, %r1085, 15;
	setp.ge.u32 	%p245, %r1080, %r1086;
	@%p245 bra 	$L__BB0_336;
	and.b64  	%rd1108, %rd355, 3;
	setp.eq.s64 	%p246, %rd1108, 3;
	mov.u64 	%rd1837, %rd5;
	@%p246 bra 	$L__BB0_334;
	ld.param.u64 	%rd1650, [_ZN17flashsign_kernel46kernelILi8ELi128ELi128EEEviP6__halfS2_S2_S2_Px_param_2];
	mov.u32 	%r1087, %ntid.x;
	mov.u32 	%r1088, %ntid.y;
	mul.lo.s32 	%r1089, %r1087, %r1088;
	mov.u32 	%r1090, %ntid.z;
	mul.lo.s32 	%r1091, %r1089, %r1090;
	cvt.u64.u32 	%rd1109, %r1091;
	add.s64 	%rd1837, %rd1109, %rd5;
	setp.eq.s64 	%p247, %rd1108, 0;
	cvta.to.global.u64 	%rd1111, %rd1650;
	shl.b32 	%r1092, %r2117, 10;
	mul.wide.s32 	%rd1112, %r1092, 2;
	add.s64 	%rd1113, %rd1111, %rd1112;
	add.s64 	%rd1114, %rd1113, %rd5;
	ld.global.u8 	%rs81, [%rd1114+2048];
	shl.b32 	%r1094, %r236, 12;
	mov.u32 	%r1095, _ZZN17flashsign_kernel46kernelILi8ELi128ELi128EEEviP6__halfS2_S2_S2_PxE8KVBuffer;
	add.s32 	%r1096, %r1095, %r1094;
	add.s32 	%r1097, %r1096, %r1080;
	st.shared.u8 	[%r1097], %rs81;
	@%p247 bra 	$L__BB0_334;
	ld.param.u64 	%rd1651, [_ZN17flashsign_kernel46kernelILi8ELi128ELi128EEEviP6__halfS2_S2_S2_Px_param_2];
	add.s64 	%rd1115, %rd1109, %rd5;
	add.s64 	%rd1837, %rd1115, %rd1109;
	and.b64  	%rd1116, %rd355, 3;
	setp.eq.s64 	%p248, %rd1116, 1;
	cvta.to.global.u64 	%rd1117, %rd1651;
	mul.wide.s32 	%rd1118, %r1092, 2;
	add.s64 	%rd1119, %rd1117, %rd1118;
	add.s64 	%rd1120, %rd1119, %rd5;
	add.s64 	%rd1121, %rd1120, %rd1109;
	ld.global.u8 	%rs82, [%rd1121+2048];
	cvt.u32.u64 	%r1104, %rd5;
	shl.b32 	%r1105, %r236, 12;
	mov.u32 	%r1106, _ZZN17flashsign_kernel46kernelILi8ELi128ELi128EEEviP6__halfS2_S2_S2_PxE8KVBuffer;
	add.s32 	%r1107, %r1106, %r1105;
	add.s32 	%r1108, %r1107, %r1104;
	add.s32 	%r1109, %r1108, %r1091;
	st.shared.u8 	[%r1109], %rs82;
	@%p248 bra 	$L__BB0_334;
	ld.param.u64 	%rd1652, [_ZN17flashsign_kernel46kernelILi8ELi128ELi128EEEviP6__halfS2_S2_S2_Px_param_2];
	add.s64 	%rd1123, %rd1115, %rd1109;
	add.s64 	%rd1837, %rd1123, %rd1109;
	cvta.to.global.u64 	%rd1124, %rd1652;
	shl.b32 	%r1110, %r2117, 10;
	mul.wide.s32 	%rd1125, %r1110, 2;
	add.s64 	%rd1126, %rd1124, %rd1125;
	add.s64 	%rd1127, %rd1126, %rd5;
	add.s64 	%rd1128, %rd1127, %rd1109;
	add.s64 	%rd1129, %rd1128, %rd1109;
	ld.global.u8 	%rs83, [%rd1129+2048];
	cvt.u32.u64 	%r1111, %rd1109;
	add.s32 	%r1117, %r1108, %r1111;
	add.s32 	%r1118, %r1117, %r1111;
	st.shared.u8 	[%r1118], %rs83;
$L__BB0_334:
	setp.lt.u64 	%p249, %rd355, 3;
	@%p249 bra 	$L__BB0_336;
$L__BB0_335:
	ld.param.u64 	%rd1653, [_ZN17flashsign_kernel46kernelILi8ELi128ELi128EEEviP6__halfS2_S2_S2_Px_param_2];
	mov.u32 	%r1119, %ntid.x;
	mov.u32 	%r1120, %ntid.y;
	mul.lo.s32 	%r1121, %r1119, %r1120;
	mov.u32 	%r1122, %ntid.z;
	mul.lo.s32 	%r1123, %r1121, %r1122;
	cvt.u64.u32 	%rd1130, %r1123;
	cvta.to.global.u64 	%rd1131, %rd1653;
	shl.b32 	%r1124, %r2117, 10;
	mul.wide.s32 	%rd1132, %r1124, 2;
	add.s64 	%rd1133, %rd1131, %rd1132;
	add.s64 	%rd1134, %rd1133, %rd1837;
	ld.global.u8 	%rs84, [%rd1134+2048];
	cvt.u32.u64 	%r1125, %rd1837;
	shl.b32 	%r1126, %r236, 12;
	mov.u32 	%r1127, _ZZN17flashsign_kernel46kernelILi8ELi128ELi128EEEviP6__halfS2_S2_S2_PxE8KVBuffer;
	add.s32 	%r1128, %r1127, %r1126;
	add.s32 	%r1129, %r1128, %r1125;
	st.shared.u8 	[%r1129], %rs84;
	add.s64 	%rd1135, %rd1134, %rd1130;
	ld.global.u8 	%rs85, [%rd1135+2048];
	add.s32 	%r1130, %r1129, %r1123;
	st.shared.u8 	[%r1130], %rs85;
	add.s64 	%rd1136, %rd1135, %rd1130;
	ld.global.u8 	%rs86, [%rd1136+2048];
	add.s32 	%r1131, %r1130, %r1123;
	st.shared.u8 	[%r1131], %rs86;
	add.s64 	%rd1137, %rd1136, %rd1130;
	ld.global.u8 	%rs87, [%rd1137+2048];
	add.s32 	%r1132, %r1131, %r1123;
	st.shared.u8 	[%r1132], %rs87;
	mul.wide.u32 	%rd1138, %r1123, 4;
	add.s64 	%rd1837, %rd1138, %rd1837;
	cvt.u32.u64 	%r1133, %rd1653;
	cvt.u32.u64 	%r1134, %rd1132;
	add.s32 	%r1135, %r1133, %r1134;
	sub.s32 	%r1136, -2048, %r1135;
	and.b32  	%r1137, %r1136, 15;
	cvt.u64.u32 	%rd1139, %r1137;
	setp.lt.u64 	%p250, %rd1837, %rd1139;
	@%p250 bra 	$L__BB0_335;
$L__BB0_336:
	ld.param.u64 	%rd1654, [_ZN17flashsign_kernel46kernelILi8ELi128ELi128EEEviP6__halfS2_S2_S2_Px_param_2];
	shl.b32 	%r1138, %r2117, 11;
	cvt.u64.u32 	%rd1140, %r1138;
	cvt.u32.u64 	%r1139, %rd1654;
	cvt.u32.u64 	%r1140, %rd1140;
	add.s32 	%r1141, %r1139, %r1140;
	sub.s32 	%r1142, -2048, %r1141;
	and.b32  	%r1143, %r1142, 15;
	sub.s32 	%r1144, 2048, %r1143;
	cvt.u64.u32 	%rd1141, %r1144;
	shr.u64 	%rd1142, %rd1141, 4;
	setp.le.u64 	%p251, %rd1142, %rd5;
	@%p251 bra 	$L__BB0_343;
	and.b64  	%rd1143, %rd361, 3;
	setp.eq.s64 	%p252, %rd1143, 3;
	mov.u64 	%rd1839, %rd5;
	@%p252 bra 	$L__BB0_341;
	ld.param.u64 	%rd1655, [_ZN17flashsign_kernel46kernelILi8ELi128ELi128EEEviP6__halfS2_S2_S2_Px_param_2];
	mov.u32 	%r1146, %ntid.x;
	mov.u32 	%r1147, %ntid.y;
	mul.lo.s32 	%r1148, %r1146, %r1147;
	mov.u32 	%r1149, %ntid.z;
	mul.lo.s32 	%r1150, %r1148, %r1149;
	cvt.u64.u32 	%rd1145, %r1150;
	add.s64 	%rd1839, %rd1145, %rd5;
	cvt.u32.u64 	%r1151, %rd5;
	setp.eq.s64 	%p253, %rd1143, 0;
	shl.b32 	%r1152, %r2117, 10;
	mul.wide.s32 	%rd1147, %r1152, 2;
	add.s64 	%rd1148, %rd1655, %rd1147;
	cvt.u32.u64 	%r1153, %rd1148;
	sub.s32 	%r1154, -2048, %r1153;
	and.b32  	%r1155, %r1154, 15;
	cvt.u64.u32 	%rd1149, %r1155;
	shl.b32 	%r1156, %r236, 12;
	mov.u32 	%r1157, _ZZN17flashsign_kernel46kernelILi8ELi128ELi128EEEviP6__halfS2_S2_S2_PxE8KVBuffer;
	add.s32 	%r1158, %r1157, %r1156;
	add.s32 	%r1159, %r1158, %r1155;
	shl.b32 	%r1160, %r1151, 4;
	add.s32 	%r1145, %r1159, %r1160;
	add.s64 	%rd1150, %rd1148, %rd1149;
	shl.b64 	%rd1151, %rd5, 4;
	add.s64 	%rd1152, %rd1150, %rd1151;
	add.s64 	%rd1144, %rd1152, 2048;
	// begin inline asm
	cp.async.cg.shared.global [%r1145], [%rd1144], 16, 16;
	// end inline asm
	@%p253 bra 	$L__BB0_341;
	ld.param.u64 	%rd1656, [_ZN17flashsign_kernel46kernelILi8ELi128ELi128EEEviP6__halfS2_S2_S2_Px_param_2];
	mov.u32 	%r1162, %ntid.x;
	mov.u32 	%r1163, %ntid.y;
	mul.lo.s32 	%r1164, %r1162, %r1163;
	mov.u32 	%r1165, %ntid.z;
	mul.lo.s32 	%r1166, %r1164, %r1165;
	cvt.u64.u32 	%rd457, %r1166;
	add.s64 	%rd1154, %rd457, %rd5;
	add.s64 	%rd1839, %rd1154, %rd457;
	and.b64  	%rd1155, %rd361, 3;
	setp.eq.s64 	%p254, %rd1155, 1;
	shl.b32 	%r1167, %r1166, 4;
	shl.b32 	%r1168, %r2117, 10;
	mul.wide.s32 	%rd1156, %r1168, 2;
	add.s64 	%rd1157, %rd1656, %rd1156;
	cvt.u32.u64 	%r1169, %rd1157;
	sub.s32 	%r1170, -2048, %r1169;
	and.b32  	%r1171, %r1170, 15;
	cvt.u64.u32 	%rd1158, %r1171;
	shl.b32 	%r1172, %r236, 12;
	mov.u32 	%r1173, _ZZN17flashsign_kernel46kernelILi8ELi128ELi128EEEviP6__halfS2_S2_S2_PxE8KVBuffer;
	add.s32 	%r1174, %r1173, %r1172;
	add.s32 	%r1175, %r1174, %r1171;
	cvt.u32.u64 	%r1176, %rd5;
	shl.b32 	%r1177, %r1176, 4;
	add.s32 	%r1178, %r1175, %r1177;
	add.s32 	%r1161, %r1178, %r1167;
	mul.wide.u32 	%rd1159, %r1166, 16;
	add.s64 	%rd1160, %rd1157, %rd1158;
	shl.b64 	%rd1161, %rd5, 4;
	add.s64 	%rd1162, %rd1160, %rd1161;
	add.s64 	%rd1163, %rd1162, %rd1159;
	add.s64 	%rd1153, %rd1163, 2048;
	// begin inline asm
	cp.async.cg.shared.global [%r1161], [%rd1153], 16, 16;
	// end inline asm
	@%p254 bra 	$L__BB0_341;
	ld.param.u64 	%rd1657, [_ZN17flashsign_kernel46kernelILi8ELi128ELi128EEEviP6__halfS2_S2_S2_Px_param_2];
	add.s64 	%rd1166, %rd1154, %rd457;
	add.s64 	%rd1839, %rd1166, %rd457;
	cvt.u32.u64 	%r1180, %rd457;
	shl.b32 	%r1181, %r1180, 4;
	add.s32 	%r1179, %r1161, %r1181;
	shl.b64 	%rd1167, %rd457, 4;
	mul.wide.s32 	%rd1168, %r1168, 2;
	add.s64 	%rd1169, %rd1657, %rd1168;
	cvt.u32.u64 	%r1183, %rd1169;
	sub.s32 	%r1184, -2048, %r1183;
	and.b32  	%r1185, %r1184, 15;
	cvt.u64.u32 	%rd1170, %r1185;
	add.s64 	%rd1171, %rd1169, %rd1170;
	shl.b64 	%rd1172, %rd5, 4;
	add.s64 	%rd1173, %rd1171, %rd1172;
	add.s64 	%rd1174, %rd1173, %rd1167;
	add.s64 	%rd1175, %rd1174, %rd1167;
	add.s64 	%rd1164, %rd1175, 2048;
	// begin inline asm
	cp.async.cg.shared.global [%r1179], [%rd1164], 16, 16;
	// end inline asm
$L__BB0_341:
	setp.lt.u64 	%p255, %rd361, 3;
	@%p255 bra 	$L__BB0_343;
$L__BB0_342:
	ld.param.u64 	%rd1658, [_ZN17flashsign_kernel46kernelILi8ELi128ELi128EEEviP6__halfS2_S2_S2_Px_param_2];
	mov.u32 	%r1190, %ntid.x;
	mov.u32 	%r1191, %ntid.y;
	mul.lo.s32 	%r1192, %r1190, %r1191;
	mov.u32 	%r1193, %ntid.z;
	mul.lo.s32 	%r1194, %r1192, %r1193;
	cvt.u32.u64 	%r1195, %rd1839;
	shl.b32 	%r1196, %r2117, 10;
	mul.wide.s32 	%rd1180, %r1196, 2;
	add.s64 	%rd1181, %rd1658, %rd1180;
	cvt.u32.u64 	%r1197, %rd1181;
	sub.s32 	%r1198, -2048, %r1197;
	and.b32  	%r1199, %r1198, 15;
	cvt.u64.u32 	%rd1182, %r1199;
	shl.b32 	%r1200, %r236, 12;
	mov.u32 	%r1201, _ZZN17flashsign_kernel46kernelILi8ELi128ELi128EEEviP6__halfS2_S2_S2_PxE8KVBuffer;
	add.s32 	%r1202, %r1201, %r1200;
	add.s32 	%r1203, %r1202, %r1199;
	shl.b32 	%r1204, %r1195, 4;
	add.s32 	%r1186, %r1203, %r1204;
	add.s64 	%rd1183, %rd1181, %rd1182;
	shl.b64 	%rd1184, %rd1839, 4;
	add.s64 	%rd1185, %rd1183, %rd1184;
	add.s64 	%rd1176, %rd1185, 2048;
	// begin inline asm
	cp.async.cg.shared.global [%r1186], [%rd1176], 16, 16;
	// end inline asm
	shl.b32 	%r1205, %r1194, 4;
	add.s32 	%r1187, %r1186, %r1205;
	mul.wide.u32 	%rd1186, %r1194, 16;
	add.s64 	%rd1177, %rd1176, %rd1186;
	// begin inline asm
	cp.async.cg.shared.global [%r1187], [%rd1177], 16, 16;
	// end inline asm
	add.s32 	%r1188, %r1187, %r1205;
	add.s64 	%rd1178, %rd1177, %rd1186;
	// begin inline asm
	cp.async.cg.shared.global [%r1188], [%rd1178], 16, 16;
	// end inline asm
	add.s32 	%r1189, %r1188, %r1205;
	add.s64 	%rd1179, %rd1178, %rd1186;
	// begin inline asm
	cp.async.cg.shared.global [%r1189], [%rd1179], 16, 16;
	// end inline asm
	mul.wide.u32 	%rd1187, %r1194, 4;
	add.s64 	%rd1839, %rd1187, %rd1839;
	sub.s32 	%r1206, 2048, %r1199;
	cvt.u64.u32 	%rd1188, %r1206;
	shr.u64 	%rd1189, %rd1188, 4;
	setp.lt.u64 	%p256, %rd1839, %rd1189;
	@%p256 bra 	$L__BB0_342;
$L__BB0_343:
	ld.param.u64 	%rd1659, [_ZN17flashsign_kernel46kernelILi8ELi128ELi128EEEviP6__halfS2_S2_S2_Px_param_2];
	cvt.u64.u32 	%rd1190, %r1138;
	cvt.u32.u64 	%r1208, %rd1659;
	cvt.u32.u64 	%r1209, %rd1190;
	add.s32 	%r1210, %r1208, %r1209;
	add.s32 	%r1211, %r1210, 4096;
	cvt.u64.u32 	%rd1191, %r1211;
	and.b64  	%rd1192, %rd1191, 15;
	setp.le.u64 	%p257, %rd1192, %rd5;
	@%p257 bra 	$L__BB0_350;
	and.b64  	%rd1193, %rd367, 3;
	setp.eq.s64 	%p258, %rd1193, 3;
	mov.u64 	%rd1841, %rd5;
	@%p258 bra 	$L__BB0_348;
	ld.param.u64 	%rd1660, [_ZN17flashsign_kernel46kernelILi8ELi128ELi128EEEviP6__halfS2_S2_S2_Px_param_2];
	mov.u32 	%r1212, %ntid.x;
	mov.u32 	%r1213, %ntid.y;
	mul.lo.s32 	%r1214, %r1212, %r1213;
	mov.u32 	%r1215, %ntid.z;
	mul.lo.s32 	%r1216, %r1214, %r1215;
	cvt.u64.u32 	%rd1194, %r1216;
	add.s64 	%rd1841, %rd1194, %rd5;
	cvt.u32.u64 	%r1217, %rd5;
	and.b64  	%rd1195, %rd367, 3;
	setp.eq.s64 	%p259, %rd1195, 0;
	shl.b32 	%r1218, %r2117, 10;
	mul.wide.s32 	%rd1196, %r1218, 2;
	cvt.u32.u64 	%r1219, %rd1660;
	cvt.u32.u64 	%r1220, %rd1196;
	add.s32 	%r1221, %r1219, %r1220;
	sub.s32 	%r1222, -2048, %r1221;
	and.b32  	%r1223, %r1222, 15;
	cvt.u64.u32 	%rd1197, %r1223;
	sub.s32 	%r1224, 2048, %r1223;
	cvt.u64.u32 	%rd1198, %r1224;
	and.b64  	%rd1199, %rd1198, 4080;
	add.s64 	%rd1200, %rd1199, %rd5;
	add.s64 	%rd1201, %rd1200, %rd1197;
	cvta.to.global.u64 	%rd1202, %rd1660;
	add.s64 	%rd1203, %rd1202, %rd1196;
	add.s64 	%rd464, %rd1203, %rd1201;
	ld.global.u8 	%rs88, [%rd464+2048];
	cvt.u32.u64 	%r1225, %rd1199;
	add.s32 	%r1226, %r1217, %r1225;
	shl.b32 	%r1227, %r236, 12;
	mov.u32 	%r1228, _ZZN17flashsign_kernel46kernelILi8ELi128ELi128EEEviP6__halfS2_S2_S2_PxE8KVBuffer;
	add.s32 	%r1229, %r1228, %r1227;
	add.s32 	%r1230, %r1229, %r1223;
	add.s32 	%r243, %r1230, %r1226;
	st.shared.u8 	[%r243], %rs88;
	@%p259 bra 	$L__BB0_348;
	add.s64 	%rd1205, %rd1194, %rd5;
	add.s64 	%rd1841, %rd1205, %rd1194;
	setp.eq.s64 	%p260, %rd1195, 1;
	add.s64 	%rd466, %rd464, %rd1194;
	ld.global.u8 	%rs89, [%rd466+2048];
	add.s32 	%r244, %r243, %r1216;
	st.shared.u8 	[%r244], %rs89;
	@%p260 bra 	$L__BB0_348;
	mov.u32 	%r1236, %ntid.x;
	mov.u32 	%r1237, %ntid.y;
	mul.lo.s32 	%r1238, %r1236, %r1237;
	mov.u32 	%r1239, %ntid.z;
	mul.lo.s32 	%r1240, %r1238, %r1239;
	cvt.u64.u32 	%rd1207, %r1240;
	add.s64 	%rd1208, %rd1207, %rd5;
	add.s64 	%rd1209, %rd1208, %rd1207;
	add.s64 	%rd1841, %rd1209, %rd1207;
	add.s64 	%rd1210, %rd466, %rd1207;
	ld.global.u8 	%rs90, [%rd1210+2048];
	add.s32 	%r1241, %r244, %r1240;
	st.shared.u8 	[%r1241], %rs90;
$L__BB0_348:
	setp.lt.u64 	%p261, %rd367, 3;
	@%p261 bra 	$L__BB0_350;
$L__BB0_349:
	ld.param.u64 	%rd1661, [_ZN17flashsign_kernel46kernelILi8ELi128ELi128EEEviP6__halfS2_S2_S2_Px_param_2];
	mov.u32 	%r1242, %ntid.x;
	mov.u32 	%r1243, %ntid.y;
	mul.lo.s32 	%r1244, %r1242, %r1243;
	mov.u32 	%r1245, %ntid.z;
	mul.lo.s32 	%r1246, %r1244, %r1245;
	cvt.u64.u32 	%rd1211, %r1246;
	shl.b32 	%r1247, %r2117, 10;
	mul.wide.s32 	%rd1212, %r1247, 2;
	cvt.u32.u64 	%r1248, %rd1661;
	cvt.u32.u64 	%r1249, %rd1212;
	add.s32 	%r1250, %r1248, %r1249;
	sub.s32 	%r1251, -2048, %r1250;
	and.b32  	%r1252, %r1251, 15;
	cvt.u64.u32 	%rd1213, %r1252;
	sub.s32 	%r1253, 2048, %r1252;
	cvt.u64.u32 	%rd1214, %r1253;
	and.b64  	%rd1215, %rd1214, 4080;
	or.b64  	%rd1216, %rd1215, %rd1213;
	add.s64 	%rd1217, %rd1841, %rd1216;
	cvta.to.global.u64 	%rd1218, %rd1661;
	add.s64 	%rd1219, %rd1218, %rd1212;
	add.s64 	%rd1220, %rd1219, %rd1217;
	ld.global.u8 	%rs91, [%rd1220+2048];
	cvt.u32.u64 	%r1254, %rd1841;
	cvt.u32.u64 	%r1255, %rd1215;
	add.s32 	%r1256, %r1254, %r1255;
	shl.b32 	%r1257, %r236, 12;
	mov.u32 	%r1258, _ZZN17flashsign_kernel46kernelILi8ELi128ELi128EEEviP6__halfS2_S2_S2_PxE8KVBuffer;
	add.s32 	%r1259, %r1258, %r1257;
	add.s32 	%r1260, %r1259, %r1252;
	add.s32 	%r1261, %r1260, %r1256;
	st.shared.u8 	[%r1261], %rs91;
	add.s64 	%rd1221, %rd1220, %rd1211;
	ld.global.u8 	%rs92, [%rd1221+2048];
	add.s32 	%r1262, %r1261, %r1246;
	st.shared.u8 	[%r1262], %rs92;
	add.s64 	%rd1222, %rd1221, %rd1211;
	ld.global.u8 	%rs93, [%rd1222+2048];
	add.s32 	%r1263, %r1262, %r1246;
	st.shared.u8 	[%r1263], %rs93;
	add.s64 	%rd1223, %rd1222, %rd1211;
	ld.global.u8 	%rs94, [%rd1223+2048];
	add.s32 	%r1264, %r1263, %r1246;
	st.shared.u8 	[%r1264], %rs94;
	mul.wide.u32 	%rd1224, %r1246, 4;
	add.s64 	%rd1841, %rd1224, %rd1841;
	and.b64  	%rd1225, %rd1214, 15;
	setp.lt.u64 	%p262, %rd1841, %rd1225;
	@%p262 bra 	$L__BB0_349;
$L__BB0_350:
	ld.param.u64 	%rd1673, [_ZN17flashsign_kernel46kernelILi8ELi128ELi128EEEviP6__halfS2_S2_S2_Px_param_3];
	// begin inline asm
	cp.async.commit_group;
	// end inline asm
	shl.b32 	%r1313, %r2117, 11;
	cvt.u64.u32 	%rd1257, %r1313;
	mov.u32 	%r1314, _ZZN17flashsign_kernel46kernelILi8ELi128ELi128EEEviP6__halfS2_S2_S2_PxE8KVBuffer;
	cvt.u64.u32 	%rd1258, %r1314;
	cvta.shared.u64 	%rd1259, %rd1258;
	shl.b32 	%r1315, %r236, 12;
	cvt.u64.u32 	%rd1260, %r1315;
	cvt.u32.u64 	%r1316, %rd1260;
	cvt.u32.u64 	%r1317, %rd1259;
	add.s32 	%r1318, %r1317, %r1316;
	mov.b64 	%rd1261, 2048;
	cvt.u32.u64 	%r1319, %rd1261;
	add.s32 	%r1320, %r1318, %r1319;
	cvt.u32.u64 	%r1321, %rd1673;
	cvt.u32.u64 	%r1322, %rd1257;
	add.s32 	%r1323, %r1321, %r1322;
	add.s32 	%r1324, %r1323, %r1319;
	xor.b32  	%r1325, %r1324, %r1320;
	and.b32  	%r1326, %r1325, 8;
	and.b32  	%r1327, %r1325, 4;
	setp.eq.s32 	%p269, %r1327, 0;
	and.b32  	%r1328, %r1325, 2;
	setp.eq.s32 	%p270, %r1328, 0;
	xor.b32  	%r1329, %r1326, 14;
	shr.u32 	%r1330, %r1329, 1;
	selp.b32 	%r1331, %r1330, 1, %p269;
	selp.b32 	%r1312, %r1331, 0, %p270;
	setp.gt.s32 	%p271, %r1312, 2;
	@%p271 bra 	$L__BB0_366;
	setp.eq.s32 	%p274, %r1312, 0;
	@%p274 bra 	$L__BB0_375;
	setp.eq.s32 	%p275, %r1312, 1;
	@%p275 bra 	$L__BB0_353;
	bra.uni 	$L__BB0_368;
$L__BB0_353:
	ld.param.u64 	%rd1683, [_ZN17flashsign_kernel46kernelILi8ELi128ELi128EEEviP6__halfS2_S2_S2_Px_param_3];
	cvt.u32.u64 	%r1452, %rd5;
	cvt.u32.u64 	%r1454, %rd1683;
	add.s32 	%r1456, %r1454, %r1322;
	sub.s32 	%r1457, -2048, %r1456;
	and.b32  	%r1458, %r1457, 3;
	setp.ge.u32 	%p286, %r1452, %r1458;
	@%p286 bra 	$L__BB0_356;
	mov.u64 	%rd1847, %rd5;
$L__BB0_355:
	ld.param.u64 	%rd1684, [_ZN17flashsign_kernel46kernelILi8ELi128ELi128EEEviP6__halfS2_S2_S2_Px_param_3];
	cvta.to.global.u64 	%rd1334, %rd1684;
	shl.b32 	%r1459, %r2117, 10;
	mul.wide.s32 	%rd1335, %r1459, 2;
	add.s64 	%rd1336, %rd1334, %rd1335;
	add.s64 	%rd1337, %rd1336, %rd1847;
	ld.global.u8 	%rs104, [%rd1337+2048];
	cvt.u32.u64 	%r1460, %rd1847;
	mov.u32 	%r1462, _ZZN17flashsign_kernel46kernelILi8ELi128ELi128EEEviP6__halfS2_S2_S2_PxE8KVBuffer;
	add.s32 	%r1463, %r1462, %r1315;
	add.s32 	%r1464, %r1463, %r1460;
	st.shared.u8 	[%r1464+2048], %rs104;
	mov.u32 	%r1465, %ntid.x;
	mov.u32 	%r1466, %ntid.y;
	mul.lo.s32 	%r1467, %r1465, %r1466;
	mov.u32 	%r1468, %ntid.z;
	mul.lo.s32 	%r1469, %r1467, %r1468;
	cvt.u64.u32 	%rd1338, %r1469;
	add.s64 	%rd1847, %rd1847, %rd1338;
	cvt.u32.u64 	%r1470, %rd1684;
	cvt.u32.u64 	%r1471, %rd1335;
	add.s32 	%r1472, %r1470, %r1471;
	sub.s32 	%r1473, -2048, %r1472;
	and.b32  	%r1474, %r1473, 3;
	cvt.u64.u32 	%rd1339, %r1474;
	setp.lt.u64 	%p287, %rd1847, %rd1339;
	@%p287 bra 	$L__BB0_355;
$L__BB0_356:
	ld.param.u64 	%rd1685, [_ZN17flashsign_kernel46kernelILi8ELi128ELi128EEEviP6__halfS2_S2_S2_Px_param_3];
	cvt.u32.u64 	%r1476, %rd1685;
	add.s32 	%r1478, %r1476, %r1322;
	sub.s32 	%r1479, -2048, %r1478;
	and.b32  	%r1480, %r1479, 3;
	sub.s32 	%r1481, 2048, %r1480;
	cvt.u64.u32 	%rd1341, %r1481;
	shr.u64 	%rd1342, %rd1341, 2;
	setp.le.u64 	%p288, %rd1342, %rd5;
	@%p288 bra 	$L__BB0_363;
	and.b64  	%rd1343, %rd386, 3;
	setp.eq.s64 	%p289, %rd1343, 3;
	mov.u64 	%rd1848, %rd5;
	@%p289 bra 	$L__BB0_361;
	ld.param.u64 	%rd1686, [_ZN17flashsign_kernel46kernelILi8ELi128ELi128EEEviP6__halfS2_S2_S2_Px_param_3];
	mov.u32 	%r1483, %ntid.x;
	mov.u32 	%r1484, %ntid.y;
	mul.lo.s32 	%r1485, %r1483, %r1484;
	mov.u32 	%r1486, %ntid.z;
	mul.lo.s32 	%r1487, %r1485, %r1486;
	cvt.u64.u32 	%rd1345, %r1487;
	add.s64 	%rd1848, %rd1345, %rd5;
	setp.eq.s64 	%p290, %rd1343, 0;
	shl.b32 	%r1489, %r236, 12;
	mov.u32 	%r1490, _ZZN17flashsign_kernel46kernelILi8ELi128ELi128EEEviP6__halfS2_S2_S2_PxE8KVBuffer;
	add.s32 	%r1491, %r1490, %r1489;
	shl.b32 	%r1492, %r2117, 10;
	mul.wide.s32 	%rd1347, %r1492, 2;
	add.s64 	%rd1348, %rd1686, %rd1347;
	cvt.u32.u64 	%r1493, %rd1348;
	sub.s32 	%r1494, -2048, %r1493;
	and.b32  	%r1495, %r1494, 3;
	cvt.u64.u32 	%rd1349, %r1495;
	add.s32 	%r1496, %r1491, %r1495;
	shl.b32 	%r1497, %r1452, 2;
	add.s32 	%r1498, %r1496, %r1497;
	add.s32 	%r1482, %r1498, 2048;
	add.s64 	%rd1350, %rd1348, %rd1349;
	shl.b64 	%rd1351, %rd5, 2;
	add.s64 	%rd1352, %rd1350, %rd1351;
	add.s64 	%rd1344, %rd1352, 2048;
	// begin inline asm
	cp.async.ca.shared.global [%r1482], [%rd1344], 4, 4;
	// end inline asm
	@%p290 bra 	$L__BB0_361;
	ld.param.u64 	%rd1687, [_ZN17flashsign_kernel46kernelILi8ELi128ELi128EEEviP6__halfS2_S2_S2_Px_param_3];
	mov.u32 	%r1500, %ntid.x;
	mov.u32 	%r1501, %ntid.y;
	mul.lo.s32 	%r1502, %r1500, %r1501;
	mov.u32 	%r1503, %ntid.z;
	mul.lo.s32 	%r1504, %r1502, %r1503;
	cvt.u64.u32 	%rd488, %r1504;
	add.s64 	%rd1354, %rd488, %rd5;
	add.s64 	%rd1848, %rd1354, %rd488;
	and.b64  	%rd1355, %rd386, 3;
	setp.eq.s64 	%p291, %rd1355, 1;
	shl.b32 	%r1505, %r1504, 2;
	shl.b32 	%r1506, %r236, 12;
	mov.u32 	%r1507, _ZZN17flashsign_kernel46kernelILi8ELi128ELi128EEEviP6__halfS2_S2_S2_PxE8KVBuffer;
	add.s32 	%r1508, %r1507, %r1506;
	shl.b32 	%r1509, %r2117, 10;
	mul.wide.s32 	%rd1356, %r1509, 2;
	add.s64 	%rd1357, %rd1687, %rd1356;
	cvt.u32.u64 	%r1510, %rd1357;
	sub.s32 	%r1511, -2048, %r1510;
	and.b32  	%r1512, %r1511, 3;
	cvt.u64.u32 	%rd1358, %r1512;
	add.s32 	%r1513, %r1508, %r1512;
	cvt.u32.u64 	%r1514, %rd5;
	shl.b32 	%r1515, %r1514, 2;
	add.s32 	%r1516, %r1513, %r1515;
	add.s32 	%r245, %r1516, %r1505;
	add.s32 	%r1499, %r245, 2048;
	mul.wide.u32 	%rd1359, %r1504, 4;
	add.s64 	%rd1360, %rd1357, %rd1358;
	shl.b64 	%rd1361, %rd5, 2;
	add.s64 	%rd1362, %rd1360, %rd1361;
	add.s64 	%rd1363, %rd1362, %rd1359;
	add.s64 	%rd1353, %rd1363, 2048;
	// begin inline asm
	cp.async.ca.shared.global [%r1499], [%rd1353], 4, 4;
	// end inline asm
	@%p291 bra 	$L__BB0_361;
	ld.param.u64 	%rd1688, [_ZN17flashsign_kernel46kernelILi8ELi128ELi128EEEviP6__halfS2_S2_S2_Px_param_3];
	add.s64 	%rd1366, %rd1354, %rd488;
	add.s64 	%rd1848, %rd1366, %rd488;
	cvt.u32.u64 	%r1518, %rd488;
	shl.b32 	%r1519, %r1518, 2;
	add.s32 	%r1520, %r245, %r1519;
	add.s32 	%r1517, %r1520, 2048;
	shl.b64 	%rd1367, %rd488, 2;
	mul.wide.s32 	%rd1368, %r1509, 2;
	add.s64 	%rd1369, %rd1688, %rd1368;
	cvt.u32.u64 	%r1522, %rd1369;
	sub.s32 	%r1523, -2048, %r1522;
	and.b32  	%r1524, %r1523, 3;
	cvt.u64.u32 	%rd1370, %r1524;
	add.s64 	%rd1371, %rd1369, %rd1370;
	shl.b64 	%rd1372, %rd5, 2;
	add.s64 	%rd1373, %rd1371, %rd1372;
	add.s64 	%rd1374, %rd1373, %rd1367;
	add.s64 	%rd1375, %rd1374, %rd1367;
	add.s64 	%rd1364, %rd1375, 2048;
	// begin inline asm
	cp.async.ca.shared.global [%r1517], [%rd1364], 4, 4;
	// end inline asm
$L__BB0_361:
	setp.lt.u64 	%p292, %rd386, 3;
	@%p292 bra 	$L__BB0_363;
$L__BB0_362:
	ld.param.u64 	%rd1689, [_ZN17flashsign_kernel46kernelILi8ELi128ELi128EEEviP6__halfS2_S2_S2_Px_param_3];
	mov.u32 	%r1529, %ntid.x;
	mov.u32 	%r1530, %ntid.y;
	mul.lo.s32 	%r1531, %r1529, %r1530;
	mov.u32 	%r1532, %ntid.z;
	mul.lo.s32 	%r1533, %r1531, %r1532;
	cvt.u32.u64 	%r1534, %rd1848;
	shl.b32 	%r1535, %r236, 12;
	mov.u32 	%r1536, _ZZN17flashsign_kernel46kernelILi8ELi128ELi128EEEviP6__halfS2_S2_S2_PxE8KVBuffer;
	add.s32 	%r1537, %r1536, %r1535;
	shl.b32 	%r1538, %r2117, 10;
	mul.wide.s32 	%rd1380, %r1538, 2;
	add.s64 	%rd1381, %rd1689, %rd1380;
	cvt.u32.u64 	%r1539, %rd1381;
	sub.s32 	%r1540, -2048, %r1539;
	and.b32  	%r1541, %r1540, 3;
	cvt.u64.u32 	%rd1382, %r1541;
	add.s32 	%r1542, %r1537, %r1541;
	shl.b32 	%r1543, %r1534, 2;
	add.s32 	%r1544, %r1542, %r1543;
	add.s32 	%r1525, %r1544, 2048;
	add.s64 	%rd1383, %rd1381, %rd1382;
	shl.b64 	%rd1384, %rd1848, 2;
	add.s64 	%rd1385, %rd1383, %rd1384;
	add.s64 	%rd1376, %rd1385, 2048;
	// begin inline asm
	cp.async.ca.shared.global [%r1525], [%rd1376], 4, 4;
	// end inline asm
	shl.b32 	%r1545, %r1533, 2;
	add.s32 	%r1526, %r1525, %r1545;
	mul.wide.u32 	%rd1386, %r1533, 4;
	add.s64 	%rd1377, %rd1376, %rd1386;
	// begin inline asm
	cp.async.ca.shared.global [%r1526], [%rd1377], 4, 4;
	// end inline asm
	add.s32 	%r1527, %r1526, %r1545;
	add.s64 	%rd1378, %rd1377, %rd1386;
	// begin inline asm
	cp.async.ca.shared.global [%r1527], [%rd1378], 4, 4;
	// end inline asm
	add.s32 	%r1528, %r1527, %r1545;
	add.s64 	%rd1379, %rd1378, %rd1386;
	// begin inline asm
	cp.async.ca.shared.global [%r1528], [%rd1379], 4, 4;
	// end inline asm
	add.s64 	%rd1848, %rd1386, %rd1848;
	sub.s32 	%r1546, 2048, %r1541;
	cvt.u64.u32 	%rd1387, %r1546;
	shr.u64 	%rd1388, %rd1387, 2;
	setp.lt.u64 	%p293, %rd1848, %rd1388;
	@%p293 bra 	$L__BB0_362;
$L__BB0_363:
	ld.param.u64 	%rd1690, [_ZN17flashsign_kernel46kernelILi8ELi128ELi128EEEviP6__halfS2_S2_S2_Px_param_3];
	cvt.u64.u32 	%rd1389, %r1313;
	cvt.u32.u64 	%r1548, %rd1690;
	cvt.u32.u64 	%r1549, %rd1389;
	add.s32 	%r1550, %r1548, %r1549;
	add.s32 	%r1551, %r1550, 4096;
	cvt.u64.u32 	%rd1390, %r1551;
	and.b64  	%rd1391, %rd1390, 3;
	setp.le.u64 	%p294, %rd1391, %rd5;
	@%p294 bra 	$L__BB0_416;
	mov.u64 	%rd1850, %rd5;
$L__BB0_365:
	ld.param.u64 	%rd1691, [_ZN17flashsign_kernel46kernelILi8ELi128ELi128EEEviP6__halfS2_S2_S2_Px_param_3];
	shl.b32 	%r1552, %r2117, 10;
	mul.wide.s32 	%rd1392, %r1552, 2;
	cvt.u32.u64 	%r1553, %rd1691;
	cvt.u32.u64 	%r1554, %rd1392;
	add.s32 	%r1555, %r1553, %r1554;
	sub.s32 	%r1556, -2048, %r1555;
	and.b32  	%r1557, %r1556, 3;
	cvt.u64.u32 	%rd1393, %r1557;
	sub.s32 	%r1558, 2048, %r1557;
	cvt.u64.u32 	%rd1394, %r1558;
	and.b64  	%rd1395, %rd1394, 4092;
	or.b64  	%rd1396, %rd1395, %rd1393;
	add.s64 	%rd1397, %rd1850, %rd1396;
	cvta.to.global.u64 	%rd1398, %rd1691;
	add.s64 	%rd1399, %rd1398, %rd1392;
	add.s64 	%rd1400, %rd1399, %rd1397;
	ld.global.u8 	%rs105, [%rd1400+2048];
	cvt.u32.u64 	%r1559, %rd1850;
	cvt.u32.u64 	%r1560, %rd1395;
	add.s32 	%r1561, %r1559, %r1560;
	shl.b32 	%r1562, %r236, 12;
	mov.u32 	%r1563, _ZZN17flashsign_kernel46kernelILi8ELi128ELi128EEEviP6__halfS2_S2_S2_PxE8KVBuffer;
	add.s32 	%r1564, %r1563, %r1562;
	add.s32 	%r1565, %r1564, %r1557;
	add.s32 	%r1566, %r1565, %r1561;
	st.shared.u8 	[%r1566+2048], %rs105;
	mov.u32 	%r1567, %ntid.x;
	mov.u32 	%r1568, %ntid.y;
	mul.lo.s32 	%r1569, %r1567, %r1568;
	mov.u32 	%r1570, %ntid.z;
	mul.lo.s32 	%r1571, %r1569, %r1570;
	cvt.u64.u32 	%rd1401, %r1571;
	add.s64 	%rd1850, %rd1850, %rd1401;
	and.b64  	%rd1402, %rd1394, 3;
	setp.lt.u64 	%p295, %rd1850, %rd1402;
	@%p295 bra 	$L__BB0_365;
	bra.uni 	$L__BB0_416;
$L__BB0_366:
	setp.eq.s32 	%p272, %r1312, 3;
	@%p272 bra 	$L__BB0_382;
	setp.eq.s32 	%p273, %r1312, 7;
	@%p273 bra 	$L__BB0_395;
$L__BB0_368:
	cvt.u32.u64 	%r1821, %rd5;
	setp.gt.u32 	%p320, %r1821, 2047;
	@%p320 bra 	$L__BB0_416;
	and.b64  	%rd1569, %rd373, 3;
	setp.eq.s64 	%p321, %rd1569, 3;
	mov.u64 	%rd1843, %rd5;
	@%p321 bra 	$L__BB0_373;
	ld.param.u64 	%rd1710, [_ZN17flashsign_kernel46kernelILi8ELi128ELi128EEEviP6__halfS2_S2_S2_Px_param_3];
	mov.u32 	%r1822, %ntid.x;
	mov.u32 	%r1823, %ntid.y;
	mul.lo.s32 	%r1824, %r1822, %r1823;
	mov.u32 	%r1825, %ntid.z;
	mul.lo.s32 	%r1826, %r1824, %r1825;
	cvt.u64.u32 	%rd1570, %r1826;
	add.s64 	%rd1843, %rd1570, %rd5;
	setp.eq.s64 	%p322, %rd1569, 0;
	cvta.to.global.u64 	%rd1572, %rd1710;
	shl.b32 	%r1827, %r2117, 10;
	mul.wide.s32 	%rd1573, %r1827, 2;
	add.s64 	%rd1574, %rd1572, %rd1573;
	add.s64 	%rd1575, %rd1574, %rd5;
	ld.global.u8 	%rs127, [%rd1575+2048];
	add.s32 	%r1831, %r1314, %r1315;
	add.s32 	%r1832, %r1831, %r1821;
	st.shared.u8 	[%r1832+2048], %rs127;
	@%p322 bra 	$L__BB0_373;
	ld.param.u64 	%rd1711, [_ZN17flashsign_kernel46kernelILi8ELi128ELi128EEEviP6__halfS2_S2_S2_Px_param_3];
	add.s64 	%rd1576, %rd1570, %rd5;
	add.s64 	%rd1843, %rd1576, %rd1570;
	and.b64  	%rd1577, %rd373, 3;
	setp.eq.s64 	%p323, %rd1577, 1;
	cvta.to.global.u64 	%rd1578, %rd1711;
	mul.wide.s32 	%rd1579, %r1827, 2;
	add.s64 	%rd1580, %rd1578, %rd1579;
	add.s64 	%rd1581, %rd1580, %rd5;
	add.s64 	%rd1582, %rd1581, %rd1570;
	ld.global.u8 	%rs128, [%rd1582+2048];
	cvt.u32.u64 	%r1839, %rd5;
	shl.b32 	%r1840, %r236, 12;
	mov.u32 	%r1841, _ZZN17flashsign_kernel46kernelILi8ELi128ELi128EEEviP6__halfS2_S2_S2_PxE8KVBuffer;
	add.s32 	%r1842, %r1841, %r1840;
	add.s32 	%r1843, %r1842, %r1839;
	add.s32 	%r1844, %r1843, %r1826;
	st.shared.u8 	[%r1844+2048], %rs128;
	@%p323 bra 	$L__BB0_373;
	ld.param.u64 	%rd1712, [_ZN17flashsign_kernel46kernelILi8ELi128ELi128EEEviP6__halfS2_S2_S2_Px_param_3];
	add.s64 	%rd1584, %rd1576, %rd1570;
	add.s64 	%rd1843, %rd1584, %rd1570;
	cvta.to.global.u64 	%rd1585, %rd1712;
	shl.b32 	%r1845, %r2117, 10;
	mul.wide.s32 	%rd1586, %r1845, 2;
	add.s64 	%rd1587, %rd1585, %rd1586;
	add.s64 	%rd1588, %rd1587, %rd5;
	add.s64 	%rd1589, %rd1588, %rd1570;
	add.s64 	%rd1590, %rd1589, %rd1570;
	ld.global.u8 	%rs129, [%rd1590+2048];
	cvt.u32.u64 	%r1851, %rd1570;
	add.s32 	%r1852, %r1843, %r1851;
	add.s32 	%r1853, %r1852, %r1851;
	st.shared.u8 	[%r1853+2048], %rs129;
$L__BB0_373:
	setp.lt.u64 	%p324, %rd373, 3;
	@%p324 bra 	$L__BB0_416;
$L__BB0_374:
	ld.param.u64 	%rd1713, [_ZN17flashsign_kernel46kernelILi8ELi128ELi128EEEviP6__halfS2_S2_S2_Px_param_3];
	mov.u32 	%r1854, %ntid.x;
	mov.u32 	%r1855, %ntid.y;
	mul.lo.s32 	%r1856, %r1854, %r1855;
	mov.u32 	%r1857, %ntid.z;
	mul.lo.s32 	%r1858, %r1856, %r1857;
	cvt.u64.u32 	%rd1591, %r1858;
	cvta.to.global.u64 	%rd1592, %rd1713;
	shl.b32 	%r1859, %r2117, 10;
	mul.wide.s32 	%rd1593, %r1859, 2;
	add.s64 	%rd1594, %rd1592, %rd1593;
	add.s64 	%rd1595, %rd1594, %rd1843;
	ld.global.u8 	%rs130, [%rd1595+2048];
	cvt.u32.u64 	%r1860, %rd1843;
	shl.b32 	%r1861, %r236, 12;
	mov.u32 	%r1862, _ZZN17flashsign_kernel46kernelILi8ELi128ELi128EEEviP6__halfS2_S2_S2_PxE8KVBuffer;
	add.s32 	%r1863, %r1862, %r1861;
	add.s32 	%r1864, %r1863, %r1860;
	st.shared.u8 	[%r1864+2048], %rs130;
	add.s64 	%rd1596, %rd1595, %rd1591;
	ld.global.u8 	%rs131, [%rd1596+2048];
	add.s32 	%r1865, %r1864, %r1858;
	st.shared.u8 	[%r1865+2048], %rs131;
	add.s64 	%rd1597, %rd1596, %rd1591;
	ld.global.u8 	%rs132, [%rd1597+2048];
	add.s32 	%r1866, %r1865, %r1858;
	st.shared.u8 	[%r1866+2048], %rs132;
	add.s64 	%rd1598, %rd1597, %rd1591;
	ld.global.u8 	%rs133, [%rd1598+2048];
	add.s32 	%r1867, %r1866, %r1858;
	st.shared.u8 	[%r1867+2048], %rs133;
	mul.wide.u32 	%rd1599, %r1858, 4;
	add.s64 	%rd1843, %rd1599, %rd1843;
	setp.lt.u64 	%p325, %rd1843, 2048;
	@%p325 bra 	$L__BB0_374;
	bra.uni 	$L__BB0_416;
$L__BB0_375:
	cvt.u32.u64 	%r1572, %rd5;
	setp.gt.u32 	%p296, %r1572, 1023;
	@%p296 bra 	$L__BB0_416;
	and.b64  	%rd1403, %rd348, 3;
	setp.eq.s64 	%p297, %rd1403, 3;
	mov.u64 	%rd1845, %rd5;
	@%p297 bra 	$L__BB0_380;
	ld.param.u64 	%rd1692, [_ZN17flashsign_kernel46kernelILi8ELi128ELi128EEEviP6__halfS2_S2_S2_Px_param_3];
	mov.u32 	%r1573, %ntid.x;
	mov.u32 	%r1574, %ntid.y;
	mul.lo.s32 	%r1575, %r1573, %r1574;
	mov.u32 	%r1576, %ntid.z;
	mul.lo.s32 	%r1577, %r1575, %r1576;
	cvt.u64.u32 	%rd1404, %r1577;
	add.s64 	%rd1845, %rd1404, %rd5;
	setp.eq.s64 	%p298, %rd1403, 0;
	cvta.to.global.u64 	%rd1406, %rd1692;
	shl.b32 	%r1579, %r2117, 10;
	mul.wide.s32 	%rd1407, %r1579, 2;
	add.s64 	%rd1408, %rd1406, %rd1407;
	shl.b64 	%rd1409, %rd5, 1;
	add.s64 	%rd1410, %rd1408, %rd1409;
	ld.global.u16 	%rs106, [%rd1410+2048];
	add.s32 	%r1582, %r1314, %r1315;
	add.s32 	%r1583, %r1582, %r1572;
	add.s32 	%r1584, %r1583, %r1572;
	st.shared.u16 	[%r1584+2048], %rs106;
	@%p298 bra 	$L__BB0_380;
	ld.param.u64 	%rd1693, [_ZN17flashsign_kernel46kernelILi8ELi128ELi128EEEviP6__halfS2_S2_S2_Px_param_3];
	mov.u32 	%r1585, %ntid.x;
	mov.u32 	%r1586, %ntid.y;
	mul.lo.s32 	%r1587, %r1585, %r1586;
	mov.u32 	%r1588, %ntid.z;
	mul.lo.s32 	%r1589, %r1587, %r1588;
	cvt.u64.u32 	%rd479, %r1589;
	add.s64 	%rd1411, %rd479, %rd5;
	add.s64 	%rd1845, %rd1411, %rd479;
	and.b64  	%rd1412, %rd348, 3;
	setp.eq.s64 	%p299, %rd1412, 1;
	mul.wide.u32 	%rd1413, %r1589, 2;
	cvta.to.global.u64 	%rd1414, %rd1693;
	shl.b32 	%r1590, %r2117, 10;
	mul.wide.s32 	%rd1415, %r1590, 2;
	add.s64 	%rd1416, %rd1414, %rd1415;
	shl.b64 	%rd1417, %rd5, 1;
	add.s64 	%rd1418, %rd1416, %rd1417;
	add.s64 	%rd1419, %rd1418, %rd1413;
	ld.global.u16 	%rs107, [%rd1419+2048];
	cvt.u32.u64 	%r1591, %rd1411;
	cvt.u32.u64 	%r1592, %rd5;
	shl.b32 	%r1593, %r236, 12;
	mov.u32 	%r1594, _ZZN17flashsign_kernel46kernelILi8ELi128ELi128EEEviP6__halfS2_S2_S2_PxE8KVBuffer;
	add.s32 	%r1595, %r1594, %r1593;
	add.s32 	%r1596, %r1595, %r1592;
	add.s32 	%r1597, %r1596, %r1589;
	add.s32 	%r1598, %r1597, %r1591;
	st.shared.u16 	[%r1598+2048], %rs107;
	@%p299 bra 	$L__BB0_380;
	ld.param.u64 	%rd1694, [_ZN17flashsign_kernel46kernelILi8ELi128ELi128EEEviP6__halfS2_S2_S2_Px_param_3];
	add.s64 	%rd1420, %rd479, %rd5;
	add.s64 	%rd1421, %rd1420, %rd479;
	add.s64 	%rd1845, %rd1421, %rd479;
	shl.b64 	%rd1422, %rd479, 1;
	cvta.to.global.u64 	%rd1423, %rd1694;
	mul.wide.s32 	%rd1424, %r1590, 2;
	add.s64 	%rd1425, %rd1423, %rd1424;
	shl.b64 	%rd1426, %rd5, 1;
	add.s64 	%rd1427, %rd1425, %rd1426;
	add.s64 	%rd1428, %rd1427, %rd1422;
	add.s64 	%rd1429, %rd1428, %rd1422;
	ld.global.u16 	%rs108, [%rd1429+2048];
	cvt.u32.u64 	%r1600, %rd1421;
	cvt.u32.u64 	%r1601, %rd5;
	shl.b32 	%r1602, %r236, 12;
	mov.u32 	%r1603, _ZZN17flashsign_kernel46kernelILi8ELi128ELi128EEEviP6__halfS2_S2_S2_PxE8KVBuffer;
	add.s32 	%r1604, %r1603, %r1602;
	add.s32 	%r1605, %r1604, %r1601;
	cvt.u32.u64 	%r1606, %rd479;
	add.s32 	%r1607, %r1605, %r1606;
	add.s32 	%r1608, %r1607, %r1606;
	add.s32 	%r1609, %r1608, %r1600;
	st.shared.u16 	[%r1609+2048], %rs108;
$L__BB0_380:
	setp.lt.u64 	%p300, %rd348, 3;
	@%p300 bra 	$L__BB0_416;
$L__BB0_381:
	ld.param.u64 	%rd1695, [_ZN17flashsign_kernel46kernelILi8ELi128ELi128EEEviP6__halfS2_S2_S2_Px_param_3];
	mov.u32 	%r1610, %ntid.x;
	mov.u32 	%r1611, %ntid.y;
	mul.lo.s32 	%r1612, %r1610, %r1611;
	mov.u32 	%r1613, %ntid.z;
	mul.lo.s32 	%r1614, %r1612, %r1613;
	cvta.to.global.u64 	%rd1430, %rd1695;
	shl.b32 	%r1615, %r2117, 10;
	mul.wide.s32 	%rd1431, %r1615, 2;
	add.s64 	%rd1432, %rd1430, %rd1431;
	shl.b64 	%rd1433, %rd1845, 1;
	add.s64 	%rd1434, %rd1432, %rd1433;
	ld.global.u16 	%rs109, [%rd1434+2048];
	cvt.u32.u64 	%r1616, %rd1845;
	shl.b32 	%r1617, %r236, 12;
	mov.u32 	%r1618, _ZZN17flashsign_kernel46kernelILi8ELi128ELi128EEEviP6__halfS2_S2_S2_PxE8KVBuffer;
	add.s32 	%r1619, %r1618, %r1617;
	shl.b32 	%r1620, %r1616, 1;
	add.s32 	%r1621, %r1619, %r1620;
	st.shared.u16 	[%r1621+2048], %rs109;
	mul.wide.u32 	%rd1435, %r1614, 2;
	add.s64 	%rd1436, %rd1434, %rd1435;
	ld.global.u16 	%rs110, [%rd1436+2048];
	shl.b32 	%r1622, %r1614, 1;
	add.s32 	%r1623, %r1621, %r1622;
	st.shared.u16 	[%r1623+2048], %rs110;
	add.s64 	%rd1437, %rd1436, %rd1435;
	ld.global.u16 	%rs111, [%rd1437+2048];
	add.s32 	%r1624, %r1623, %r1622;
	st.shared.u16 	[%r1624+2048], %rs111;
	add.s64 	%rd1438, %rd1437, %rd1435;
	ld.global.u16 	%rs112, [%rd1438+2048];
	add.s32 	%r1625, %r1624, %r1622;
	st.shared.u16 	[%r1625+2048], %rs112;
	mul.wide.u32 	%rd1439, %r1614, 4;
	add.s64 	%rd1845, %rd1439, %rd1845;
	setp.lt.u64 	%p301, %rd1845, 1024;
	@%p301 bra 	$L__BB0_381;
	bra.uni 	$L__BB0_416;
$L__BB0_382:
	ld.param.u64 	%rd1674, [_ZN17flashsign_kernel46kernelILi8ELi128ELi128EEEviP6__halfS2_S2_S2_Px_param_3];
	cvt.u32.u64 	%r1332, %rd5;
	cvt.u32.u64 	%r1334, %rd1674;
	add.s32 	%r1336, %r1334, %r1322;
	sub.s32 	%r1337, -2048, %r1336;
	and.b32  	%r1338, %r1337, 7;
	setp.ge.u32 	%p276, %r1332, %r1338;
	@%p276 bra 	$L__BB0_385;
	mov.u64 	%rd1851, %rd5;
$L__BB0_384:
	ld.param.u64 	%rd1675, [_ZN17flashsign_kernel46kernelILi8ELi128ELi128EEEviP6__halfS2_S2_S2_Px_param_3];
	cvta.to.global.u64 	%rd1263, %rd1675;
	shl.b32 	%r1339, %r2117, 10;
	mul.wide.s32 	%rd1264, %r1339, 2;
	add.s64 	%rd1265, %rd1263, %rd1264;
	add.s64 	%rd1266, %rd1265, %rd1851;
	ld.global.u8 	%rs102, [%rd1266+2048];
	cvt.u32.u64 	%r1340, %rd1851;
	mov.u32 	%r1342, _ZZN17flashsign_kernel46kernelILi8ELi128ELi128EEEviP6__halfS2_S2_S2_PxE8KVBuffer;
	add.s32 	%r1343, %r1342, %r1315;
	add.s32 	%r1344, %r1343, %r1340;
	st.shared.u8 	[%r1344+2048], %rs102;
	mov.u32 	%r1345, %ntid.x;
	mov.u32 	%r1346, %ntid.y;
	mul.lo.s32 	%r1347, %r1345, %r1346;
	mov.u32 	%r1348, %ntid.z;
	mul.lo.s32 	%r1349, %r1347, %r1348;
	cvt.u64.u32 	%rd1267, %r1349;
	add.s64 	%rd1851, %rd1851, %rd1267;
	cvt.u32.u64 	%r1350, %rd1675;
	cvt.u32.u64 	%r1351, %rd1264;
	add.s32 	%r1352, %r1350, %r1351;
	sub.s32 	%r1353, -2048, %r1352;
	and.b32  	%r1354, %r1353, 7;
	cvt.u64.u32 	%rd1268, %r1354;
	setp.lt.u64 	%p277, %rd1851, %rd1268;
	@%p277 bra 	$L__BB0_384;
$L__BB0_385:
	ld.param.u64 	%rd1676, [_ZN17flashsign_kernel46kernelILi8ELi128ELi128EEEviP6__halfS2_S2_S2_Px_param_3];
	cvt.u32.u64 	%r1356, %rd1676;
	add.s32 	%r1358, %r1356, %r1322;
	sub.s32 	%r1359, -2048, %r1358;
	and.b32  	%r1360, %r1359, 7;
	sub.s32 	%r1361, 2048, %r1360;
	cvt.u64.u32 	%rd1270, %r1361;
	shr.u64 	%rd1271, %rd1270, 3;
	setp.le.u64 	%p278, %rd1271, %rd5;
	@%p278 bra 	$L__BB0_392;
	and.b64  	%rd1272, %rd380, 3;
	setp.eq.s64 	%p279, %rd1272, 3;
	mov.u64 	%rd1852, %rd5;
	@%p279 bra 	$L__BB0_390;
	ld.param.u64 	%rd1677, [_ZN17flashsign_kernel46kernelILi8ELi128ELi128EEEviP6__halfS2_S2_S2_Px_param_3];
	mov.u32 	%r1363, %ntid.x;
	mov.u32 	%r1364, %ntid.y;
	mul.lo.s32 	%r1365, %r1363, %r1364;
	mov.u32 	%r1366, %ntid.z;
	mul.lo.s32 	%r1367, %r1365, %r1366;
	cvt.u64.u32 	%rd1274, %r1367;
	add.s64 	%rd1852, %rd1274, %rd5;
	setp.eq.s64 	%p280, %rd1272, 0;
	shl.b32 	%r1369, %r236, 12;
	mov.u32 	%r1370, _ZZN17flashsign_kernel46kernelILi8ELi128ELi128EEEviP6__halfS2_S2_S2_PxE8KVBuffer;
	add.s32 	%r1371, %r1370, %r1369;
	shl.b32 	%r1372, %r2117, 10;
	mul.wide.s32 	%rd1276, %r1372, 2;
	add.s64 	%rd1277, %rd1677, %rd1276;
	cvt.u32.u64 	%r1373, %rd1277;
	sub.s32 	%r1374, -2048, %r1373;
	and.b32  	%r1375, %r1374, 7;
	cvt.u64.u32 	%rd1278, %r1375;
	add.s32 	%r1376, %r1371, %r1375;
	shl.b32 	%r1377, %r1332, 3;
	add.s32 	%r1378, %r1376, %r1377;
	add.s32 	%r1362, %r1378, 2048;
	add.s64 	%rd1279, %rd1277, %rd1278;
	shl.b64 	%rd1280, %rd5, 3;
	add.s64 	%rd1281, %rd1279, %rd1280;
	add.s64 	%rd1273, %rd1281, 2048;
	// begin inline asm
	cp.async.ca.shared.global [%r1362], [%rd1273], 8, 8;
	// end inline asm
	@%p280 bra 	$L__BB0_390;
	ld.param.u64 	%rd1678, [_ZN17flashsign_kernel46kernelILi8ELi128ELi128EEEviP6__halfS2_S2_S2_Px_param_3];
	mov.u32 	%r1380, %ntid.x;
	mov.u32 	%r1381, %ntid.y;
	mul.lo.s32 	%r1382, %r1380, %r1381;
	mov.u32 	%r1383, %ntid.z;
	mul.lo.s32 	%r1384, %r1382, %r1383;
	cvt.u64.u32 	%rd499, %r1384;
	add.s64 	%rd1283, %rd499, %rd5;
	add.s64 	%rd1852, %rd1283, %rd499;
	and.b64  	%rd1284, %rd380, 3;
	setp.eq.s64 	%p281, %rd1284, 1;
	shl.b32 	%r1385, %r1384, 3;
	shl.b32 	%r1386, %r236, 12;
	mov.u32 	%r1387, _ZZN17flashsign_kernel46kernelILi8ELi128ELi128EEEviP6__halfS2_S2_S2_PxE8KVBuffer;
	add.s32 	%r1388, %r1387, %r1386;
	shl.b32 	%r1389, %r2117, 10;
	mul.wide.s32 	%rd1285, %r1389, 2;
	add.s64 	%rd1286, %rd1678, %rd1285;
	cvt.u32.u64 	%r1390, %rd1286;
	sub.s32 	%r1391, -2048, %r1390;
	and.b32  	%r1392, %r1391, 7;
	cvt.u64.u32 	%rd1287, %r1392;
	add.s32 	%r1393, %r1388, %r1392;
	cvt.u32.u64 	%r1394, %rd5;
	shl.b32 	%r1395, %r1394, 3;
	add.s32 	%r1396, %r1393, %r1395;
	add.s32 	%r246, %r1396, %r1385;
	add.s32 	%r1379, %r246, 2048;
	mul.wide.u32 	%rd1288, %r1384, 8;
	add.s64 	%rd1289, %rd1286, %rd1287;
	shl.b64 	%rd1290, %rd5, 3;
	add.s64 	%rd1291, %rd1289, %rd1290;
	add.s64 	%rd1292, %rd1291, %rd1288;
	add.s64 	%rd1282, %rd1292, 2048;
	// begin inline asm
	cp.async.ca.shared.global [%r1379], [%rd1282], 8, 8;
	// end inline asm
	@%p281 bra 	$L__BB0_390;
	ld.param.u64 	%rd1679, [_ZN17flashsign_kernel46kernelILi8ELi128ELi128EEEviP6__halfS2_S2_S2_Px_param_3];
	add.s64 	%rd1295, %rd1283, %rd499;
	add.s64 	%rd1852, %rd1295, %rd499;
	cvt.u32.u64 	%r1398, %rd499;
	shl.b32 	%r1399, %r1398, 3;
	add.s32 	%r1400, %r246, %r1399;
	add.s32 	%r1397, %r1400, 2048;
	shl.b64 	%rd1296, %rd499, 3;
	mul.wide.s32 	%rd1297, %r1389, 2;
	add.s64 	%rd1298, %rd1679, %rd1297;
	cvt.u32.u64 	%r1402, %rd1298;
	sub.s32 	%r1403, -2048, %r1402;
	and.b32  	%r1404, %r1403, 7;
	cvt.u64.u32 	%rd1299, %r1404;
	add.s64 	%rd1300, %rd1298, %rd1299;
	shl.b64 	%rd1301, %rd5, 3;
	add.s64 	%rd1302, %rd1300, %rd1301;
	add.s64 	%rd1303, %rd1302, %rd1296;
	add.s64 	%rd1304, %rd1303, %rd1296;
	add.s64 	%rd1293, %rd1304, 2048;
	// begin inline asm
	cp.async.ca.shared.global [%r1397], [%rd1293], 8, 8;
	// end inline asm
$L__BB0_390:
	setp.lt.u64 	%p282, %rd380, 3;
	@%p282 bra 	$L__BB0_392;
$L__BB0_391:
	ld.param.u64 	%rd1680, [_ZN17flashsign_kernel46kernelILi8ELi128ELi128EEEviP6__halfS2_S2_S2_Px_param_3];
	mov.u32 	%r1409, %ntid.x;
	mov.u32 	%r1410, %ntid.y;
	mul.lo.s32 	%r1411, %r1409, %r1410;
	mov.u32 	%r1412, %ntid.z;
	mul.lo.s32 	%r1413, %r1411, %r1412;
	cvt.u32.u64 	%r1414, %rd1852;
	shl.b32 	%r1415, %r236, 12;
	mov.u32 	%r1416, _ZZN17flashsign_kernel46kernelILi8ELi128ELi128EEEviP6__halfS2_S2_S2_PxE8KVBuffer;
	add.s32 	%r1417, %r1416, %r1415;
	shl.b32 	%r1418, %r2117, 10;
	mul.wide.s32 	%rd1309, %r1418, 2;
	add.s64 	%rd1310, %rd1680, %rd1309;
	cvt.u32.u64 	%r1419, %rd1310;
	sub.s32 	%r1420, -2048, %r1419;
	and.b32  	%r1421, %r1420, 7;
	cvt.u64.u32 	%rd1311, %r1421;
	add.s32 	%r1422, %r1417, %r1421;
	shl.b32 	%r1423, %r1414, 3;
	add.s32 	%r1424, %r1422, %r1423;
	add.s32 	%r1405, %r1424, 2048;
	add.s64 	%rd1312, %rd1310, %rd1311;
	shl.b64 	%rd1313, %rd1852, 3;
	add.s64 	%rd1314, %rd1312, %rd1313;
	add.s64 	%rd1305, %rd1314, 2048;
	// begin inline asm
	cp.async.ca.shared.global [%r1405], [%rd1305], 8, 8;
	// end inline asm
	shl.b32 	%r1425, %r1413, 3;
	add.s32 	%r1406, %r1405, %r1425;
	mul.wide.u32 	%rd1315, %r1413, 8;
	add.s64 	%rd1306, %rd1305, %rd1315;
	// begin inline asm
	cp.async.ca.shared.global [%r1406], [%rd1306], 8, 8;
	// end inline asm
	add.s32 	%r1407, %r1406, %r1425;
	add.s64 	%rd1307, %rd1306, %rd1315;
	// begin inline asm
	cp.async.ca.shared.global [%r1407], [%rd1307], 8, 8;
	// end inline asm
	add.s32 	%r1408, %r1407, %r1425;
	add.s64 	%rd1308, %rd1307, %rd1315;
	// begin inline asm
	cp.async.ca.shared.global [%r1408], [%rd1308], 8, 8;
	// end inline asm
	mul.wide.u32 	%rd1316, %r1413, 4;
	add.s64 	%rd1852, %rd1316, %rd1852;
	sub.s32 	%r1426, 2048, %r1421;
	cvt.u64.u32 	%rd1317, %r1426;
	shr.u64 	%rd1318, %rd1317, 3;
	setp.lt.u64 	%p283, %rd1852, %rd1318;
	@%p283 bra 	$L__BB0_391;
$L__BB0_392:
	ld.param.u64 	%rd1681, [_ZN17flashsign_kernel46kernelILi8ELi128ELi128EEEviP6__halfS2_S2_S2_Px_param_3];
	cvt.u64.u32 	%rd1319, %r1313;
	cvt.u32.u64 	%r1428, %rd1681;
	cvt.u32.u64 	%r1429, %rd1319;
	add.s32 	%r1430, %r1428, %r1429;
	add.s32 	%r1431, %r1430, 4096;
	cvt.u64.u32 	%rd1320, %r1431;
	and.b64  	%rd1321, %rd1320, 7;
	setp.le.u64 	%p284, %rd1321, %rd5;
	@%p284 bra 	$L__BB0_416;
	mov.u64 	%rd1854, %rd5;
$L__BB0_394:
	ld.param.u64 	%rd1682, [_ZN17flashsign_kernel46kernelILi8ELi128ELi128EEEviP6__halfS2_S2_S2_Px_param_3];
	shl.b32 	%r1432, %r2117, 10;
	mul.wide.s32 	%rd1322, %r1432, 2;
	cvt.u32.u64 	%r1433, %rd1682;
	cvt.u32.u64 	%r1434, %rd1322;
	add.s32 	%r1435, %r1433, %r1434;
	sub.s32 	%r1436, -2048, %r1435;
	and.b32  	%r1437, %r1436, 7;
	cvt.u64.u32 	%rd1323, %r1437;
	sub.s32 	%r1438, 2048, %r1437;
	cvt.u64.u32 	%rd1324, %r1438;
	and.b64  	%rd1325, %rd1324, 4088;
	or.b64  	%rd1326, %rd1325, %rd1323;
	add.s64 	%rd1327, %rd1854, %rd1326;
	cvta.to.global.u64 	%rd1328, %rd1682;
	add.s64 	%rd1329, %rd1328, %rd1322;
	add.s64 	%rd1330, %rd1329, %rd1327;
	ld.global.u8 	%rs103, [%rd1330+2048];
	cvt.u32.u64 	%r1439, %rd1854;
	cvt.u32.u64 	%r1440, %rd1325;
	add.s32 	%r1441, %r1439, %r1440;
	shl.b32 	%r1442, %r236, 12;
	mov.u32 	%r1443, _ZZN17flashsign_kernel46kernelILi8ELi128ELi128EEEviP6__halfS2_S2_S2_PxE8KVBuffer;
	add.s32 	%r1444, %r1443, %r1442;
	add.s32 	%r1445, %r1444, %r1437;
	add.s32 	%r1446, %r1445, %r1441;
	st.shared.u8 	[%r1446+2048], %rs103;
	mov.u32 	%r1447, %ntid.x;
	mov.u32 	%r1448, %ntid.y;
	mul.lo.s32 	%r1449, %r1447, %r1448;
	mov.u32 	%r1450, %ntid.z;
	mul.lo.s32 	%r1451, %r1449, %r1450;
	cvt.u64.u32 	%rd1331, %r1451;
	add.s64 	%rd1854, %rd1854, %rd1331;
	and.b64  	%rd1332, %rd1324, 7;
	setp.lt.u64 	%p285, %rd1854, %rd1332;
	@%p285 bra 	$L__BB0_394;
	bra.uni 	$L__BB0_416;
$L__BB0_395:
	ld.param.u64 	%rd1696, [_ZN17flashsign_kernel46kernelILi8ELi128ELi128EEEviP6__halfS2_S2_S2_Px_param_3];
	cvt.u32.u64 	%r1626, %rd5;
	cvt.u32.u64 	%r1628, %rd1696;
	add.s32 	%r1630, %r1628, %r1322;
	sub.s32 	%r1631, -2048, %r1630;
	and.b32  	%r1632, %r1631, 15;
	setp.ge.u32 	%p302, %r1626, %r1632;
	@%p302 bra 	$L__BB0_402;
	and.b64  	%rd1441, %rd393, 3;
	setp.eq.s64 	%p303, %rd1441, 3;
	mov.u64 	%rd1855, %rd5;
	@%p303 bra 	$L__BB0_400;
	ld.param.u64 	%rd1697, [_ZN17flashsign_kernel46kernelILi8ELi128ELi128EEEviP6__halfS2_S2_S2_Px_param_3];
	mov.u32 	%r1633, %ntid.x;
	mov.u32 	%r1634, %ntid.y;
	mul.lo.s32 	%r1635, %r1633, %r1634;
	mov.u32 	%r1636, %ntid.z;
	mul.lo.s32 	%r1637, %r1635, %r1636;
	cvt.u64.u32 	%rd1442, %r1637;
	add.s64 	%rd1855, %rd1442, %rd5;
	setp.eq.s64 	%p304, %rd1441, 0;
	cvta.to.global.u64 	%rd1444, %rd1697;
	shl.b32 	%r1638, %r2117, 10;
	mul.wide.s32 	%rd1445, %r1638, 2;
	add.s64 	%rd1446, %rd1444, %rd1445;
	add.s64 	%rd1447, %rd1446, %rd5;
	ld.global.u8 	%rs113, [%rd1447+2048];
	add.s32 	%r1642, %r1314, %r1315;
	add.s32 	%r1643, %r1642, %r1626;
	st.shared.u8 	[%r1643+2048], %rs113;
	@%p304 bra 	$L__BB0_400;
	ld.param.u64 	%rd1698, [_ZN17flashsign_kernel46kernelILi8ELi128ELi128EEEviP6__halfS2_S2_S2_Px_param_3];
	add.s64 	%rd1448, %rd1442, %rd5;
	add.s64 	%rd1855, %rd1448, %rd1442;
	and.b64  	%rd1449, %rd393, 3;
	setp.eq.s64 	%p305, %rd1449, 1;
	cvta.to.global.u64 	%rd1450, %rd1698;
	mul.wide.s32 	%rd1451, %r1638, 2;
	add.s64 	%rd1452, %rd1450, %rd1451;
	add.s64 	%rd1453, %rd1452, %rd5;
	add.s64 	%rd1454, %rd1453, %rd1442;
	ld.global.u8 	%rs114, [%rd1454+2048];
	cvt.u32.u64 	%r1650, %rd5;
	shl.b32 	%r1651, %r236, 12;
	mov.u32 	%r1652, _ZZN17flashsign_kernel46kernelILi8ELi128ELi128EEEviP6__halfS2_S2_S2_PxE8KVBuffer;
	add.s32 	%r1653, %r1652, %r1651;
	add.s32 	%r1654, %r1653, %r1650;
	add.s32 	%r1655, %r1654, %r1637;
	st.shared.u8 	[%r1655+2048], %rs114;
	@%p305 bra 	$L__BB0_400;
	ld.param.u64 	%rd1699, [_ZN17flashsign_kernel46kernelILi8ELi128ELi128EEEviP6__halfS2_S2_S2_Px_param_3];
	add.s64 	%rd1456, %rd1448, %rd1442;
	add.s64 	%rd1855, %rd1456, %rd1442;
	cvta.to.global.u64 	%rd1457, %rd1699;
	shl.b32 	%r1656, %r2117, 10;
	mul.wide.s32 	%rd1458, %r1656, 2;
	add.s64 	%rd1459, %rd1457, %rd1458;
	add.s64 	%rd1460, %rd1459, %rd5;
	add.s64 	%rd1461, %rd1460, %rd1442;
	add.s64 	%rd1462, %rd1461, %rd1442;
	ld.global.u8 	%rs115, [%rd1462+2048];
	cvt.u32.u64 	%r1662, %rd1442;
	add.s32 	%r1663, %r1654, %r1662;
	add.s32 	%r1664, %r1663, %r1662;
	st.shared.u8 	[%r1664+2048], %rs115;
$L__BB0_400:
	setp.lt.u64 	%p306, %rd393, 3;
	@%p306 bra 	$L__BB0_402;
$L__BB0_401:
	ld.param.u64 	%rd1700, [_ZN17flashsign_kernel46kernelILi8ELi128ELi128EEEviP6__halfS2_S2_S2_Px_param_3];
	mov.u32 	%r1665, %ntid.x;
	mov.u32 	%r1666, %ntid.y;
	mul.lo.s32 	%r1667, %r1665, %r1666;
	mov.u32 	%r1668, %ntid.z;
	mul.lo.s32 	%r1669, %r1667, %r1668;
	cvt.u64.u32 	%rd1463, %r1669;
	cvta.to.global.u64 	%rd1464, %rd1700;
	shl.b32 	%r1670, %r2117, 10;
	mul.wide.s32 	%rd1465, %r1670, 2;
	add.s64 	%rd1466, %rd1464, %rd1465;
	add.s64 	%rd1467, %rd1466, %rd1855;
	ld.global.u8 	%rs116, [%rd1467+2048];
	cvt.u32.u64 	%r1671, %rd1855;
	shl.b32 	%r1672, %r236, 12;
	mov.u32 	%r1673, _ZZN17flashsign_kernel46kernelILi8ELi128ELi128EEEviP6__halfS2_S2_S2_PxE8KVBuffer;
	add.s32 	%r1674, %r1673, %r1672;
	add.s32 	%r1675, %r1674, %r1671;
	st.shared.u8 	[%r1675+2048], %rs116;
	add.s64 	%rd1468, %rd1467, %rd1463;
	ld.global.u8 	%rs117, [%rd1468+2048];
	add.s32 	%r1676, %r1675, %r1669;
	st.shared.u8 	[%r1676+2048], %rs117;
	add.s64 	%rd1469, %rd1468, %rd1463;
	ld.global.u8 	%rs118, [%rd1469+2048];
	add.s32 	%r1677, %r1676, %r1669;
	st.shared.u8 	[%r1677+2048], %rs118;
	add.s64 	%rd1470, %rd1469, %rd1463;
	ld.global.u8 	%rs119, [%rd1470+2048];
	add.s32 	%r1678, %r1677, %r1669;
	st.shared.u8 	[%r1678+2048], %rs119;
	mul.wide.u32 	%rd1471, %r1669, 4;
	add.s64 	%rd1855, %rd1471, %rd1855;
	cvt.u32.u64 	%r1679, %rd1700;
	cvt.u32.u64 	%r1680, %rd1465;
	add.s32 	%r1681, %r1679, %r1680;
	sub.s32 	%r1682, -2048, %r1681;
	and.b32  	%r1683, %r1682, 15;
	cvt.u64.u32 	%rd1472, %r1683;
	setp.lt.u64 	%p307, %rd1855, %rd1472;
	@%p307 bra 	$L__BB0_401;
$L__BB0_402:
	ld.param.u64 	%rd1701, [_ZN17flashsign_kernel46kernelILi8ELi128ELi128EEEviP6__halfS2_S2_S2_Px_param_3];
	shl.b32 	%r1684, %r2117, 11;
	cvt.u64.u32 	%rd1473, %r1684;
	cvt.u32.u64 	%r1685, %rd1701;
	cvt.u32.u64 	%r1686, %rd1473;
	add.s32 	%r1687, %r1685, %r1686;
	sub.s32 	%r1688, -2048, %r1687;
	and.b32  	%r1689, %r1688, 15;
	sub.s32 	%r1690, 2048, %r1689;
	cvt.u64.u32 	%rd1474, %r1690;
	shr.u64 	%rd1475, %rd1474, 4;
	setp.le.u64 	%p308, %rd1475, %rd5;
	@%p308 bra 	$L__BB0_409;
	and.b64  	%rd1476, %rd399, 3;
	setp.eq.s64 	%p309, %rd1476, 3;
	mov.u64 	%rd1857, %rd5;
	@%p309 bra 	$L__BB0_407;
	ld.param.u64 	%rd1702, [_ZN17flashsign_kernel46kernelILi8ELi128ELi128EEEviP6__halfS2_S2_S2_Px_param_3];
	mov.u32 	%r1692, %ntid.x;
	mov.u32 	%r1693, %ntid.y;
	mul.lo.s32 	%r1694, %r1692, %r1693;
	mov.u32 	%r1695, %ntid.z;
	mul.lo.s32 	%r1696, %r1694, %r1695;
	cvt.u64.u32 	%rd1478, %r1696;
	add.s64 	%rd1857, %rd1478, %rd5;
	cvt.u32.u64 	%r1697, %rd5;
	setp.eq.s64 	%p310, %rd1476, 0;
	shl.b32 	%r1698, %r236, 12;
	mov.u32 	%r1699, _ZZN17flashsign_kernel46kernelILi8ELi128ELi128EEEviP6__halfS2_S2_S2_PxE8KVBuffer;
	add.s32 	%r1700, %r1699, %r1698;
	shl.b32 	%r1701, %r2117, 10;
	mul.wide.s32 	%rd1480, %r1701, 2;
	add.s64 	%rd1481, %rd1702, %rd1480;
	cvt.u32.u64 	%r1702, %rd1481;
	sub.s32 	%r1703, -2048, %r1702;
	and.b32  	%r1704, %r1703, 15;
	cvt.u64.u32 	%rd1482, %r1704;
	add.s32 	%r1705, %r1700, %r1704;
	shl.b32 	%r1706, %r1697, 4;
	add.s32 	%r1707, %r1705, %r1706;
	add.s32 	%r1691, %r1707, 2048;
	add.s64 	%rd1483, %rd1481, %rd1482;
	shl.b64 	%rd1484, %rd5, 4;
	add.s64 	%rd1485, %rd1483, %rd1484;
	add.s64 	%rd1477, %rd1485, 2048;
	// begin inline asm
	cp.async.cg.shared.global [%r1691], [%rd1477], 16, 16;
	// end inline asm
	@%p310 bra 	$L__BB0_407;
	ld.param.u64 	%rd1703, [_ZN17flashsign_kernel46kernelILi8ELi128ELi128EEEviP6__halfS2_S2_S2_Px_param_3];
	mov.u32 	%r1709, %ntid.x;
	mov.u32 	%r1710, %ntid.y;
	mul.lo.s32 	%r1711, %r1709, %r1710;
	mov.u32 	%r1712, %ntid.z;
	mul.lo.s32 	%r1713, %r1711, %r1712;
	cvt.u64.u32 	%rd515, %r1713;
	add.s64 	%rd1487, %rd515, %rd5;
	add.s64 	%rd1857, %rd1487, %rd515;
	and.b64  	%rd1488, %rd399, 3;
	setp.eq.s64 	%p311, %rd1488, 1;
	shl.b32 	%r1714, %r1713, 4;
	shl.b32 	%r1715, %r236, 12;
	mov.u32 	%r1716, _ZZN17flashsign_kernel46kernelILi8ELi128ELi128EEEviP6__halfS2_S2_S2_PxE8KVBuffer;
	add.s32 	%r1717, %r1716, %r1715;
	shl.b32 	%r1718, %r2117, 10;
	mul.wide.s32 	%rd1489, %r1718, 2;
	add.s64 	%rd1490, %rd1703, %rd1489;
	cvt.u32.u64 	%r1719, %rd1490;
	sub.s32 	%r1720, -2048, %r1719;
	and.b32  	%r1721, %r1720, 15;
	cvt.u64.u32 	%rd1491, %r1721;
	add.s32 	%r1722, %r1717, %r1721;
	cvt.u32.u64 	%r1723, %rd5;
	shl.b32 	%r1724, %r1723, 4;
	add.s32 	%r1725, %r1722, %r1724;
	add.s32 	%r247, %r1725, %r1714;
	add.s32 	%r1708, %r247, 2048;
	mul.wide.u32 	%rd1492, %r1713, 16;
	add.s64 	%rd1493, %rd1490, %rd1491;
	shl.b64 	%rd1494, %rd5, 4;
	add.s64 	%rd1495, %rd1493, %rd1494;
	add.s64 	%rd1496, %rd1495, %rd1492;
	add.s64 	%rd1486, %rd1496, 2048;
	// begin inline asm
	cp.async.cg.shared.global [%r1708], [%rd1486], 16, 16;
	// end inline asm
	@%p311 bra 	$L__BB0_407;
	ld.param.u64 	%rd1704, [_ZN17flashsign_kernel46kernelILi8ELi128ELi128EEEviP6__halfS2_S2_S2_Px_param_3];
	add.s64 	%rd1499, %rd1487, %rd515;
	add.s64 	%rd1857, %rd1499, %rd515;
	cvt.u32.u64 	%r1727, %rd515;
	shl.b32 	%r1728, %r1727, 4;
	add.s32 	%r1729, %r247, %r1728;
	add.s32 	%r1726, %r1729, 2048;
	shl.b64 	%rd1500, %rd515, 4;
	mul.wide.s32 	%rd1501, %r1718, 2;
	add.s64 	%rd1502, %rd1704, %rd1501;
	cvt.u32.u64 	%r1731, %rd1502;
	sub.s32 	%r1732, -2048, %r1731;
	and.b32  	%r1733, %r1732, 15;
	cvt.u64.u32 	%rd1503, %r1733;
	add.s64 	%rd1504, %rd1502, %rd1503;
	shl.b64 	%rd1505, %rd5, 4;
	add.s64 	%rd1506, %rd1504, %rd1505;
	add.s64 	%rd1507, %rd1506, %rd1500;
	add.s64 	%rd1508, %rd1507, %rd1500;
	add.s64 	%rd1497, %rd1508, 2048;
	// begin inline asm
	cp.async.cg.shared.global [%r1726], [%rd1497], 16, 16;
	// end inline asm
$L__BB0_407:
	setp.lt.u64 	%p312, %rd399, 3;
	@%p312 bra 	$L__BB0_409;
$L__BB0_408:
	ld.param.u64 	%rd1705, [_ZN17flashsign_kernel46kernelILi8ELi128ELi128EEEviP6__halfS2_S2_S2_Px_param_3];
	mov.u32 	%r1738, %ntid.x;
	mov.u32 	%r1739, %ntid.y;
	mul.lo.s32 	%r1740, %r1738, %r1739;
	mov.u32 	%r1741, %ntid.z;
	mul.lo.s32 	%r1742, %r1740, %r1741;
	cvt.u32.u64 	%r1743, %rd1857;
	shl.b32 	%r1744, %r236, 12;
	mov.u32 	%r1745, _ZZN17flashsign_kernel46kernelILi8ELi128ELi128EEEviP6__halfS2_S2_S2_PxE8KVBuffer;
	add.s32 	%r1746, %r1745, %r1744;
	shl.b32 	%r1747, %r2117, 10;
	mul.wide.s32 	%rd1513, %r1747, 2;
	add.s64 	%rd1514, %rd1705, %rd1513;
	cvt.u32.u64 	%r1748, %rd1514;
	sub.s32 	%r1749, -2048, %r1748;
	and.b32  	%r1750, %r1749, 15;
	cvt.u64.u32 	%rd1515, %r1750;
	add.s32 	%r1751, %r1746, %r1750;
	shl.b32 	%r1752, %r1743, 4;
	add.s32 	%r1753, %r1751, %r1752;
	add.s32 	%r1734, %r1753, 2048;
	add.s64 	%rd1516, %rd1514, %rd1515;
	shl.b64 	%rd1517, %rd1857, 4;
	add.s64 	%rd1518, %rd1516, %rd1517;
	add.s64 	%rd1509, %rd1518, 2048;
	// begin inline asm
	cp.async.cg.shared.global [%r1734], [%rd1509], 16, 16;
	// end inline asm
	shl.b32 	%r1754, %r1742, 4;
	add.s32 	%r1735, %r1734, %r1754;
	mul.wide.u32 	%rd1519, %r1742, 16;
	add.s64 	%rd1510, %rd1509, %rd1519;
	// begin inline asm
	cp.async.cg.shared.global [%r1735], [%rd1510], 16, 16;
	// end inline asm
	add.s32 	%r1736, %r1735, %r1754;
	add.s64 	%rd1511, %rd1510, %rd1519;
	// begin inline asm
	cp.async.cg.shared.global [%r1736], [%rd1511], 16, 16;
	// end inline asm
	add.s32 	%r1737, %r1736, %r1754;
	add.s64 	%rd1512, %rd1511, %rd1519;
	// begin inline asm
	cp.async.cg.shared.global [%r1737], [%rd1512], 16, 16;
	// end inline asm
	mul.wide.u32 	%rd1520, %r1742, 4;
	add.s64 	%rd1857, %rd1520, %rd1857;
	sub.s32 	%r1755, 2048, %r1750;
	cvt.u64.u32 	%rd1521, %r1755;
	shr.u64 	%rd1522, %rd1521, 4;
	setp.lt.u64 	%p313, %rd1857, %rd1522;
	@%p313 bra 	$L__BB0_408;
$L__BB0_409:
	ld.param.u64 	%rd1706, [_ZN17flashsign_kernel46kernelILi8ELi128ELi128EEEviP6__halfS2_S2_S2_Px_param_3];
	cvt.u64.u32 	%rd1523, %r1684;
	cvt.u32.u64 	%r1757, %rd1706;
	cvt.u32.u64 	%r1758, %rd1523;
	add.s32 	%r1759, %r1757, %r1758;
	add.s32 	%r1760, %r1759, 4096;
	cvt.u64.u32 	%rd1524, %r1760;
	and.b64  	%rd1525, %rd1524, 15;
	setp.le.u64 	%p314, %rd1525, %rd5;
	@%p314 bra 	$L__BB0_416;
	and.b64  	%rd1526, %rd404, 3;
	setp.eq.s64 	%p315, %rd1526, 3;
	mov.u64 	%rd1859, %rd5;
	@%p315 bra 	$L__BB0_414;
	ld.param.u64 	%rd1707, [_ZN17flashsign_kernel46kernelILi8ELi128ELi128EEEviP6__halfS2_S2_S2_Px_param_3];
	mov.u32 	%r1761, %ntid.x;
	mov.u32 	%r1762, %ntid.y;
	mul.lo.s32 	%r1763, %r1761, %r1762;
	mov.u32 	%r1764, %ntid.z;
	mul.lo.s32 	%r1765, %r1763, %r1764;
	cvt.u64.u32 	%rd1527, %r1765;
	add.s64 	%rd1859, %rd1527, %rd5;
	cvt.u32.u64 	%r1766, %rd5;
	and.b64  	%rd1528, %rd404, 3;
	setp.eq.s64 	%p316, %rd1528, 0;
	shl.b32 	%r1767, %r2117, 10;
	mul.wide.s32 	%rd1529, %r1767, 2;
	cvt.u32.u64 	%r1768, %rd1707;
	cvt.u32.u64 	%r1769, %rd1529;
	add.s32 	%r1770, %r1768, %r1769;
	sub.s32 	%r1771, -2048, %r1770;
	and.b32  	%r1772, %r1771, 15;
	cvt.u64.u32 	%rd1530, %r1772;
	sub.s32 	%r1773, 2048, %r1772;
	cvt.u64.u32 	%rd1531, %r1773;
	and.b64  	%rd1532, %rd1531, 4080;
	add.s64 	%rd1533, %rd1532, %rd5;
	add.s64 	%rd1534, %rd1533, %rd1530;
	cvta.to.global.u64 	%rd1535, %rd1707;
	add.s64 	%rd1536, %rd1535, %rd1529;
	add.s64 	%rd1537, %rd1536, %rd1534;
	ld.global.u8 	%rs120, [%rd1537+2048];
	cvt.u32.u64 	%r1774, %rd1532;
	add.s32 	%r1775, %r1766, %r1774;
	shl.b32 	%r1776, %r236, 12;
	mov.u32 	%r1777, _ZZN17flashsign_kernel46kernelILi8ELi128ELi128EEEviP6__halfS2_S2_S2_PxE8KVBuffer;
	add.s32 	%r1778, %r1777, %r1776;
	add.s32 	%r1779, %r1778, %r1772;
	add.s32 	%r248, %r1779, %r1775;
	st.shared.u8 	[%r248+2048], %rs120;
	@%p316 bra 	$L__BB0_414;
	ld.param.u64 	%rd1708, [_ZN17flashsign_kernel46kernelILi8ELi128ELi128EEEviP6__halfS2_S2_S2_Px_param_3];
	mov.u32 	%r1780, %ntid.x;
	mov.u32 	%r1781, %ntid.y;
	mul.lo.s32 	%r1782, %r1780, %r1781;
	mov.u32 	%r1783, %ntid.z;
	mul.lo.s32 	%r1784, %r1782, %r1783;
	cvt.u64.u32 	%rd1538, %r1784;
	add.s64 	%rd1539, %rd1538, %rd5;
	add.s64 	%rd1859, %rd1539, %rd1538;
	and.b64  	%rd1540, %rd404, 3;
	setp.eq.s64 	%p317, %rd1540, 1;
	shl.b32 	%r1785, %r2117, 10;
	mul.wide.s32 	%rd1541, %r1785, 2;
	cvt.u32.u64 	%r1786, %rd1708;
	cvt.u32.u64 	%r1787, %rd1541;
	add.s32 	%r1788, %r1786, %r1787;
	sub.s32 	%r1789, -2048, %r1788;
	and.b32  	%r1790, %r1789, 15;
	cvt.u64.u32 	%rd1542, %r1790;
	sub.s32 	%r1791, 2048, %r1790;
	cvt.u64.u32 	%rd1543, %r1791;
	and.b64  	%rd1544, %rd1543, 4080;
	add.s64 	%rd1545, %rd1544, %rd5;
	add.s64 	%rd1546, %rd1545, %rd1542;
	cvta.to.global.u64 	%rd1547, %rd1708;
	add.s64 	%rd1548, %rd1547, %rd1541;
	add.s64 	%rd1549, %rd1548, %rd1546;
	add.s64 	%rd523, %rd1549, %rd1538;
	ld.global.u8 	%rs121, [%rd523+2048];
	add.s32 	%r249, %r248, %r1784;
	st.shared.u8 	[%r249+2048], %rs121;
	@%p317 bra 	$L__BB0_414;
	add.s64 	%rd1552, %rd1539, %rd1538;
	add.s64 	%rd1859, %rd1552, %rd1538;
	add.s64 	%rd1553, %rd523, %rd1538;
	ld.global.u8 	%rs122, [%rd1553+2048];
	add.s32 	%r1797, %r249, %r1784;
	st.shared.u8 	[%r1797+2048], %rs122;
$L__BB0_414:
	setp.lt.u64 	%p318, %rd404, 3;
	@%p318 bra 	$L__BB0_416;
$L__BB0_415:
	ld.param.u64 	%rd1709, [_ZN17flashsign_kernel46kernelILi8ELi128ELi128EEEviP6__halfS2_S2_S2_Px_param_3];
	mov.u32 	%r1798, %ntid.x;
	mov.u32 	%r1799, %ntid.y;
	mul.lo.s32 	%r1800, %r1798, %r1799;
	mov.u32 	%r1801, %ntid.z;
	mul.lo.s32 	%r1802, %r1800, %r1801;
	cvt.u64.u32 	%rd1554, %r1802;
	shl.b32 	%r1803, %r2117, 10;
	mul.wide.s32 	%rd1555, %r1803, 2;
	cvt.u32.u64 	%r1804, %rd1709;
	cvt.u32.u64 	%r1805, %rd1555;
	add.s32 	%r1806, %r1804, %r1805;
	sub.s32 	%r1807, -2048, %r1806;
	and.b32  	%r1808, %r1807, 15;
	cvt.u64.u32 	%rd1556, %r1808;
	sub.s32 	%r1809, 2048, %r1808;
	cvt.u64.u32 	%rd1557, %r1809;
	and.b64  	%rd1558, %rd1557, 4080;
	or.b64  	%rd1559, %rd1558, %rd1556;
	add.s64 	%rd1560, %rd1859, %rd1559;
	cvta.to.global.u64 	%rd1561, %rd1709;
	add.s64 	%rd1562, %rd1561, %rd1555;
	add.s64 	%rd1563, %rd1562, %rd1560;
	ld.global.u8 	%rs123, [%rd1563+2048];
	cvt.u32.u64 	%r1810, %rd1859;
	cvt.u32.u64 	%r1811, %rd1558;
	add.s32 	%r1812, %r1810, %r1811;
	shl.b32 	%r1813, %r236, 12;
	mov.u32 	%r1814, _ZZN17flashsign_kernel46kernelILi8ELi128ELi128EEEviP6__halfS2_S2_S2_PxE8KVBuffer;
	add.s32 	%r1815, %r1814, %r1813;
	add.s32 	%r1816, %r1815, %r1808;
	add.s32 	%r1817, %r1816, %r1812;
	st.shared.u8 	[%r1817+2048], %rs123;
	add.s64 	%rd1564, %rd1563, %rd1554;
	ld.global.u8 	%rs124, [%rd1564+2048];
	add.s32 	%r1818, %r1817, %r1802;
	st.shared.u8 	[%r1818+2048], %rs124;
	add.s64 	%rd1565, %rd1564, %rd1554;
	ld.global.u8 	%rs125, [%rd1565+2048];
	add.s32 	%r1819, %r1818, %r1802;
	st.shared.u8 	[%r1819+2048], %rs125;
	add.s64 	%rd1566, %rd1565, %rd1554;
	ld.global.u8 	%rs126, [%rd1566+2048];
	add.s32 	%r1820, %r1819, %r1802;
	st.shared.u8 	[%r1820+2048], %rs126;
	mul.wide.u32 	%rd1567, %r1802, 4;
	add.s64 	%rd1859, %rd1567, %rd1859;
	and.b64  	%rd1568, %rd1557, 15;
	setp.lt.u64 	%p319, %rd1859, %rd1568;
	@%p319 bra 	$L__BB0_415;
$L__BB0_416:
	mov.u32 	%r1868, %tid.x;
	and.b32  	%r1869, %r1868, 31;
	setp.ne.s32 	%p326, %r1869, 0;
	// begin inline asm
	cp.async.commit_group;
	// end inline asm
	@%p326 bra 	$L__BB0_418;
	// begin inline asm
	mov.u64 	%rd1600, %clock64;
	// end inline asm
	sub.s64 	%rd1602, %rd1600, %rd1824;
	add.s64 	%rd1861, %rd1602, %rd1861;
	// begin inline asm
	mov.u64 	%rd1862, %clock64;
	// end inline asm
$L__BB0_418:
	shl.b32 	%r1872, %r2118, 12;
	mov.u32 	%r1873, _ZZN17flashsign_kernel46kernelILi8ELi128ELi128EEEviP6__halfS2_S2_S2_PxE8KVBuffer;
	add.s32 	%r1874, %r1873, %r1872;
	mov.b32 	%r1875, 128;
	wmma.load.b.sync.aligned.col.m32n8k16.shared.f16 	{%r1876, %r1877, %r1878, %r1879, %r1880, %r1881, %r1882, %r1883}, [%r1874], %r1875;
	mov.b32 	%r1884, 0;
	wmma.mma.sync.aligned.row.col.m32n8k16.f16.f16 {%r1885, %r1886, %r1887, %r1888}, {%r2116, %r2115, %r2114, %r2113, %r2112, %r2111, %r2110, %r2109}, {%r1876, %r1877, %r1878, %r1879, %r1880, %r1881, %r1882, %r1883}, {%r1884, %r1884, %r1884, %r1884};
	add.s32 	%r1889, %r1874, 32;
	wmma.load.b.sync.aligned.col.m32n8k16.shared.f16 	{%r1890, %r1891, %r1892, %r1893, %r1894, %r1895, %r1896, %r1897}, [%r1889], %r1875;
	wmma.mma.sync.aligned.row.col.m32n8k16.f16.f16 {%r1898, %r1899, %r1900, %r1901}, {%r2108, %r2107, %r2106, %r2105, %r2104, %r2103, %r2102, %r2101}, {%r1890, %r1891, %r1892, %r1893, %r1894, %r1895, %r1896, %r1897}, {%r1885, %r1886, %r1887, %r1888};
	add.s32 	%r1902, %r1874, 64;
	wmma.load.b.sync.aligned.col.m32n8k16.shared.f16 	{%r1903, %r1904, %r1905, %r1906, %r1907, %r1908, %r1909, %r1910}, [%r1902], %r1875;
	wmma.mma.sync.aligned.row.col.m32n8k16.f16.f16 {%r1911, %r1912, %r1913, %r1914}, {%r2100, %r2099, %r2098, %r2097, %r2096, %r2095, %r2094, %r2093}, {%r1903, %r1904, %r1905, %r1906, %r1907, %r1908, %r1909, %r1910}, {%r1898, %r1899, %r1900, %r1901};
	add.s32 	%r1915, %r1874, 96;
	wmma.load.b.sync.aligned.col.m32n8k16.shared.f16 	{%r1916, %r1917, %r1918, %r1919, %r1920, %r1921, %r1922, %r1923}, [%r1915], %r1875;
	wmma.mma.sync.aligned.row.col.m32n8k16.f16.f16 {%r1924, %r1925, %r1926, %r1927}, {%r2092, %r2091, %r2090, %r2089, %r2088, %r2087, %r2086, %r2085}, {%r1916, %r1917, %r1918, %r1919, %r1920, %r1921, %r1922, %r1923}, {%r1911, %r1912, %r1913, %r1914};
	add.s32 	%r1928, %r1874, 128;
	wmma.load.b.sync.aligned.col.m32n8k16.shared.f16 	{%r1929, %r1930, %r1931, %r1932, %r1933, %r1934, %r1935, %r1936}, [%r1928], %r1875;
	wmma.mma.sync.aligned.row.col.m32n8k16.f16.f16 {%r1937, %r1938, %r1939, %r1940}, {%r2084, %r2083, %r2082, %r2081, %r2080, %r2079, %r2078, %r2077}, {%r1929, %r1930, %r1931, %r1932, %r1933, %r1934, %r1935, %r1936}, {%r1924, %r1925, %r1926, %r1927};
	add.s32 	%r1941, %r1874, 160;
	wmma.load.b.sync.aligned.col.m32n8k16.shared.f16 	{%r1942, %r1943, %r1944, %r1945, %r1946, %r1947, %r1948, %r1949}, [%r1941], %r1875;
	wmma.mma.sync.aligned.row.col.m32n8k16.f16.f16 {%r1950, %r1951, %r1952, %r1953}, {%r2076, %r2075, %r2074, %r2073, %r2072, %r2071, %r2070, %r2069}, {%r1942, %r1943, %r1944, %r1945, %r1946, %r1947, %r1948, %r1949}, {%r1937, %r1938, %r1939, %r1940};
	add.s32 	%r1954, %r1874, 192;
	wmma.load.b.sync.aligned.col.m32n8k16.shared.f16 	{%r1955, %r1956, %r1957, %r1958, %r1959, %r1960, %r1961, %r1962}, [%r1954], %r1875;
	wmma.mma.sync.aligned.row.col.m32n8k16.f16.f16 {%r1963, %r1964, %r1965, %r1966}, {%r2068, %r2067, %r2066, %r2065, %r2064, %r2063, %r2062, %r2061}, {%r1955, %r1956, %r1957, %r1958, %r1959, %r1960, %r1961, %r1962}, {%r1950, %r1951, %r1952, %r1953};
	add.s32 	%r1967, %r1874, 224;
	wmma.load.b.sync.aligned.col.m32n8k16.shared.f16 	{%r1968, %r1969, %r1970, %r1971, %r1972, %r1973, %r1974, %r1975}, [%r1967], %r1875;
	wmma.mma.sync.aligned.row.col.m32n8k16.f16.f16 {%r253, %r252, %r251, %r250}, {%r2060, %r2059, %r2058, %r2057, %r2056, %r2055, %r2054, %r2053}, {%r1968, %r1969, %r1970, %r1971, %r1972, %r1973, %r1974, %r1975}, {%r1963, %r1964, %r1965, %r1966};
	@%p326 bra 	$L__BB0_420;
	// begin inline asm
	mov.u64 	%rd1603, %clock64;
	// end inline asm
	sub.s64 	%rd1605, %rd1603, %rd1862;
	add.s64 	%rd1863, %rd1605, %rd1863;
	// begin inline asm
	mov.u64 	%rd1864, %clock64;
	// end inline asm
$L__BB0_420:
	mov.b32 	{%rs136, %rs139}, %r253;
	// begin inline asm
	{add.f16 %rs134,%rs159,%rs136;
}
	// end inline asm
	// begin inline asm
	{add.f16 %rs137,%rs134,%rs139;
}
	// end inline asm
	mov.b32 	{%rs142, %rs145}, %r252;
	// begin inline asm
	{add.f16 %rs140,%rs137,%rs142;
}
	// end inline asm
	// begin inline asm
	{add.f16 %rs143,%rs140,%rs145;
}
	// end inline asm
	mov.b32 	{%rs148, %rs151}, %r251;
	// begin inline asm
	{add.f16 %rs146,%rs143,%rs148;
}
	// end inline asm
	// begin inline asm
	{add.f16 %rs149,%rs146,%rs151;
}
	// end inline asm
	mov.b32 	{%rs154, %rs157}, %r250;
	// begin inline asm
	{add.f16 %rs152,%rs149,%rs154;
}
	// end inline asm
	// begin inline asm
	{add.f16 %rs159,%rs152,%rs157;
}
	// end inline asm
	@%p326 bra 	$L__BB0_422;
	// begin inline asm
	mov.u64 	%rd1606, %clock64;
	// end inline asm
	sub.s64 	%rd1607, %rd1606, %rd1864;
	add.s64 	%rd1865, %rd1607, %rd1865;
$L__BB0_422:
	add.s32 	%r2117, %r2117, 1;
	setp.ne.s32 	%p329, %r2117, %r233;
	mov.u32 	%r2118, %r236;
	@%p329 bra 	$L__BB0_282;
$L__BB0_423:
	mov.u32 	%r255, %tid.x;
	and.b32  	%r256, %r255, 31;
	setp.ne.s32 	%p330, %r256, 0;
	mov.b64 	%rd1869, 0;
	@%p330 bra 	$L__BB0_425;
	// begin inline asm
	mov.u64 	%rd1609, %clock64;
	// end inline asm
	sub.s64 	%rd1869, %rd1609, %rd1805;
$L__BB0_425:
	ld.param.u64 	%rd1714, [_ZN17flashsign_kernel46kernelILi8ELi128ELi128EEEviP6__halfS2_S2_S2_Px_param_4];
	setp.ne.s32 	%p331, %r256, 0;
	mov.u32 	%r257, %ctaid.x;
	shl.b32 	%r1978, %r257, 14;
	or.b32  	%r1979, %r1978, %r255;
	cvta.to.global.u64 	%rd1610, %rd1714;
	mul.wide.u32 	%rd1611, %r1979, 2;
	add.s64 	%rd1612, %rd1610, %rd1611;
	st.global.u16 	[%rd1612], %rs159;
	@%p331 bra 	$L__BB0_427;
	ld.param.u64 	%rd1715, [_ZN17flashsign_kernel46kernelILi8ELi128ELi128EEEviP6__halfS2_S2_S2_Px_param_5];
	mov.u32 	%r1980, %ntid.x;
	shr.u32 	%r1981, %r1980, 5;
	mul.lo.s32 	%r1982, %r257, %r1981;
	shl.b32 	%r1983, %r1982, 3;
	shr.u32 	%r1984, %r255, 2;
	add.s32 	%r1985, %r1983, %r1984;
	cvta.to.global.u64 	%rd1613, %rd1715;
	mul.wide.u32 	%rd1614, %r1985, 8;
	add.s64 	%rd1615, %rd1613, %rd1614;
	st.global.u64 	[%rd1615], %rd1742;
	st.global.u64 	[%rd1615+8], %rd1869;
	st.global.u64 	[%rd1615+16], %rd1861;
	st.global.u64 	[%rd1615+24], %rd1863;
	st.global.u64 	[%rd1615+32], %rd1865;
	mov.b64 	%rd1616, 0;
	st.global.u64 	[%rd1615+40], %rd1616;
	st.global.u64 	[%rd1615+48], %rd1616;
	st.global.u64 	[%rd1615+56], %rd1616;
$L__BB0_427:
	ret;

}


// ===== COMPILED SASS (sm_100) =====

	.target	sm_100

	.elftype	@"ET_EXEC"


//--------------------- .note.nv.tkinfo           --------------------------
	.section	.note.nv.tkinfo,"",@"SHT_NOTE"
	.sectionflags	@"SHF_NOTE_NV_TKINFO"
	.tkinfo
        /*0018*/ 	.word	0x00000002
        /*0030*/ 	.string	""
        /*0030*/ 	.string	"ptxas"
        /*0030*/ 	.string	"Cuda compilation tools, release 13.0, V13.0.88"
        /*0030*/ 	.string	"Build cuda_13.0.r13.0/compiler.36424714_0"
        /*0030*/ 	.string	"-arch sm_100 -m 64 "



//--------------------- .note.nv.cuinfo           --------------------------
	.section	.note.nv.cuinfo,"",@"SHT_NOTE"
	.sectionflags	@"SHF_NOTE_NV_CUINFO"
        /*0018*/ 	.short	0x0002
        /*001a*/ 	.short	0x0064
        /*001c*/ 	.short	0x0082
	.zero		2


//--------------------- .nv.info                  --------------------------
	.section	.nv.info,"",@"SHT_CUDA_INFO"
	.align	4


	//----- nvinfo : EIATTR_REGCOUNT
	.align		4
        /*0000*/ 	.byte	0x04, 0x2f
        /*0002*/ 	.short	(.L_1 - .L_0)
	.align		4
.L_0:
        /*0004*/ 	.word	index@(_ZN17flashsign_kernel46kernelILi8ELi128ELi128EEEviP6__halfS2_S2_S2_Px)
        /*0008*/ 	.word	0x00000080


	//----- nvinfo : EIATTR_FRAME_SIZE
	.align		4
.L_1:
        /*000c*/ 	.byte	0x04, 0x11
        /*000e*/ 	.short	(.L_3 - .L_2)
	.align		4
.L_2:
        /*0010*/ 	.word	index@($__internal_0_$__cuda_sm20_div_u64)
        /*0014*/ 	.word	0x00000000


	//----- nvinfo : EIATTR_FRAME_SIZE
	.align		4
.L_3:
        /*0018*/ 	.byte	0x04, 0x11
        /*001a*/ 	.short	(.L_5 - .L_4)
	.align		4
.L_4:
        /*001c*/ 	.word	index@(_ZN17flashsign_kernel46kernelILi8ELi128ELi128EEEviP6__halfS2_S2_S2_Px)
        /*0020*/ 	.word	0x00000000


	//----- nvinfo : EIATTR_MIN_STACK_SIZE
	.align		4
.L_5:
        /*0024*/ 	.byte	0x04, 0x12
        /*0026*/ 	.short	(.L_7 - .L_6)
	.align		4
.L_6:
        /*0028*/ 	.word	index@(_ZN17flashsign_kernel46kernelILi8ELi128ELi128EEEviP6__halfS2_S2_S2_Px)
        /*002c*/ 	.word	0x00000000
.L_7:


//--------------------- .nv.compat                --------------------------
	.section	.nv.compat,"",@"SHT_CUDA_COMPAT_INFO"
	.align	4
        /*0000*/ 	.byte	0x02, 0x09, 0x00, 0x00, 0x02, 0x02, 0x01, 0x00, 0x02, 0x05, 0x05, 0x00, 0x03, 0x07, 0x01, 0x01
        /*0010*/ 	.byte	0x02, 0x03, 0x00, 0x00, 0x02, 0x06, 0x01, 0x00, 0x04, 0x0b, 0x08, 0x00, 0x09, 0x00, 0x00, 0x00
        /*0020*/ 	.byte	0x00, 0x00, 0x00, 0x00


//--------------------- .nv.info._ZN17flashsign_kernel46kernelILi8ELi128ELi128EEEviP6__halfS2_S2_S2_Px --------------------------
	.section	.nv.info._ZN17flashsign_kernel46kernelILi8ELi128ELi128EEEviP6__halfS2_S2_S2_Px,"",@"SHT_CUDA_INFO"
	.sectionflags	@""
	.align	4


	//----- nvinfo : EIATTR_CUDA_API_VERSION
	.align		4
        /*0000*/ 	.byte	0x04, 0x37
        /*0002*/ 	.short	(.L_9 - .L_8)
.L_8:
        /*0004*/ 	.word	0x00000082


	//----- nvinfo : EIATTR_KPARAM_INFO
	.align		4
.L_9:
        /*0008*/ 	.byte	0x04, 0x17
        /*000a*/ 	.short	(.L_11 - .L_10)
.L_10:
        /*000c*/ 	.word	0x00000000
        /*0010*/ 	.short	0x0005
        /*0012*/ 	.short	0x0028
        /*0014*/ 	.byte	0x00, 0xf5, 0x21, 0x00


	//----- nvinfo : EIATTR_KPARAM_INFO
	.align		4
.L_11:
        /*0018*/ 	.byte	0x04, 0x17
        /*001a*/ 	.short	(.L_13 - .L_12)
.L_12:
        /*001c*/ 	.word	0x00000000
        /*0020*/ 	.short	0x0004
        /*0022*/ 	.short	0x0020
        /*0024*/ 	.byte	0x00, 0xf5, 0x21, 0x00


	//----- nvinfo : EIATTR_KPARAM_INFO
	.align		4
.L_13:
        /*0028*/ 	.byte	0x04, 0x17
        /*002a*/ 	.short	(.L_15 - .L_14)
.L_14:
        /*002c*/ 	.word	0x00000000
        /*0030*/ 	.short	0x0003
        /*0032*/ 	.short	0x0018
        /*0034*/ 	.byte	0x00, 0xf5, 0x21, 0x00


	//----- nvinfo : EIATTR_KPARAM_INFO
	.align		4
.L_15:
        /*0038*/ 	.byte	0x04, 0x17
        /*003a*/ 	.short	(.L_17 - .L_16)
.L_16:
        /*003c*/ 	.word	0x00000000
        /*0040*/ 	.short	0x0002
        /*0042*/ 	.short	0x0010
        /*0044*/ 	.byte	0x00, 0xf5, 0x21, 0x00


	//----- nvinfo : EIATTR_KPARAM_INFO
	.align		4
.L_17:
        /*0048*/ 	.byte	0x04, 0x17
        /*004a*/ 	.short	(.L_19 - .L_18)
.L_18:
        /*004c*/ 	.word	0x00000000
        /*0050*/ 	.short	0x0001
        /*0052*/ 	.short	0x0008
        /*0054*/ 	.byte	0x00, 0xf5, 0x21, 0x00


	//----- nvinfo : EIATTR_KPARAM_INFO
	.align		4
.L_19:
        /*0058*/ 	.byte	0x04, 0x17
        /*005a*/ 	.short	(.L_21 - .L_20)
.L_20:
        /*005c*/ 	.word	0x00000000
        /*0060*/ 	.short	0x0000
        /*0062*/ 	.short	0x0000
        /*0064*/ 	.byte	0x00, 0xf0, 0x11, 0x00


	//----- nvinfo : EIATTR_SPARSE_MMA_MASK
	.align		4
.L_21:
        /*0068*/ 	.byte	0x03, 0x50
        /*006a*/ 	.short	0x0000


	//----- nvinfo : EIATTR_WMMA_USED
	.align		4
        /*006c*/ 	.byte	0x01, 0x2b
	.zero		2


	//----- nvinfo : EIATTR_MAXREG_COUNT
	.align		4
        /*0070*/ 	.byte	0x03, 0x1b
        /*0072*/ 	.short	0x00ff


	//----- nvinfo : EIATTR_NUM_BARRIERS
	.align		4
        /*0074*/ 	.byte	0x02, 0x4c
        /*0076*/ 	.byte	0x01
	.zero		1


	//----- nvinfo : EIATTR_MERCURY_ISA_VERSION
	.align		4
        /*0078*/ 	.byte	0x03, 0x5f
        /*007a*/ 	.short	0x0101


	//----- nvinfo : EIATTR_COOP_GROUP_MASK_REGIDS
	.align		4
        /*007c*/ 	.byte	0x04, 0x29
        /*007e*/ 	.short	(.L_23 - .L_22)


	//   ....[0]....
.L_22:
        /*0080*/ 	.word	0xffffffff


	//   ....[1]....
        /*0084*/ 	.word	0xffffffff


	//   ....[2]....
        /*0088*/ 	.word	0x0500005d


	//   ....[3]....
        /*008c*/ 	.word	0x0500005d


	//----- nvinfo : EIATTR_COOP_GROUP_INSTR_OFFSETS
	.align		4
.L_23:
        /*0090*/ 	.byte	0x04, 0x28
        /*0092*/ 	.short	(.L_25 - .L_24)


	//   ....[0]....
.L_24:
        /*0094*/ 	.word	0x00003c70


	//   ....[1]....
        /*0098*/ 	.word	0x0000b690


	//   ....[2]....
        /*009c*/ 	.word	0x00013ab0


	//   ....[3]....
        /*00a0*/ 	.word	0x00013b70


	//----- nvinfo : EIATTR_VRC_CTA_INIT_COUNT
	.align		4
.L_25:
        /*00a4*/ 	.byte	0x02, 0x4a
	.zero		1
	.zero		1


	//----- nvinfo : EIATTR_EXIT_INSTR_OFFSETS
	.align		4
        /*00a8*/ 	.byte	0x04, 0x1c
        /*00aa*/ 	.short	(.L_27 - .L_26)


	//   ....[0]....
.L_26:
        /*00ac*/ 	.word	0x000138f0


	//   ....[1]....
        /*00b0*/ 	.word	0x00013a30


	//----- nvinfo : EIATTR_INDIRECT_BRANCH_TARGETS
	.align		4
.L_27:
        /*00b4*/ 	.byte	0x04, 0x34
        /*00b6*/ 	.short	(.L_29 - .L_28)


	//   ....[0]....
.L_28:
        /*00b8*/ 	.word	.L_x_343@srel
        /*00bc*/ 	.short	0x0
        /*00be*/ 	.short	0x0
        /*00c0*/ 	.word	0x3
        /*00c4*/ 	.word	.L_x_344@srel
        /*00c8*/ 	.word	.L_x_345@srel
        /*00cc*/ 	.word	.L_x_346@srel


	//   ....[1]....
        /*00d0*/ 	.word	.L_x_347@srel
        /*00d4*/ 	.short	0x0
        /*00d6*/ 	.short	0x0
        /*00d8*/ 	.word	0x6
        /*00dc*/ 	.word	.L_x_348@srel
        /*00e0*/ 	.word	.L_x_346@srel
        /*00e4*/ 	.word	.L_x_346@srel
        /*00e8*/ 	.word	.L_x_346@srel
        /*00ec*/ 	.word	.L_x_352@srel
        /*00f0*/ 	.word	.L_x_346@srel


	//   ....[2]....
        /*00f4*/ 	.word	.L_x_354@srel
        /*00f8*/ 	.short	0x0
        /*00fa*/ 	.short	0x0
        /*00fc*/ 	.word	0x3
        /*0100*/ 	.word	.L_x_355@srel
        /*0104*/ 	.word	.L_x_356@srel
        /*0108*/ 	.word	.L_x_357@srel


	//   ....[3]....
        /* <DEDUP_REMOVED lines=10> */


	//   ....[4]....
        /*0130*/ 	.word	.L_x_365@srel
        /*0134*/ 	.short	0x0
        /*0136*/ 	.short	0x0
        /*0138*/ 	.word	0x3
        /*013c*/ 	.word	.L_x_366@srel
        /*0140*/ 	.word	.L_x_367@srel
        /*0144*/ 	.word	.L_x_368@srel


	//   ....[5]....
        /* <DEDUP_REMOVED lines=10> */


	//   ....[6]....
        /*016c*/ 	.word	.L_x_376@srel
        /*0170*/ 	.short	0x0
        /*0172*/ 	.short	0x0
        /*0174*/ 	.word	0x3
        /*0178*/ 	.word	.L_x_377@srel
        /*017c*/ 	.word	.L_x_378@srel
        /*0180*/ 	.word	.L_x_379@srel


	//   ....[7]....
        /* <DEDUP_REMOVED lines=10> */


	//   ....[8]....
        /*01a8*/ 	.word	.L_x_387@srel
        /*01ac*/ 	.short	0x0
        /*01ae*/ 	.short	0x0
        /*01b0*/ 	.word	0x3
        /*01b4*/ 	.word	.L_x_388@srel
        /*01b8*/ 	.word	.L_x_389@srel
        /*01bc*/ 	.word	.L_x_390@srel


	//   ....[9]....
        /* <DEDUP_REMOVED lines=10> */


	//----- nvinfo : EIATTR_CRS_STACK_SIZE
	.align		4
.L_29:
        /*01e4*/ 	.byte	0x04, 0x1e
        /*01e6*/ 	.short	(.L_31 - .L_30)
.L_30:
        /*01e8*/ 	.word	0x00000000


	//----- nvinfo : EIATTR_CBANK_PARAM_SIZE
	.align		4
.L_31:
        /*01ec*/ 	.byte	0x03, 0x19
        /*01ee*/ 	.short	0x0030


	//----- nvinfo : EIATTR_PARAM_CBANK
	.align		4
        /*01f0*/ 	.byte	0x04, 0x0a
        /*01f2*/ 	.short	(.L_33 - .L_32)
	.align		4
.L_32:
        /*01f4*/ 	.word	index@(.nv.constant0._ZN17flashsign_kernel46kernelILi8ELi128ELi128EEEviP6__halfS2_S2_S2_Px)
        /*01f8*/ 	.short	0x0380
        /*01fa*/ 	.short	0x0030


	//----- nvinfo : EIATTR_SW_WAR
	.align		4
.L_33:
        /*01fc*/ 	.byte	0x04, 0x36
        /*01fe*/ 	.short	(.L_35 - .L_34)
.L_34:
        /*0200*/ 	.word	0x00000008
.L_35:


//--------------------- .nv.callgraph             --------------------------
	.section	.nv.callgraph,"",@"SHT_CUDA_CALLGRAPH"
	.align	4
	.sectionentsize	8
	.align		4
        /*0000*/ 	.word	0x00000000
	.align		4
        /*0004*/ 	.word	0xffffffff
	.align		4
        /*0008*/ 	.word	0x00000000
	.align		4
        /*000c*/ 	.word	0xfffffffe
	.align		4
        /*0010*/ 	.word	0x00000000
	.align		4
        /*0014*/ 	.word	0xfffffffd
	.align		4
        /*0018*/ 	.word	0x00000000
	.align		4
        /*001c*/ 	.word	0xfffffffc


//--------------------- .nv.constant2._ZN17flashsign_kernel46kernelILi8ELi128ELi128EEEviP6__halfS2_S2_S2_Px --------------------------
	.section	.nv.constant2._ZN17flashsign_kernel46kernelILi8ELi128ELi128EEEviP6__halfS2_S2_S2_Px,"a",@progbits
	.sectionflags	@""
	.align	4
.nv.constant2._ZN17flashsign_kernel46kernelILi8ELi128ELi128EEEviP6__halfS2_S2_S2_Px:
        /*0000*/ 	.byte	0x50, 0x1d, 0x00, 0x00, 0xa0, 0x15, 0x00, 0x00, 0xf0, 0x21, 0x00, 0x00, 0x60, 0x26, 0x00, 0x00
        /* <DEDUP_REMOVED lines=10> */
        /*00b0*/ 	.byte	0x70, 0x0b, 0x01, 0x00


//--------------------- .text._ZN17flashsign_kernel46kernelILi8ELi128ELi128EEEviP6__halfS2_S2_S2_Px --------------------------
	.section	.text._ZN17flashsign_kernel46kernelILi8ELi128ELi128EEEviP6__halfS2_S2_S2_Px,"ax",@progbits
	.align	128
        .global         _ZN17flashsign_kernel46kernelILi8ELi128ELi128EEEviP6__halfS2_S2_S2_Px
        .type           _ZN17flashsign_kernel46kernelILi8ELi128ELi128EEEviP6__halfS2_S2_S2_Px,@function
        .size           _ZN17flashsign_kernel46kernelILi8ELi128ELi128EEEviP6__halfS2_S2_S2_Px,(.L_x_398 - _ZN17flashsign_kernel46kernelILi8ELi128ELi128EEEviP6__halfS2_S2_S2_Px)
        .other          _ZN17flashsign_kernel46kernelILi8ELi128ELi128EEEviP6__halfS2_S2_S2_Px,@"STO_CUDA_ENTRY STV_DEFAULT"
_ZN17flashsign_kernel46kernelILi8ELi128ELi128EEEviP6__halfS2_S2_S2_Px:
.text._ZN17flashsign_kernel46kernelILi8ELi128ELi128EEEviP6__halfS2_S2_S2_Px:
[----:B------:R-:W-:Y:S01]  /*0000*/  LDC R1, c[0x0][0x37c] ;  /* 0x0000df00ff017b82 */ /* 0x000fe20000000800 */
[----:B------:R-:W1:Y:S01]  /*0010*/  S2R R112, SR_TID.X ;  /* 0x0000000000707919 */ /* 0x000e620000002100 */
[----:B------:R-:W-:Y:S02]  /*0020*/  CS2R R80, SRZ ;  /* 0x0000000000507805 */ /* 0x000fe4000001ff00 */
[----:B-1----:R-:W-:-:S13]  /*0030*/  LOP3.LUT P0, R2, R112, 0x1f, RZ, 0xc0, !PT ;  /* 0x0000001f70027812 */ /* 0x002fda000780c0ff */
[----:B------:R-:W-:Y:S01]  /*0040*/  @!P0 CS2R R80, SR_CLOCKLO ;  /* 0x0000000000508805 */ /* 0x000fe20000015000 */
[----:B------:R-:W1:Y:S01]  /*0050*/  S2R R115, SR_TID.Y ;  /* 0x0000000000737919 */ /* 0x000e620000002200 */
[----:B------:R-:W2:Y:S01]  /*0060*/  LDCU UR4, c[0x0][0x388] ;  /* 0x00007100ff0477ac */ /* 0x000ea20008000800 */
[----:B------:R-:W-:Y:S01]  /*0070*/  BSSY.RECONVERGENT B0, `(.L_x_0) ;  /* 0x0000034000007945 */ /* 0x000fe20003800200 */
[----:B------:R-:W1:Y:S01]  /*0080*/  S2R R0, SR_TID.Z ;  /* 0x0000000000007919 */ /* 0x000e620000002300 */
[----:B------:R-:W3:Y:S01]  /*0090*/  LDCU UR10, c[0x0][0x360] ;  /* 0x00006c00ff0a77ac */ /* 0x000ee20008000800 */
[----:B------:R-:W3:Y:S08]  /*00a0*/  LDC R88, c[0x0][0x364] ;  /* 0x0000d900ff587b82 */ /* 0x000ef00000000800 */
[----:B------:R-:W4:Y:S01]  /*00b0*/  LDC R3, c[0x0][0x368] ;  /* 0x0000da00ff037b82 */ /* 0x000f220000000800 */
[----:B--2---:R-:W-:Y:S01]  /*00c0*/  IMAD R4, RZ, RZ, -UR4 ;  /* 0x80000004ff047e24 */ /* 0x004fe2000f8e02ff */
[----:B------:R-:W-:-:S04]  /*00d0*/  UMOV UR4, URZ ;  /* 0x000000ff00047c82 */ /* 0x000fc80008000000 */
[----:B------:R-:W-:Y:S01]  /*00e0*/  LOP3.LUT R5, R4, 0x7, RZ, 0xc0, !PT ;  /* 0x0000000704057812 */ /* 0x000fe200078ec0ff */
[----:B---3--:R-:W-:Y:S02]  /*00f0*/  IMAD R90, R88, UR10, RZ ;  /* 0x0000000a585a7c24 */ /* 0x008fe4000f8e02ff */
[----:B-1----:R-:W-:Y:S01]  /*0100*/  IMAD R115, R0, R88, R115 ;  /* 0x0000005800737224 */ /* 0x002fe200078e0273 */
[----:B------:R-:W-:Y:S01]  /*0110*/  IADD3 R0, P0, PT, -R5, 0x2000, RZ ;  /* 0x0000200005007810 */ /* 0x000fe20007f1e1ff */
[----:B----4-:R-:W-:Y:S02]  /*0120*/  IMAD R90, R90, R3, RZ ;  /* 0x000000035a5a7224 */ /* 0x010fe400078e02ff */
[----:B------:R-:W-:Y:S02]  /*0130*/  IMAD R115, R115, UR10, R112 ;  /* 0x0000000a73737c24 */ /* 0x000fe4000f8e0270 */
[----:B------:R-:W-:-:S03]  /*0140*/  IMAD.X R93, RZ, RZ, -0x1, P0 ;  /* 0xffffffffff5d7424 */ /* 0x000fc600000e06ff */
[----:B------:R-:W-:Y:S02]  /*0150*/  IADD3 R87, P0, PT, R115, R90, RZ ;  /* 0x0000005a73577210 */ /* 0x000fe40007f1e0ff */
[--C-:B------:R-:W-:Y:S02]  /*0160*/  SHF.R.U64 R0, R0, 0x3, R93.reuse ;  /* 0x0000000300007819 */ /* 0x100fe4000000125d */
[----:B------:R-:W-:Y:S01]  /*0170*/  SHF.R.U32.HI R93, RZ, 0x3, R93 ;  /* 0x00000003ff5d7819 */ /* 0x000fe2000001165d */
[----:B------:R-:W-:Y:S01]  /*0180*/  IMAD.X R86, RZ, RZ, RZ, P0 ;  /* 0x000000ffff567224 */ /* 0x000fe200000e06ff */
[----:B------:R-:W-:Y:S02]  /*0190*/  ISETP.GT.U32.AND P1, PT, R0, R87, PT ;  /* 0x000000570000720c */ /* 0x000fe40003f24070 */
[----:B------:R-:W-:Y:S02]  /*01a0*/  ISETP.GE.U32.AND P0, PT, R87, R0, PT ;  /* 0x000000005700720c */ /* 0x000fe40003f06070 */
[----:B------:R-:W-:-:S02]  /*01b0*/  ISETP.GT.U32.AND.EX P1, PT, R93, R86, PT, P1 ;  /* 0x000000565d00720c */ /* 0x000fc40003f24110 */
[----:B------:R-:W-:Y:S02]  /*01c0*/  ISETP.GE.U32.AND.EX P0, PT, R86, R93, PT, P0 ;  /* 0x0000005d5600720c */ /* 0x000fe40003f06100 */
[-C--:B------:R-:W-:Y:S02]  /*01d0*/  SEL R0, R0, R87.reuse, P1 ;  /* 0x0000005700007207 */ /* 0x080fe40000800000 */
[----:B------:R-:W-:Y:S02]  /*01e0*/  SEL R5, RZ, 0x1, P0 ;  /* 0x00000001ff057807 */ /* 0x000fe40000000000 */
[----:B------:R-:W-:Y:S02]  /*01f0*/  SEL R93, R93, R86, P1 ;  /* 0x000000565d5d7207 */ /* 0x000fe40000800000 */
[----:B------:R-:W-:-:S04]  /*0200*/  IADD3 R3, P0, P1, R0, -R87, -R5 ;  /* 0x8000005700037210 */ /* 0x000fc8000791e805 */
[----:B------:R-:W-:-:S04]  /*0210*/  IADD3.X R93, PT, PT, R93, -0x1, ~R86, P0, P1 ;  /* 0xffffffff5d5d7810 */ /* 0x000fc800007e2c56 */
[----:B------:R-:W-:-:S13]  /*0220*/  ISETP.NE.U32.AND P0, PT, R93, RZ, PT ;  /* 0x000000ff5d00720c */ /* 0x000fda0003f05070 */
[----:B------:R-:W-:Y:S05]  /*0230*/  @P0 BRA `(.L_x_1) ;  /* 0x0000000000500947 */ /* 0x000fea0003800000 */
[----:B------:R-:W1:Y:S01]  /*0240*/  I2F.U32.RP R0, R90 ;  /* 0x0000005a00007306 */ /* 0x000e620000209000 */
[----:B------:R-:W-:Y:S01]  /*0250*/  IMAD.MOV R9, RZ, RZ, -R90 ;  /* 0x000000ffff097224 */ /* 0x000fe200078e0a5a */
[----:B------:R-:W-:Y:S01]  /*0260*/  ISETP.NE.U32.AND P2, PT, R90, RZ, PT ;  /* 0x000000ff5a00720c */ /* 0x000fe20003f45070 */
[----:B------:R-:W-:-:S05]  /*0270*/  IMAD.MOV.U32 R93, RZ, RZ, RZ ;  /* 0x000000ffff5d7224 */ /* 0x000fca00078e00ff */
[----:B-1----:R-:W1:Y:S02]  /*0280*/  MUFU.RCP R0, R0 ;  /* 0x0000000000007308 */ /* 0x002e640000001000 */
[----:B-1----:R-:W-:-:S06]  /*0290*/  VIADD R6, R0, 0xffffffe ;  /* 0x0ffffffe00067836 */ /* 0x002fcc0000000000 */
[----:B------:R1:W2:Y:S02]  /*02a0*/  F2I.FTZ.U32.TRUNC.NTZ R7, R6 ;  /* 0x0000000600077305 */ /* 0x0002a4000021f000 */
[----:B-1----:R-:W-:Y:S02]  /*02b0*/  IMAD.MOV.U32 R6, RZ, RZ, RZ ;  /* 0x000000ffff067224 */ /* 0x002fe400078e00ff */
[----:B--2---:R-:W-:-:S04]  /*02c0*/  IMAD R9, R9, R7, RZ ;  /* 0x0000000709097224 */ /* 0x004fc800078e02ff */
[----:B------:R-:W-:-:S06]  /*02d0*/  IMAD.HI.U32 R7, R7, R9, R6 ;  /* 0x0000000907077227 */ /* 0x000fcc00078e0006 */
[----:B------:R-:W-:-:S04]  /*02e0*/  IMAD.HI.U32 R92, R7, R3, RZ ;  /* 0x00000003075c7227 */ /* 0x000fc800078e00ff */
[----:B------:R-:W-:-:S04]  /*02f0*/  IMAD.MOV R7, RZ, RZ, -R92 ;  /* 0x000000ffff077224 */ /* 0x000fc800078e0a5c */
[----:B------:R-:W-:-:S05]  /*0300*/  IMAD R3, R90, R7, R3 ;  /* 0x000000075a037224 */ /* 0x000fca00078e0203 */
[----:B------:R-:W-:-:S13]  /*0310*/  ISETP.GE.U32.AND P0, PT, R3, R90, PT ;  /* 0x0000005a0300720c */ /* 0x000fda0003f06070 */
[----:B------:R-:W-:Y:S02]  /*0320*/  @P0 IMAD.IADD R3, R3, 0x1, -R90 ;  /* 0x0000000103030824 */ /* 0x000fe400078e0a5a */
[----:B------:R-:W-:-:S03]  /*0330*/  @P0 VIADD R92, R92, 0x1 ;  /* 0x000000015c5c0836 */ /* 0x000fc60000000000 */
[----:B------:R-:W-:-:S13]  /*0340*/  ISETP.GE.U32.AND P1, PT, R3, R90, PT ;  /* 0x0000005a0300720c */ /* 0x000fda0003f26070 */
[----:B------:R-:W-:Y:S01]  /*0350*/  @P1 VIADD R92, R92, 0x1 ;  /* 0x000000015c5c1836 */ /* 0x000fe20000000000 */
[----:B------:R-:W-:Y:S01]  /*0360*/  @!P2 LOP3.LUT R92, RZ, R90, RZ, 0x33, !PT ;  /* 0x0000005aff5ca212 */ /* 0x000fe200078e33ff */
[----:B------:R-:W-:Y:S06]  /*0370*/  BRA `(.L_x_2) ;  /* 0x00000000000c7947 */ /* 0x000fec0003800000 */
.L_x_1:
[----:B------:R-:W-:Y:S01]  /*0380*/  IMAD.MOV.U32 R92, RZ, RZ, R3 ;  /* 0x000000ffff5c7224 */ /* 0x000fe200078e0003 */
[----:B------:R-:W-:-:S07]  /*0390*/  MOV R0, 0x3b0 ;  /* 0x000003b000007802 */ /* 0x000fce0000000f00 */
[----:B------:R-:W-:Y:S05]  /*03a0*/  CALL.REL.NOINC `($__internal_0_$__cuda_sm20_div_u64) ;  /* 0x0000013800047944 */ /* 0x000fea0003c00000 */
.L_x_2:
[----:B------:R-:W-:Y:S05]  /*03b0*/  BSYNC.RECONVERGENT B0 ;  /* 0x0000000000007941 */ /* 0x000fea0003800200 */
.L_x_0:
[----:B------:R-:W-:Y:S01]  /*03c0*/  LOP3.LUT R0, R4, 0x3, RZ, 0xc0, !PT ;  /* 0x0000000304007812 */ /* 0x000fe200078ec0ff */
[----:B------:R-:W-:Y:S03]  /*03d0*/  BSSY.RECONVERGENT B0, `(.L_x_3) ;  /* 0x000002a000007945 */ /* 0x000fe60003800200 */
[----:B------:R-:W-:-:S05]  /*03e0*/  IADD3 R0, P0, PT, -R0, 0x2000, RZ ;  /* 0x0000200000007810 */ /* 0x000fca0007f1e1ff */
[----:B------:R-:W-:-:S05]  /*03f0*/  IMAD.X R3, RZ, RZ, -0x1, P0 ;  /* 0xffffffffff037424 */ /* 0x000fca00000e06ff */
[--C-:B------:R-:W-:Y:S02]  /*0400*/  SHF.R.U64 R0, R0, 0x2, R3.reuse ;  /* 0x0000000200007819 */ /* 0x100fe40000001203 */
[----:B------:R-:W-:Y:S02]  /*0410*/  SHF.R.U32.HI R3, RZ, 0x2, R3 ;  /* 0x00000002ff037819 */ /* 0x000fe40000011603 */
[----:B------:R-:W-:Y:S02]  /*0420*/  ISETP.GT.U32.AND P1, PT, R0, R87, PT ;  /* 0x000000570000720c */ /* 0x000fe40003f24070 */
[----:B------:R-:W-:Y:S02]  /*0430*/  ISETP.GE.U32.AND P0, PT, R87, R0, PT ;  /* 0x000000005700720c */ /* 0x000fe40003f06070 */
[----:B------:R-:W-:Y:S02]  /*0440*/  ISETP.GT.U32.AND.EX P1, PT, R3, R86, PT, P1 ;  /* 0x000000560300720c */ /* 0x000fe40003f24110 */
[----:B------:R-:W-:-:S02]  /*0450*/  ISETP.GE.U32.AND.EX P0, PT, R86, R3, PT, P0 ;  /* 0x000000035600720c */ /* 0x000fc40003f06100 */
[-C--:B------:R-:W-:Y:S02]  /*0460*/  SEL R9, R0, R87.reuse, P1 ;  /* 0x0000005700097207 */ /* 0x080fe40000800000 */
[----:B------:R-:W-:Y:S02]  /*0470*/  SEL R8, RZ, 0x1, P0 ;  /* 0x00000001ff087807 */ /* 0x000fe40000000000 */
[----:B------:R-:W-:Y:S02]  /*0480*/  SEL R3, R3, R86, P1 ;  /* 0x0000005603037207 */ /* 0x000fe40000800000 */
[----:B------:R-:W-:-:S04]  /*0490*/  IADD3 R9, P0, P1, R9, -R87, -R8 ;  /* 0x8000005709097210 */ /* 0x000fc8000791e808 */
[----:B------:R-:W-:Y:S02]  /*04a0*/  IADD3.X R0, PT, PT, R3, -0x1, ~R86, P0, P1 ;  /* 0xffffffff03007810 */ /* 0x000fe400007e2c56 */
[----:B------:R-:W-:Y:S02]  /*04b0*/  IADD3 R3, P1, PT, R92, R5, RZ ;  /* 0x000000055c037210 */ /* 0x000fe40007f3e0ff */
[----:B------:R-:W-:-:S03]  /*04c0*/  ISETP.NE.U32.AND P0, PT, R0, RZ, PT ;  /* 0x000000ff0000720c */ /* 0x000fc60003f05070 */
[----:B------:R-:W-:-:S10]  /*04d0*/  IMAD.X R5, RZ, RZ, R93, P1 ;  /* 0x000000ffff057224 */ /* 0x000fd400008e065d */
        /* <DEDUP_REMOVED lines=21> */
.L_x_4:
[----:B------:R-:W-:Y:S01]  /*0630*/  IMAD.MOV.U32 R93, RZ, RZ, R0 ;  /* 0x000000ffff5d7224 */ /* 0x000fe200078e0000 */
[----:B------:R-:W-:Y:S01]  /*0640*/  MOV R0, 0x670 ;  /* 0x0000067000007802 */ /* 0x000fe20000000f00 */
[----:B------:R-:W-:-:S07]  /*0650*/  IMAD.MOV.U32 R92, RZ, RZ, R9 ;  /* 0x000000ffff5c7224 */ /* 0x000fce00078e0009 */
[----:B------:R-:W-:Y:S05]  /*0660*/  CALL.REL.NOINC `($__internal_0_$__cuda_sm20_div_u64) ;  /* 0x0000013400547944 */ /* 0x000fea0003c00000 */
.L_x_5:
[----:B------:R-:W-:Y:S05]  /*0670*/  BSYNC.RECONVERGENT B0 ;  /* 0x0000000000007941 */ /* 0x000fea0003800200 */
.L_x_3:
[C---:B------:R-:W-:Y:S01]  /*0680*/  ISETP.GT.U32.AND P1, PT, R87.reuse, 0x1000, PT ;  /* 0x000010005700780c */ /* 0x040fe20003f24070 */
[----:B------:R-:W-:Y:S01]  /*0690*/  BSSY.RECONVERGENT B0, `(.L_x_6) ;  /* 0x0000025000007945 */ /* 0x000fe20003800200 */
[C---:B------:R-:W-:Y:S02]  /*06a0*/  ISETP.GE.U32.AND P0, PT, R87.reuse, 0x1000, PT ;  /* 0x000010005700780c */ /* 0x040fe40003f06070 */
[C---:B------:R-:W-:Y:S02]  /*06b0*/  ISETP.GT.U32.AND.EX P1, PT, R86.reuse, RZ, PT, P1 ;  /* 0x000000ff5600720c */ /* 0x040fe40003f24110 */
[----:B------:R-:W-:Y:S02]  /*06c0*/  ISETP.GE.U32.AND.EX P0, PT, R86, RZ, PT, P0 ;  /* 0x000000ff5600720c */ /* 0x000fe40003f06100 */
[----:B------:R-:W-:Y:S02]  /*06d0*/  SEL R11, R87, 0x1000, P1 ;  /* 0x00001000570b7807 */ /* 0x000fe40000800000 */
[----:B------:R-:W-:-:S02]  /*06e0*/  SEL R10, RZ, 0x1, P0 ;  /* 0x00000001ff0a7807 */ /* 0x000fc40000000000 */
[----:B------:R-:W-:Y:S02]  /*06f0*/  SEL R7, R86, RZ, P1 ;  /* 0x000000ff56077207 */ /* 0x000fe40000800000 */
        /* <DEDUP_REMOVED lines=26> */
.L_x_7:
[----:B------:R-:W-:Y:S01]  /*08a0*/  IMAD.MOV.U32 R93, RZ, RZ, R0 ;  /* 0x000000ffff5d7224 */ /* 0x000fe200078e0000 */
[----:B------:R-:W-:Y:S01]  /*08b0*/  MOV R0, 0x8e0 ;  /* 0x000008e000007802 */ /* 0x000fe20000000f00 */
[----:B------:R-:W-:-:S07]  /*08c0*/  IMAD.MOV.U32 R92, RZ, RZ, R11 ;  /* 0x000000ffff5c7224 */ /* 0x000fce00078e000b */
[----:B------:R-:W-:Y:S05]  /*08d0*/  CALL.REL.NOINC `($__internal_0_$__cuda_sm20_div_u64) ;  /* 0x0000013000b87944 */ /* 0x000fea0003c00000 */
.L_x_8:
[----:B------:R-:W-:Y:S05]  /*08e0*/  BSYNC.RECONVERGENT B0 ;  /* 0x0000000000007941 */ /* 0x000fea0003800200 */
.L_x_6:
[----:B------:R-:W-:Y:S01]  /*08f0*/  LOP3.LUT R12, R4, 0xf, RZ, 0xc0, !PT ;  /* 0x0000000f040c7812 */ /* 0x000fe200078ec0ff */
[----:B------:R-:W-:Y:S03]  /*0900*/  BSSY.RECONVERGENT B0, `(.L_x_9) ;  /* 0x0000026000007945 */ /* 0x000fe60003800200 */
[CC--:B------:R-:W-:Y:S02]  /*0910*/  ISETP.GT.U32.AND P1, PT, R87.reuse, R12.reuse, PT ;  /* 0x0000000c5700720c */ /* 0x0c0fe40003f24070 */
[----:B------:R-:W-:Y:S02]  /*0920*/  ISETP.GE.U32.AND P0, PT, R87, R12, PT ;  /* 0x0000000c5700720c */ /* 0x000fe40003f06070 */
[C---:B------:R-:W-:Y:S02]  /*0930*/  ISETP.GT.U32.AND.EX P1, PT, R86.reuse, RZ, PT, P1 ;  /* 0x000000ff5600720c */ /* 0x040fe40003f24110 */
[----:B------:R-:W-:-:S02]  /*0940*/  ISETP.GE.U32.AND.EX P0, PT, R86, RZ, PT, P0 ;  /* 0x000000ff5600720c */ /* 0x000fc40003f06100 */
[----:B------:R-:W-:Y:S02]  /*0950*/  SEL R13, R87, R12, P1 ;  /* 0x0000000c570d7207 */ /* 0x000fe40000800000 */
[----:B------:R-:W-:Y:S02]  /*0960*/  SEL R4, RZ, 0x1, P0 ;  /* 0x00000001ff047807 */ /* 0x000fe40000000000 */
        /* <DEDUP_REMOVED lines=27> */
.L_x_10:
[----:B------:R-:W-:Y:S01]  /*0b20*/  IMAD.MOV.U32 R93, RZ, RZ, R0 ;  /* 0x000000ffff5d7224 */ /* 0x000fe200078e0000 */
[----:B------:R-:W-:Y:S01]  /*0b30*/  MOV R0, 0xb60 ;  /* 0x00000b6000007802 */ /* 0x000fe20000000f00 */
[----:B------:R-:W-:-:S07]  /*0b40*/  IMAD.MOV.U32 R92, RZ, RZ, R13 ;  /* 0x000000ffff5c7224 */ /* 0x000fce00078e000d */
[----:B------:R-:W-:Y:S05]  /*0b50*/  CALL.REL.NOINC `($__internal_0_$__cuda_sm20_div_u64) ;  /* 0x0000013000187944 */ /* 0x000fea0003c00000 */
.L_x_11:
[----:B------:R-:W-:Y:S05]  /*0b60*/  BSYNC.RECONVERGENT B0 ;  /* 0x0000000000007941 */ /* 0x000fea0003800200 */
.L_x_9:
[----:B------:R-:W-:Y:S01]  /*0b70*/  IADD3 R0, P0, PT, -R12, 0x2000, RZ ;  /* 0x000020000c007810 */ /* 0x000fe20007f1e1ff */
[----:B------:R-:W-:Y:S04]  /*0b80*/  BSSY.RECONVERGENT B0, `(.L_x_12) ;  /* 0x0000029000007945 */ /* 0x000fe80003800200 */
        /* <DEDUP_REMOVED lines=36> */
.L_x_13:
[----:B------:R-:W-:Y:S01]  /*0dd0*/  IMAD.MOV.U32 R93, RZ, RZ, R0 ;  /* 0x000000ffff5d7224 */ /* 0x000fe200078e0000 */
[----:B------:R-:W-:Y:S01]  /*0de0*/  MOV R0, 0xe10 ;  /* 0x00000e1000007802 */ /* 0x000fe20000000f00 */
[----:B------:R-:W-:-:S07]  /*0df0*/  IMAD.MOV.U32 R92, RZ, RZ, R15 ;  /* 0x000000ffff5c7224 */ /* 0x000fce00078e000f */
[----:B------:R-:W-:Y:S05]  /*0e00*/  CALL.REL.NOINC `($__internal_0_$__cuda_sm20_div_u64) ;  /* 0x0000012c006c7944 */ /* 0x000fea0003c00000 */
.L_x_14:
[----:B------:R-:W-:Y:S05]  /*0e10*/  BSYNC.RECONVERGENT B0 ;  /* 0x0000000000007941 */ /* 0x000fea0003800200 */
.L_x_12:
[----:B------:R-:W1:Y:S01]  /*0e20*/  LDCU UR5, c[0x0][0x388] ;  /* 0x00007100ff0577ac */ /* 0x000e620008000800 */
[----:B------:R-:W-:Y:S01]  /*0e30*/  BSSY.RECONVERGENT B0, `(.L_x_15) ;  /* 0x0000027000007945 */ /* 0x000fe20003800200 */
[----:B-1----:R-:W-:-:S06]  /*0e40*/  ULOP3.LUT UR5, UR5, 0xf, URZ, 0xc0, !UPT ;  /* 0x0000000f05057892 */ /* 0x002fcc000f8ec0ff */
[C---:B------:R-:W-:Y:S02]  /*0e50*/  ISETP.GT.U32.AND P1, PT, R87.reuse, UR5, PT ;  /* 0x0000000557007c0c */ /* 0x040fe4000bf24070 */
[C---:B------:R-:W-:Y:S02]  /*0e60*/  ISETP.GE.U32.AND P0, PT, R87.reuse, UR5, PT ;  /* 0x0000000557007c0c */ /* 0x040fe4000bf06070 */
[C---:B------:R-:W-:Y:S02]  /*0e70*/  ISETP.GT.U32.AND.EX P1, PT, R86.reuse, RZ, PT, P1 ;  /* 0x000000ff5600720c */ /* 0x040fe40003f24110 */
[----:B------:R-:W-:Y:S02]  /*0e80*/  ISETP.GE.U32.AND.EX P0, PT, R86, RZ, PT, P0 ;  /* 0x000000ff5600720c */ /* 0x000fe40003f06100 */
[----:B------:R-:W-:Y:S02]  /*0e90*/  SEL R17, R87, UR5, P1 ;  /* 0x0000000557117c07 */ /* 0x000fe40008800000 */
        /* <DEDUP_REMOVED lines=28> */
.L_x_16:
[----:B------:R-:W-:Y:S01]  /*1060*/  IMAD.MOV.U32 R93, RZ, RZ, R0 ;  /* 0x000000ffff5d7224 */ /* 0x000fe200078e0000 */
[----:B------:R-:W-:Y:S01]  /*1070*/  MOV R0, 0x10a0 ;  /* 0x000010a000007802 */ /* 0x000fe20000000f00 */
[----:B------:R-:W-:-:S07]  /*1080*/  IMAD.MOV.U32 R92, RZ, RZ, R17 ;  /* 0x000000ffff5c7224 */ /* 0x000fce00078e0011 */
[----:B------:R-:W-:Y:S05]  /*1090*/  CALL.REL.NOINC `($__internal_0_$__cuda_sm20_div_u64) ;  /* 0x0000012800c87944 */ /* 0x000fea0003c00000 */
.L_x_17:
[----:B------:R-:W-:Y:S05]  /*10a0*/  BSYNC.RECONVERGENT B0 ;  /* 0x0000000000007941 */ /* 0x000fea0003800200 */
.L_x_15:
        /* <DEDUP_REMOVED lines=34> */
.L_x_19:
[----:B------:R-:W-:Y:S01]  /*12d0*/  IMAD.MOV.U32 R93, RZ, RZ, R0 ;  /* 0x000000ffff5d7224 */ /* 0x000fe200078e0000 */
[----:B------:R-:W-:Y:S01]  /*12e0*/  MOV R0, 0x1310 ;  /* 0x0000131000007802 */ /* 0x000fe20000000f00 */
[----:B------:R-:W-:-:S07]  /*12f0*/  IMAD.MOV.U32 R92, RZ, RZ, R19 ;  /* 0x000000ffff5c7224 */ /* 0x000fce00078e0013 */
[----:B------:R-:W-:Y:S05]  /*1300*/  CALL.REL.NOINC `($__internal_0_$__cuda_sm20_div_u64) ;  /* 0x00000128002c7944 */ /* 0x000fea0003c00000 */
.L_x_20:
[----:B------:R-:W-:Y:S05]  /*1310*/  BSYNC.RECONVERGENT B0 ;  /* 0x0000000000007941 */ /* 0x000fea0003800200 */
.L_x_18:
[----:B------:R-:W1:Y:S01]  /*1320*/  S2UR UR6, SR_CgaCtaId ;  /* 0x00000000000679c3 */ /* 0x000e620000008800 */
[----:B------:R-:W2:Y:S01]  /*1330*/  S2R R0, SR_CTAID.X ;  /* 0x0000000000007919 */ /* 0x000ea20000002500 */
[----:B------:R-:W-:Y:S01]  /*1340*/  UMOV UR5, 0x400 ;  /* 0x0000040000057882 */ /* 0x000fe20000000000 */
[----:B------:R-:W-:Y:S01]  /*1350*/  IADD3 R83, P1, PT, R90, R87, RZ ;  /* 0x000000575a537210 */ /* 0x000fe20007f3e0ff */
[----:B------:R-:W-:Y:S01]  /*1360*/  BSSY B1, `(.L_x_21) ;  /* 0x00002c0000017945 */ /* 0x000fe20003800000 */
[----:B------:R-:W-:Y:S01]  /*1370*/  IADD3 R82, P0, PT, R92, R82, RZ ;  /* 0x000000525c527210 */ /* 0x000fe20007f1e0ff */
[----:B------:R-:W-:Y:S02]  /*1380*/  IMAD.MOV.U32 R103, RZ, RZ, RZ ;  /* 0x000000ffff677224 */ /* 0x000fe400078e00ff */
[----:B------:R-:W-:Y:S01]  /*1390*/  IMAD.X R84, RZ, RZ, R86, P1 ;  /* 0x000000ffff547224 */ /* 0x000fe200008e0656 */
[----:B------:R-:W-:Y:S01]  /*13a0*/  IADD3 R85, P1, PT, R90, R83, RZ ;  /* 0x000000535a557210 */ /* 0x000fe20007f3e0ff */
[----:B------:R-:W-:-:S04]  /*13b0*/  IMAD.X R89, RZ, RZ, R93, P0 ;  /* 0x000000ffff597224 */ /* 0x000fc800000e065d */
[----:B------:R-:W-:Y:S01]  /*13c0*/  IMAD.X R102, RZ, RZ, R84, P1 ;  /* 0x000000ffff667224 */ /* 0x000fe200008e0654 */
[----:B-1----:R-:W-:Y:S01]  /*13d0*/  ULEA UR5, UR6, UR5, 0x18 ;  /* 0x0000000506057291 */ /* 0x002fe2000f8ec0ff */
[----:B------:R-:W1:Y:S05]  /*13e0*/  LDCU.64 UR6, c[0x0][0x358] ;  /* 0x00006b00ff0677ac */ /* 0x000e6a0008000a00 */
[----:B------:R-:W-:-:S04]  /*13f0*/  IMAD.U32 R4, RZ, RZ, UR5 ;  /* 0x00000005ff047e24 */ /* 0x000fc8000f8e00ff */
[--C-:B------:R-:W-:Y:S02]  /*1400*/  IMAD R104, R115, 0x2, R4.reuse ;  /* 0x0000000273687824 */ /* 0x100fe400078e0204 */
[--C-:B------:R-:W-:Y:S02]  /*1410*/  IMAD R106, R83, 0x2, R4.reuse ;  /* 0x00000002536a7824 */ /* 0x100fe400078e0204 */
[----:B--2---:R-:W-:-:S07]  /*1420*/  IMAD R108, R87, 0x2, R4 ;  /* 0x00000002576c7824 */ /* 0x004fce00078e0204 */
.L_x_72:
[----:B------:R-:W2:Y:S01]  /*1430*/  S2R R97, SR_SWINHI ;  /* 0x0000000000617919 */ /* 0x000ea20000002f00 */
[----:B-1----:R-:W3:Y:S01]  /*1440*/  LDC.64 R92, c[0x0][0x388] ;  /* 0x0000e200ff5c7b82 */ /* 0x002ee20000000a00 */
[----:B------:R-:W-:Y:S01]  /*1450*/  IMAD R91, R0, 0x80, R103 ;  /* 0x00000080005b7824 */ /* 0x000fe200078e0267 */
[----:B------:R-:W-:Y:S03]  /*1460*/  BSSY.RECONVERGENT B0, `(.L_x_22) ;  /* 0x000027c000007945 */ /* 0x000fe60003800200 */
[----:B------:R-:W-:-:S04]  /*1470*/  IMAD.SHL.U32 R91, R91, 0x80, RZ ;  /* 0x000000805b5b7824 */ /* 0x000fc800078e00ff */
[----:B---3--:R-:W-:Y:S01]  /*1480*/  IMAD.WIDE.U32 R92, R91, 0x2, R92 ;  /* 0x000000025b5c7825 */ /* 0x008fe200078e005c */
[----:B----4-:R-:W-:Y:S02]  /*1490*/  MOV R94, R4 ;  /* 0x00000004005e7202 */ /* 0x010fe40000000f00 */
[----:B--2---:R-:W-:-:S03]  /*14a0*/  MOV R95, R97 ;  /* 0x00000061005f7202 */ /* 0x004fc60000000f00 */
[----:B------:R-:W-:-:S05]  /*14b0*/  IMAD.MOV.U32 R105, RZ, RZ, R94 ;  /* 0x000000ffff697224 */ /* 0x000fca00078e005e */
[C-C-:B------:R-:W-:Y:S02]  /*14c0*/  LOP3.LUT R91, R92.reuse, 0x8, R105.reuse, 0x48, !PT ;  /* 0x000000085c5b7812 */ /* 0x140fe400078e4869 */
[C-C-:B------:R-:W-:Y:S02]  /*14d0*/  LOP3.LUT P0, RZ, R92.reuse, 0x4, R105.reuse, 0x48, !PT ;  /* 0x000000045cff7812 */ /* 0x140fe40007804869 */
[----:B------:R-:W-:Y:S02]  /*14e0*/  LOP3.LUT R91, R91, 0xe, RZ, 0x3c, !PT ;  /* 0x0000000e5b5b7812 */ /* 0x000fe400078e3cff */
[----:B------:R-:W-:Y:S02]  /*14f0*/  LOP3.LUT P1, RZ, R92, 0x2, R105, 0x48, !PT ;  /* 0x000000025cff7812 */ /* 0x000fe40007824869 */
[----:B------:R-:W-:-:S04]  /*1500*/  SHF.R.U32.HI R91, RZ, 0x1, R91 ;  /* 0x00000001ff5b7819 */ /* 0x000fc8000001165b */
[----:B------:R-:W-:-:S04]  /*1510*/  SEL R91, R91, 0x1, !P0 ;  /* 0x000000015b5b7807 */ /* 0x000fc80004000000 */
[----:B------:R-:W-:-:S04]  /*1520*/  SEL R94, R91, RZ, !P1 ;  /* 0x000000ff5b5e7207 */ /* 0x000fc80004800000 */
[----:B------:R-:W-:-:S13]  /*1530*/  ISETP.GT.AND P0, PT, R94, 0x2, PT ;  /* 0x000000025e00780c */ /* 0x000fda0003f04270 */
[----:B------:R-:W-:Y:S05]  /*1540*/  @P0 BRA `(.L_x_23) ;  /* 0x0000000c00100947 */ /* 0x000fea0003800000 */
[----:B------:R-:W-:-:S05]  /*1550*/  VIMNMX.U32 R91, PT, PT, R94, 0x2, PT ;  /* 0x000000025e5b7848 */ /* 0x000fca0003fe0000 */
[----:B------:R-:W-:-:S04]  /*1560*/  IMAD.SHL.U32 R91, R91, 0x4, RZ ;  /* 0x000000045b5b7824 */ /* 0x000fc800078e00ff */
[----:B------:R-:W2:Y:S02]  /*1570*/  LDC R94, c[0x2][R91] ;  /* 0x008000005b5e7b82 */ /* 0x000ea40000000800 */
[----:B--2---:R-:W-:-:S04]  /*1580*/  SHF.R.S32.HI R95, RZ, 0x1f, R94 ;  /* 0x0000001fff5f7819 */ /* 0x004fc8000001145e */
.L_x_343:
[----:B-1----:R-:W-:Y:S05]  /*1590*/  BRX R94 -0x15a0                                                                              (*"BRANCH_TARGETS .L_x_344,.L_x_345,.L_x_346"*) ;  /* 0xffffffe85e987949 */ /* 0x002fea000383ffff */
.L_x_345:
[----:B------:R-:W-:Y:S01]  /*15a0*/  IMAD.MOV R91, RZ, RZ, -R92 ;  /* 0x000000ffff5b7224 */ /* 0x000fe200078e0a5c */
[----:B------:R-:W-:Y:S04]  /*15b0*/  BSSY.RECONVERGENT B2, `(.L_x_24) ;  /* 0x0000014000027945 */ /* 0x000fe80003800200 */
[----:B------:R-:W-:-:S04]  /*15c0*/  LOP3.LUT R91, R91, 0x3, RZ, 0xc0, !PT ;  /* 0x000000035b5b7812 */ /* 0x000fc800078ec0ff */
[----:B------:R-:W-:Y:S02]  /*15d0*/  ISETP.GE.U32.AND P0, PT, R115, R91, PT ;  /* 0x0000005b7300720c */ /* 0x000fe40003f06070 */
[----:B------:R-:W-:-:S04]  /*15e0*/  IADD3 R107, PT, PT, -R91, 0x2000, RZ ;  /* 0x000020005b6b7810 */ /* 0x000fc80007ffe1ff */
[----:B------:R-:W-:-:S04]  /*15f0*/  SHF.R.U64 R110, R107, 0x2, RZ ;  /* 0x000000026b6e7819 */ /* 0x000fc800000012ff */
[----:B------:R-:W-:-:S04]  /*1600*/  ISETP.GT.U32.AND P1, PT, R110, R115, PT ;  /* 0x000000736e00720c */ /* 0x000fc80003f24070 */
[----:B------:R-:W-:Y:S01]  /*1610*/  ISETP.GT.U32.AND.EX P1, PT, RZ, RZ, PT, P1 ;  /* 0x000000ffff00720c */ /* 0x000fe20003f24110 */
[----:B------:R-:W-:-:S12]  /*1620*/  @P0 BRA `(.L_x_25) ;  /* 0x0000000000300947 */ /* 0x000fd80003800000 */
[----:B------:R-:W-:Y:S02]  /*1630*/  IMAD.MOV.U32 R99, RZ, RZ, R115 ;  /* 0x000000ffff637224 */ /* 0x000fe400078e0073 */
[----:B------:R-:W-:-:S07]  /*1640*/  IMAD.MOV.U32 R101, RZ, RZ, RZ ;  /* 0x000000ffff657224 */ /* 0x000fce00078e00ff */
.L_x_26:
[----:B-1----:R-:W-:-:S05]  /*1650*/  IADD3 R94, P0, PT, R92, R99, RZ ;  /* 0x000000635c5e7210 */ /* 0x002fca0007f1e0ff */
[----:B------:R-:W-:-:S05]  /*1660*/  IMAD.X R95, R93, 0x1, R101, P0 ;  /* 0x000000015d5f7824 */ /* 0x000fca00000e0665 */
[----:B------:R-:W2:Y:S01]  /*1670*/  LDG.E.U8 R94, desc[UR6][R94.64] ;  /* 0x000000065e5e7981 */ /* 0x000ea2000c1e1100 */
[----:B------:R-:W-:Y:S01]  /*1680*/  IMAD.IADD R97, R4, 0x1, R99 ;  /* 0x0000000104617824 */ /* 0x000fe200078e0263 */
[----:B------:R-:W-:-:S05]  /*1690*/  IADD3 R99, P0, PT, R90, R99, RZ ;  /* 0x000000635a637210 */ /* 0x000fca0007f1e0ff */
[----:B------:R-:W-:Y:S01]  /*16a0*/  IMAD.X R101, RZ, RZ, R101, P0 ;  /* 0x000000ffff657224 */ /* 0x000fe200000e0665 */
[----:B------:R-:W-:-:S04]  /*16b0*/  ISETP.GE.U32.AND P0, PT, R99, R91, PT ;  /* 0x0000005b6300720c */ /* 0x000fc80003f06070 */
[----:B------:R-:W-:Y:S01]  /*16c0*/  ISETP.GE.U32.AND.EX P0, PT, R101, RZ, PT, P0 ;  /* 0x000000ff6500720c */ /* 0x000fe20003f06100 */
[----:B--2---:R1:W-:-:S12]  /*16d0*/  STS.U8 [R97], R94 ;  /* 0x0000005e61007388 */ /* 0x0043d80000000000 */
[----:B------:R-:W-:Y:S05]  /*16e0*/  @!P0 BRA `(.L_x_26) ;  /* 0xfffffffc00d88947 */ /* 0x000fea000383ffff */
.L_x_25:
[----:B------:R-:W-:Y:S05]  /*16f0*/  BSYNC.RECONVERGENT B2 ;  /* 0x0000000000027941 */ /* 0x000fea0003800200 */
.L_x_24:
[----:B------:R-:W-:Y:S01]  /*1700*/  BSSY.RECONVERGENT B2, `(.L_x_27) ;  /* 0x000004f000027945 */ /* 0x000fe20003800200 */
[----:B------:R-:W-:-:S03]  /*1710*/  IMAD.IADD R114, R4, 0x1, R91 ;  /* 0x0000000104727824 */ /* 0x000fc600078e025b */
[----:B------:R-:W-:Y:S05]  /*1720*/  @!P1 BRA `(.L_x_28) ;  /* 0x0000000400309947 */ /* 0x000fea0003800000 */
[----:B------:R-:W-:Y:S01]  /*1730*/  LOP3.LUT R96, R6, 0x3, RZ, 0xc0, !PT ;  /* 0x0000000306607812 */ /* 0x000fe200078ec0ff */
[----:B------:R-:W-:Y:S01]  /*1740*/  BSSY.RECONVERGENT B3, `(.L_x_29) ;  /* 0x000002d000037945 */ /* 0x000fe20003800200 */
[----:B------:R-:W-:Y:S01]  /*1750*/  IADD3 R116, P1, PT, R92, R91, RZ ;  /* 0x0000005b5c747210 */ /* 0x000fe20007f3e0ff */
[----:B------:R-:W-:Y:S01]  /*1760*/  IMAD.MOV.U32 R111, RZ, RZ, R115 ;  /* 0x000000ffff6f7224 */ /* 0x000fe200078e0073 */
[----:B------:R-:W-:Y:S01]  /*1770*/  ISETP.NE.U32.AND P0, PT, R96, 0x3, PT ;  /* 0x000000036000780c */ /* 0x000fe20003f05070 */
[----:B------:R-:W-:Y:S02]  /*1780*/  IMAD.MOV.U32 R109, RZ, RZ, RZ ;  /* 0x000000ffff6d7224 */ /* 0x000fe400078e00ff */
[----:B------:R-:W-:Y:S01]  /*1790*/  IMAD.X R118, RZ, RZ, R93, P1 ;  /* 0x000000ffff767224 */ /* 0x000fe200008e065d */
[----:B------:R-:W-:-:S13]  /*17a0*/  ISETP.NE.AND.EX P0, PT, RZ, RZ, PT, P0 ;  /* 0x000000ffff00720c */ /* 0x000fda0003f05300 */
[----:B------:R-:W-:Y:S05]  /*17b0*/  @!P0 BRA `(.L_x_30) ;  /* 0x0000000000948947 */ /* 0x000fea0003800000 */
[C---:B-1----:R-:W-:Y:S01]  /*17c0*/  LEA R94, P0, R115.reuse, R116, 0x2 ;  /* 0x00000074735e7211 */ /* 0x042fe200078010ff */
[C---:B------:R-:W-:Y:S02]  /*17d0*/  IMAD R101, R115.reuse, 0x4, R114 ;  /* 0x0000000473657824 */ /* 0x040fe400078e0272 */
[----:B------:R-:W-:Y:S01]  /*17e0*/  IMAD.MOV.U32 R111, RZ, RZ, R87 ;  /* 0x000000ffff6f7224 */ /* 0x000fe200078e0057 */
[----:B------:R-:W-:Y:S01]  /*17f0*/  LEA.HI.X R95, R115, R118, RZ, 0x2, P0 ;  /* 0x00000076735f7211 */ /* 0x000fe200000f14ff */
[----:B------:R-:W-:Y:S01]  /*1800*/  IMAD.MOV.U32 R109, RZ, RZ, R86 ;  /* 0x000000ffff6d7224 */ /* 0x000fe200078e0056 */
[----:B------:R-:W-:-:S03]  /*1810*/  ISETP.NE.U32.AND P0, PT, R96, RZ, PT ;  /* 0x000000ff6000720c */ /* 0x000fc60003f05070 */
[----:B------:R-:W-:Y:S01]  /*1820*/  @!PT LDS RZ, [RZ] ;  /* 0x00000000fffff984 */ /* 0x000fe20000000800 */
[----:B------:R-:W-:Y:S01]  /*1830*/  @!PT LDS RZ, [RZ] ;  /* 0x00000000fffff984 */ /* 0x000fe20000000800 */
[----:B------:R-:W-:Y:S01]  /*1840*/  @!PT LDS RZ, [RZ] ;  /* 0x00000000fffff984 */ /* 0x000fe20000000800 */
[----:B------:R2:W-:Y:S01]  /*1850*/  LDGSTS.E [R101], desc[UR6][R94.64] ;  /* 0x000000005e657fae */ /* 0x0005e2000b9a1006 */
[----:B------:R-:W-:-:S13]  /*1860*/  ISETP.NE.AND.EX P0, PT, RZ, RZ, PT, P0 ;  /* 0x000000ffff00720c */ /* 0x000fda0003f05300 */
[----:B--2---:R-:W-:Y:S05]  /*1870*/  @!P0 BRA `(.L_x_30) ;  /* 0x0000000000648947 */ /* 0x004fea0003800000 */
[C---:B------:R-:W-:Y:S01]  /*1880*/  IMAD.SHL.U32 R97, R90.reuse, 0x4, RZ ;  /* 0x000000045a617824 */ /* 0x040fe200078e00ff */
[----:B------:R-:W-:Y:S01]  /*1890*/  SHF.R.U32.HI R99, RZ, 0x1e, R90 ;  /* 0x0000001eff637819 */ /* 0x000fe2000001165a */
[----:B------:R-:W-:Y:S02]  /*18a0*/  IMAD R101, R90, 0x4, R101 ;  /* 0x000000045a657824 */ /* 0x000fe400078e0265 */
[----:B------:R-:W-:Y:S01]  /*18b0*/  IMAD.MOV.U32 R111, RZ, RZ, R83 ;  /* 0x000000ffff6f7224 */ /* 0x000fe200078e0053 */
[----:B------:R-:W-:Y:S01]  /*18c0*/  IADD3 R94, P0, PT, R97, R94, RZ ;  /* 0x0000005e615e7210 */ /* 0x000fe20007f1e0ff */
[----:B------:R-:W-:-:S04]  /*18d0*/  IMAD.MOV.U32 R109, RZ, RZ, R84 ;  /* 0x000000ffff6d7224 */ /* 0x000fc800078e0054 */
[----:B------:R-:W-:Y:S01]  /*18e0*/  IMAD.X R95, R99, 0x1, R95, P0 ;  /* 0x00000001635f7824 */ /* 0x000fe200000e065f */
[----:B------:R-:W-:-:S04]  /*18f0*/  ISETP.NE.U32.AND P0, PT, R96, 0x1, PT ;  /* 0x000000016000780c */ /* 0x000fc80003f05070 */
[----:B------:R-:W-:Y:S01]  /*1900*/  @!PT LDS RZ, [RZ] ;  /* 0x00000000fffff984 */ /* 0x000fe20000000800 */
[----:B------:R-:W-:Y:S01]  /*1910*/  @!PT LDS RZ, [RZ] ;  /* 0x00000000fffff984 */ /* 0x000fe20000000800 */
[----:B------:R-:W-:Y:S01]  /*1920*/  @!PT LDS RZ, [RZ] ;  /* 0x00000000fffff984 */ /* 0x000fe20000000800 */
[----:B------:R2:W-:Y:S01]  /*1930*/  LDGSTS.E [R101], desc[UR6][R94.64] ;  /* 0x000000005e657fae */ /* 0x0005e2000b9a1006 */
[----:B------:R-:W-:-:S13]  /*1940*/  ISETP.NE.AND.EX P0, PT, RZ, RZ, PT, P0 ;  /* 0x000000ffff00720c */ /* 0x000fda0003f05300 */
[----:B--2---:R-:W-:Y:S05]  /*1950*/  @!P0 BRA `(.L_x_30) ;  /* 0x00000000002c8947 */ /* 0x004fea0003800000 */
[----:B------:R-:W-:Y:S01]  /*1960*/  IADD3 R94, P0, PT, R97, R94, RZ ;  /* 0x0000005e615e7210 */ /* 0x000fe20007f1e0ff */
[----:B------:R-:W-:-:S04]  /*1970*/  IMAD R97, R90, 0x4, R101 ;  /* 0x000000045a617824 */ /* 0x000fc800078e0265 */
[----:B------:R-:W-:Y:S01]  /*1980*/  IMAD.X R95, R99, 0x1, R95, P0 ;  /* 0x00000001635f7824 */ /* 0x000fe200000e065f */
[----:B------:R-:W-:-:S04]  /*1990*/  IADD3 R85, P0, PT, R90, R83, RZ ;  /* 0x000000535a557210 */ /* 0x000fc80007f1e0ff */
[----:B------:R-:W-:Y:S01]  /*19a0*/  @!PT LDS RZ, [RZ] ;  /* 0x00000000fffff984 */ /* 0x000fe20000000800 */
[----:B------:R-:W-:Y:S01]  /*19b0*/  @!PT LDS RZ, [RZ] ;  /* 0x00000000fffff984 */ /* 0x000fe20000000800 */
[----:B------:R-:W-:Y:S01]  /*19c0*/  @!PT LDS RZ, [RZ] ;  /* 0x00000000fffff984 */ /* 0x000fe20000000800 */
[----:B------:R2:W-:Y:S01]  /*19d0*/  LDGSTS.E [R97], desc[UR6][R94.64] ;  /* 0x000000005e617fae */ /* 0x0005e2000b9a1006 */
[----:B------:R-:W-:Y:S02]  /*19e0*/  IMAD.X R102, RZ, RZ, R84, P0 ;  /* 0x000000ffff667224 */ /* 0x000fe400000e0654 */
[----:B------:R-:W-:Y:S02]  /*19f0*/  IMAD.MOV.U32 R111, RZ, RZ, R85 ;  /* 0x000000ffff6f7224 */ /* 0x000fe400078e0055 */
[----:B------:R-:W-:-:S07]  /*1a00*/  IMAD.MOV.U32 R109, RZ, RZ, R102 ;  /* 0x000000ffff6d7224 */ /* 0x000fce00078e0066 */
.L_x_30:
[----:B------:R-:W-:Y:S05]  /*1a10*/  BSYNC.RECONVERGENT B3 ;  /* 0x0000000000037941 */ /* 0x000fea0003800200 */
.L_x_29:
[----:B------:R-:W-:-:S04]  /*1a20*/  ISETP.GE.U32.AND P0, PT, R6, 0x3, PT ;  /* 0x000000030600780c */ /* 0x000fc80003f06070 */
[----:B------:R-:W-:-:S13]  /*1a30*/  ISETP.GE.U32.AND.EX P0, PT, R7, RZ, PT, P0 ;  /* 0x000000ff0700720c */ /* 0x000fda0003f06100 */
[----:B------:R-:W-:Y:S05]  /*1a40*/  @!P0 BRA `(.L_x_28) ;  /* 0x0000000000688947 */ /* 0x000fea0003800000 */
[----:B------:R-:W-:Y:S01]  /*1a50*/  IMAD.SHL.U32 R123, R90, 0x4, RZ ;  /* 0x000000045a7b7824 */ /* 0x000fe200078e00ff */
[----:B------:R-:W-:-:S07]  /*1a60*/  SHF.R.U32.HI R125, RZ, 0x1e, R90 ;  /* 0x0000001eff7d7819 */ /* 0x000fce000001165a */
.L_x_31:
[C---:B------:R-:W-:Y:S01]  /*1a70*/  LEA R96, P0, R111.reuse, R116, 0x2 ;  /* 0x000000746f607211 */ /* 0x040fe200078010ff */
[----:B------:R-:W-:-:S03]  /*1a80*/  IMAD R113, R111, 0x4, R114 ;  /* 0x000000046f717824 */ /* 0x000fc600078e0272 */
[----:B-12---:R-:W-:Y:S01]  /*1a90*/  LEA.HI.X R97, R111, R118, R109, 0x2, P0 ;  /* 0x000000766f617211 */ /* 0x006fe200000f146d */
[----:B------:R-:W-:Y:S01]  /*1aa0*/  IMAD R117, R90, 0x4, R113 ;  /* 0x000000045a757824 */ /* 0x000fe200078e0271 */
[----:B------:R-:W-:-:S03]  /*1ab0*/  IADD3 R94, P0, PT, R123, R96, RZ ;  /* 0x000000607b5e7210 */ /* 0x000fc60007f1e0ff */
[C---:B------:R-:W-:Y:S01]  /*1ac0*/  IMAD R119, R90.reuse, 0x4, R117 ;  /* 0x000000045a777824 */ /* 0x040fe200078e0275 */
[----:B------:R-:W-:Y:S01]  /*1ad0*/  @!PT LDS RZ, [RZ] ;  /* 0x00000000fffff984 */ /* 0x000fe20000000800 */
[----:B------:R-:W-:Y:S01]  /*1ae0*/  @!PT LDS RZ, [RZ] ;  /* 0x00000000fffff984 */ /* 0x000fe20000000800 */
[----:B------:R-:W-:Y:S01]  /*1af0*/  @!PT LDS RZ, [RZ] ;  /* 0x00000000fffff984 */ /* 0x000fe20000000800 */
[----:B------:R3:W-:Y:S01]  /*1b00*/  LDGSTS.E [R113], desc[UR6][R96.64] ;  /* 0x0000000060717fae */ /* 0x0007e2000b9a1006 */
[----:B------:R-:W-:Y:S01]  /*1b10*/  IMAD.X R95, R125, 0x1, R97, P0 ;  /* 0x000000017d5f7824 */ /* 0x000fe200000e0661 */
[----:B------:R-:W-:Y:S01]  /*1b20*/  IADD3 R100, P0, PT, R123, R94, RZ ;  /* 0x0000005e7b647210 */ /* 0x000fe20007f1e0ff */
[----:B------:R-:W-:-:S03]  /*1b30*/  IMAD R121, R90, 0x4, R119 ;  /* 0x000000045a797824 */ /* 0x000fc600078e0277 */
[----:B------:R3:W-:Y:S01]  /*1b40*/  LDGSTS.E [R117], desc[UR6][R94.64] ;  /* 0x000000005e757fae */ /* 0x0007e2000b9a1006 */
[----:B------:R-:W-:Y:S01]  /*1b50*/  IMAD.X R101, R125, 0x1, R95, P0 ;  /* 0x000000017d657824 */ /* 0x000fe200000e065f */
[----:B------:R-:W-:-:S04]  /*1b60*/  IADD3 R98, P0, PT, R123, R100, RZ ;  /* 0x000000647b627210 */ /* 0x000fc80007f1e0ff */
[----:B------:R3:W-:Y:S01]  /*1b70*/  LDGSTS.E [R119], desc[UR6][R100.64] ;  /* 0x0000000064777fae */ /* 0x0007e2000b9a1006 */
[----:B------:R-:W-:Y:S01]  /*1b80*/  IMAD.X R99, R125, 0x1, R101, P0 ;  /* 0x000000017d637824 */ /* 0x000fe200000e0665 */
[----:B------:R-:W-:-:S04]  /*1b90*/  IADD3 R111, P0, PT, R123, R111, RZ ;  /* 0x0000006f7b6f7210 */ /* 0x000fc80007f1e0ff */
[----:B------:R3:W-:Y:S01]  /*1ba0*/  LDGSTS.E [R121], desc[UR6][R98.64] ;  /* 0x0000000062797fae */ /* 0x0007e2000b9a1006 */
[----:B------:R-:W-:Y:S01]  /*1bb0*/  IMAD.X R109, R125, 0x1, R109, P0 ;  /* 0x000000017d6d7824 */ /* 0x000fe200000e066d */
[----:B------:R-:W-:-:S04]  /*1bc0*/  ISETP.GE.U32.AND P0, PT, R111, R110, PT ;  /* 0x0000006e6f00720c */ /* 0x000fc80003f06070 */
[----:B------:R-:W-:-:S13]  /*1bd0*/  ISETP.GE.U32.AND.EX P0, PT, R109, RZ, PT, P0 ;  /* 0x000000ff6d00720c */ /* 0x000fda0003f06100 */
[----:B---3--:R-:W-:Y:S05]  /*1be0*/  @!P0 BRA `(.L_x_31) ;  /* 0xfffffffc00a08947 */ /* 0x008fea000383ffff */
.L_x_28:
[----:B------:R-:W-:Y:S05]  /*1bf0*/  BSYNC.RECONVERGENT B2 ;  /* 0x0000000000027941 */ /* 0x000fea0003800200 */
.L_x_27:
[----:B------:R-:W-:Y:S01]  /*1c00*/  LOP3.LUT R96, R107, 0x3, RZ, 0xc0, !PT ;  /* 0x000000036b607812 */ /* 0x000fe200078ec0ff */
[----:B------:R-:W-:Y:S03]  /*1c10*/  BSSY.RECONVERGENT B2, `(.L_x_32) ;  /* 0x0000012000027945 */ /* 0x000fe60003800200 */
[----:B------:R-:W-:-:S04]  /*1c20*/  ISETP.GT.U32.AND P0, PT, R96, R115, PT ;  /* 0x000000736000720c */ /* 0x000fc80003f04070 */
[----:B------:R-:W-:-:S13]  /*1c30*/  ISETP.GT.U32.AND.EX P0, PT, RZ, RZ, PT, P0 ;  /* 0x000000ffff00720c */ /* 0x000fda0003f04100 */
[----:B------:R-:W-:Y:S05]  /*1c40*/  @!P0 BRA `(.L_x_33) ;  /* 0x0000000000388947 */ /* 0x000fea0003800000 */
[----:B------:R-:W-:Y:S01]  /*1c50*/  LOP3.LUT R98, R107, 0x3ffc, RZ, 0xc0, !PT ;  /* 0x00003ffc6b627812 */ /* 0x000fe200078ec0ff */
[----:B-12---:R-:W-:Y:S02]  /*1c60*/  IMAD.MOV.U32 R97, RZ, RZ, R115 ;  /* 0x000000ffff617224 */ /* 0x006fe400078e0073 */
[----:B------:R-:W-:Y:S01]  /*1c70*/  IMAD.MOV.U32 R99, RZ, RZ, RZ ;  /* 0x000000ffff637224 */ /* 0x000fe200078e00ff */
[----:B------:R-:W-:-:S07]  /*1c80*/  LOP3.LUT R100, R98, R91, RZ, 0xfc, !PT ;  /* 0x0000005b62647212 */ /* 0x000fce00078efcff */
.L_x_34:
[----:B---3--:R-:W-:-:S04]  /*1c90*/  IADD3 R94, P0, P1, R92, R97, R100 ;  /* 0x000000615c5e7210 */ /* 0x008fc8000791e064 */
[----:B------:R-:W-:-:S05]  /*1ca0*/  IADD3.X R95, PT, PT, R93, R99, RZ, P0, P1 ;  /* 0x000000635d5f7210 */ /* 0x000fca00007e24ff */
[----:B------:R-:W2:Y:S01]  /*1cb0*/  LDG.E.U8 R94, desc[UR6][R94.64] ;  /* 0x000000065e5e7981 */ /* 0x000ea2000c1e1100 */
[-C--:B------:R-:W-:Y:S02]  /*1cc0*/  IADD3 R91, PT, PT, R114, R97.reuse, R98 ;  /* 0x00000061725b7210 */ /* 0x080fe40007ffe062 */
[----:B------:R-:W-:-:S05]  /*1cd0*/  IADD3 R97, P0, PT, R90, R97, RZ ;  /* 0x000000615a617210 */ /* 0x000fca0007f1e0ff */
[----:B------:R-:W-:Y:S01]  /*1ce0*/  IMAD.X R99, RZ, RZ, R99, P0 ;  /* 0x000000ffff637224 */ /* 0x000fe200000e0663 */
[----:B------:R-:W-:-:S04]  /*1cf0*/  ISETP.GE.U32.AND P0, PT, R97, R96, PT ;  /* 0x000000606100720c */ /* 0x000fc80003f06070 */
[----:B------:R-:W-:Y:S01]  /*1d00*/  ISETP.GE.U32.AND.EX P0, PT, R99, RZ, PT, P0 ;  /* 0x000000ff6300720c */ /* 0x000fe20003f06100 */
[----:B--2---:R3:W-:-:S12]  /*1d10*/  STS.U8 [R91], R94 ;  /* 0x0000005e5b007388 */ /* 0x0047d80000000000 */
[----:B------:R-:W-:Y:S05]  /*1d20*/  @!P0 BRA `(.L_x_34) ;  /* 0xfffffffc00d88947 */ /* 0x000fea000383ffff */
.L_x_33:
[----:B------:R-:W-:Y:S05]  /*1d30*/  BSYNC.RECONVERGENT B2 ;  /* 0x0000000000027941 */ /* 0x000fea0003800200 */
.L_x_32:
[----:B------:R-:W-:Y:S05]  /*1d40*/  BRA `(.L_x_35) ;  /* 0x0000001c00b47947 */ /* 0x000fea0003800000 */
.L_x_344:
[----:B------:R-:W-:Y:S01]  /*1d50*/  ISETP.GT.U32.AND P0, PT, R115, 0xfff, PT ;  /* 0x00000fff7300780c */ /* 0x000fe20003f04070 */
[----:B------:R-:W-:-:S12]  /*1d60*/  BSSY.RECONVERGENT B2, `(.L_x_36) ;  /* 0x0000041000027945 */ /* 0x000fd80003800200 */
[----:B------:R-:W-:Y:S05]  /*1d70*/  @P0 BRA `(.L_x_37) ;  /* 0x0000000000fc0947 */ /* 0x000fea0003800000 */
[C---:B------:R-:W-:Y:S01]  /*1d80*/  LOP3.LUT R96, R8.reuse, 0x3, RZ, 0xc0, !PT ;  /* 0x0000000308607812 */ /* 0x040fe200078ec0ff */
[----:B------:R-:W-:Y:S01]  /*1d90*/  BSSY.RECONVERGENT B3, `(.L_x_38) ;  /* 0x0000021000037945 */ /* 0x000fe20003800200 */
[----:B------:R-:W-:Y:S01]  /*1da0*/  ISETP.GE.U32.AND P0, PT, R8, 0x3, PT ;  /* 0x000000030800780c */ /* 0x000fe20003f06070 */
[----:B------:R-:W-:Y:S01]  /*1db0*/  IMAD.MOV.U32 R113, RZ, RZ, R115 ;  /* 0x000000ffff717224 */ /* 0x000fe200078e0073 */
[----:B------:R-:W-:Y:S01]  /*1dc0*/  ISETP.NE.U32.AND P1, PT, R96, 0x3, PT ;  /* 0x000000036000780c */ /* 0x000fe20003f25070 */
[----:B------:R-:W-:Y:S01]  /*1dd0*/  IMAD.MOV.U32 R117, RZ, RZ, RZ ;  /* 0x000000ffff757224 */ /* 0x000fe200078e00ff */
[----:B------:R-:W-:Y:S02]  /*1de0*/  ISETP.GE.U32.AND.EX P0, PT, R9, RZ, PT, P0 ;  /* 0x000000ff0900720c */ /* 0x000fe40003f06100 */
[----:B------:R-:W-:-:S13]  /*1df0*/  ISETP.NE.AND.EX P1, PT, RZ, RZ, PT, P1 ;  /* 0x000000ffff00720c */ /* 0x000fda0003f25310 */
[----:B------:R-:W-:Y:S05]  /*1e00*/  @!P1 BRA `(.L_x_39) ;  /* 0x0000000000649947 */ /* 0x000fea0003800000 */
[----:B------:R-:W-:-:S04]  /*1e10*/  LEA R94, P1, R115, R92, 0x1 ;  /* 0x0000005c735e7211 */ /* 0x000fc800078208ff */
[----:B------:R-:W-:-:S05]  /*1e20*/  LEA.HI.X R95, R115, R93, RZ, 0x1, P1 ;  /* 0x0000005d735f7211 */ /* 0x000fca00008f0cff */
[----:B------:R-:W2:Y:S01]  /*1e30*/  LDG.E.U16 R91, desc[UR6][R94.64] ;  /* 0x000000065e5b7981 */ /* 0x000ea2000c1e1500 */
[----:B------:R-:W-:Y:S01]  /*1e40*/  ISETP.NE.U32.AND P1, PT, R96, RZ, PT ;  /* 0x000000ff6000720c */ /* 0x000fe20003f25070 */
[----:B------:R-:W-:Y:S02]  /*1e50*/  IMAD.MOV.U32 R113, RZ, RZ, R87 ;  /* 0x000000ffff717224 */ /* 0x000fe400078e0057 */
[----:B------:R-:W-:Y:S01]  /*1e60*/  IMAD.MOV.U32 R117, RZ, RZ, R86 ;  /* 0x000000ffff757224 */ /* 0x000fe200078e0056 */
[----:B------:R-:W-:Y:S01]  /*1e70*/  ISETP.NE.AND.EX P1, PT, RZ, RZ, PT, P1 ;  /* 0x000000ffff00720c */ /* 0x000fe20003f25310 */
[----:B--2---:R1:W-:-:S12]  /*1e80*/  STS.U16 [R104], R91 ;  /* 0x0000005b68007388 */ /* 0x0043d80000000400 */
[----:B------:R-:W-:Y:S05]  /*1e90*/  @!P1 BRA `(.L_x_39) ;  /* 0x0000000000409947 */ /* 0x000fea0003800000 */
[----:B------:R-:W-:Y:S01]  /*1ea0*/  ISETP.NE.U32.AND P1, PT, R96, 0x1, PT ;  /* 0x000000016000780c */ /* 0x000fe20003f25070 */
[----:B-1----:R-:W-:Y:S01]  /*1eb0*/  IMAD.SHL.U32 R91, R90, 0x2, RZ ;  /* 0x000000025a5b7824 */ /* 0x002fe200078e00ff */
[----:B------:R-:W-:Y:S02]  /*1ec0*/  SHF.R.U32.HI R99, RZ, 0x1f, R90 ;  /* 0x0000001fff637819 */ /* 0x000fe4000001165a */
[----:B------:R-:W-:Y:S02]  /*1ed0*/  ISETP.NE.AND.EX P1, PT, RZ, RZ, PT, P1 ;  /* 0x000000ffff00720c */ /* 0x000fe40003f25310 */
[----:B------:R-:W-:-:S05]  /*1ee0*/  IADD3 R96, P2, PT, R91, R94, RZ ;  /* 0x0000005e5b607210 */ /* 0x000fca0007f5e0ff */
[----:B------:R-:W-:-:S06]  /*1ef0*/  IMAD.X R97, R99, 0x1, R95, P2 ;  /* 0x0000000163617824 */ /* 0x000fcc00010e065f */
[----:B------:R-:W-:-:S05]  /*1f00*/  @P1 IADD3 R94, P2, PT, R91, R96, RZ ;  /* 0x000000605b5e1210 */ /* 0x000fca0007f5e0ff */
[----:B------:R-:W-:Y:S02]  /*1f10*/  @P1 IMAD.X R95, R99, 0x1, R97, P2 ;  /* 0x00000001635f1824 */ /* 0x000fe400010e0661 */
[----:B------:R-:W2:Y:S04]  /*1f20*/  LDG.E.U16 R97, desc[UR6][R96.64] ;  /* 0x0000000660617981 */ /* 0x000ea8000c1e1500 */
[----:B------:R-:W3:Y:S01]  /*1f30*/  @P1 LDG.E.U16 R95, desc[UR6][R94.64] ;  /* 0x000000065e5f1981 */ /* 0x000ee2000c1e1500 */
[----:B------:R-:W-:Y:S02]  /*1f40*/  IMAD.MOV.U32 R113, RZ, RZ, R83 ;  /* 0x000000ffff717224 */ /* 0x000fe400078e0053 */
[----:B------:R-:W-:Y:S02]  /*1f50*/  IMAD.MOV.U32 R117, RZ, RZ, R84 ;  /* 0x000000ffff757224 */ /* 0x000fe400078e0054 */
[----:B------:R-:W-:-:S02]  /*1f60*/  @P1 IMAD.MOV.U32 R113, RZ, RZ, R85 ;  /* 0x000000ffff711224 */ /* 0x000fc400078e0055 */
[----:B------:R-:W-:Y:S01]  /*1f70*/  @P1 IMAD.MOV.U32 R117, RZ, RZ, R102 ;  /* 0x000000ffff751224 */ /* 0x000fe200078e0066 */
[----:B--2---:R2:W-:Y:S04]  /*1f80*/  STS.U16 [R108], R97 ;  /* 0x000000616c007388 */ /* 0x0045e80000000400 */
[----:B---3--:R2:W-:Y:S02]  /*1f90*/  @P1 STS.U16 [R106], R95 ;  /* 0x0000005f6a001388 */ /* 0x0085e40000000400 */
.L_x_39:
[----:B------:R-:W-:Y:S05]  /*1fa0*/  BSYNC.RECONVERGENT B3 ;  /* 0x0000000000037941 */ /* 0x000fea0003800200 */
.L_x_38:
[----:B------:R-:W-:Y:S05]  /*1fb0*/  @!P0 BRA `(.L_x_37) ;  /* 0x00000000006c8947 */ /* 0x000fea0003800000 */
[----:B------:R-:W-:Y:S01]  /*1fc0*/  IMAD.SHL.U32 R119, R90, 0x2, RZ ;  /* 0x000000025a777824 */ /* 0x000fe200078e00ff */
[----:B------:R-:W-:-:S07]  /*1fd0*/  SHF.R.U32.HI R121, RZ, 0x1f, R90 ;  /* 0x0000001fff797819 */ /* 0x000fce000001165a */
.L_x_40:
[----:B---3--:R-:W-:-:S04]  /*1fe0*/  LEA R100, P0, R113, R92, 0x1 ;  /* 0x0000005c71647211 */ /* 0x008fc800078008ff */
[----:B------:R-:W-:Y:S02]  /*1ff0*/  LEA.HI.X R101, R113, R93, R117, 0x1, P0 ;  /* 0x0000005d71657211 */ /* 0x000fe400000f0c75 */
[----:B------:R-:W-:-:S03]  /*2000*/  IADD3 R98, P0, PT, R119, R100, RZ ;  /* 0x0000006477627210 */ /* 0x000fc60007f1e0ff */
[----:B------:R-:W3:Y:S02]  /*2010*/  LDG.E.U16 R100, desc[UR6][R100.64] ;  /* 0x0000000664647981 */ /* 0x000ee4000c1e1500 */
[----:B------:R-:W-:Y:S01]  /*2020*/  IMAD.X R99, R121, 0x1, R101, P0 ;  /* 0x0000000179637824 */ /* 0x000fe200000e0665 */
[----:B------:R-:W-:-:S04]  /*2030*/  IADD3 R96, P0, PT, R119, R98, RZ ;  /* 0x0000006277607210 */ /* 0x000fc80007f1e0ff */
[----:B------:R-:W4:Y:S01]  /*2040*/  LDG.E.U16 R98, desc[UR6][R98.64] ;  /* 0x0000000662627981 */ /* 0x000f22000c1e1500 */
[----:B--2---:R-:W-:Y:S01]  /*2050*/  IMAD.X R97, R121, 0x1, R99, P0 ;  /* 0x0000000179617824 */ /* 0x004fe200000e0663 */
[----:B------:R-:W-:-:S04]  /*2060*/  IADD3 R94, P0, PT, R119, R96, RZ ;  /* 0x00000060775e7210 */ /* 0x000fc80007f1e0ff */
[----:B------:R-:W2:Y:S01]  /*2070*/  LDG.E.U16 R96, desc[UR6][R96.64] ;  /* 0x0000000660607981 */ /* 0x000ea2000c1e1500 */
[----:B------:R-:W-:-:S05]  /*2080*/  IMAD.X R95, R121, 0x1, R97, P0 ;  /* 0x00000001795f7824 */ /* 0x000fca00000e0661 */
[----:B------:R-:W5:Y:S01]  /*2090*/  LDG.E.U16 R94, desc[UR6][R94.64] ;  /* 0x000000065e5e7981 */ /* 0x000f62000c1e1500 */
[----:B-1----:R-:W-:-:S04]  /*20a0*/  IMAD R91, R113, 0x2, R4 ;  /* 0x00000002715b7824 */ /* 0x002fc800078e0204 */
[----:B------:R-:W-:-:S04]  /*20b0*/  IMAD R107, R90, 0x2, R91 ;  /* 0x000000025a6b7824 */ /* 0x000fc800078e025b */
[C---:B------:R-:W-:Y:S01]  /*20c0*/  IMAD R109, R90.reuse, 0x2, R107 ;  /* 0x000000025a6d7824 */ /* 0x040fe200078e026b */
[----:B------:R-:W-:-:S03]  /*20d0*/  LEA R113, P0, R90, R113, 0x2 ;  /* 0x000000715a717211 */ /* 0x000fc600078010ff */
[C---:B------:R-:W-:Y:S01]  /*20e0*/  IMAD R111, R90.reuse, 0x2, R109 ;  /* 0x000000025a6f7824 */ /* 0x040fe200078e026d */
[----:B------:R-:W-:Y:S02]  /*20f0*/  LEA.HI.X R117, R90, R117, RZ, 0x2, P0 ;  /* 0x000000755a757211 */ /* 0x000fe400000f14ff */
[----:B------:R-:W-:-:S04]  /*2100*/  ISETP.GE.U32.AND P0, PT, R113, 0x1000, PT ;  /* 0x000010007100780c */ /* 0x000fc80003f06070 */
[----:B------:R-:W-:Y:S01]  /*2110*/  ISETP.GE.U32.AND.EX P0, PT, R117, RZ, PT, P0 ;  /* 0x000000ff7500720c */ /* 0x000fe20003f06100 */
[----:B---3--:R3:W-:Y:S04]  /*2120*/  STS.U16 [R91], R100 ;  /* 0x000000645b007388 */ /* 0x0087e80000000400 */
[----:B----4-:R3:W-:Y:S04]  /*2130*/  STS.U16 [R107], R98 ;  /* 0x000000626b007388 */ /* 0x0107e80000000400 */
[----:B--2---:R3:W-:Y:S04]  /*2140*/  STS.U16 [R109], R96 ;  /* 0x000000606d007388 */ /* 0x0047e80000000400 */
[----:B-----5:R3:W-:Y:S01]  /*2150*/  STS.U16 [R111], R94 ;  /* 0x0000005e6f007388 */ /* 0x0207e20000000400 */
[----:B------:R-:W-:Y:S05]  /*2160*/  @!P0 BRA `(.L_x_40) ;  /* 0xfffffffc009c8947 */ /* 0x000fea000383ffff */
.L_x_37:
[----:B------:R-:W-:Y:S05]  /*2170*/  BSYNC.RECONVERGENT B2 ;  /* 0x0000000000027941 */ /* 0x000fea0003800200 */
.L_x_36:
[----:B------:R-:W-:Y:S05]  /*2180*/  BRA `(.L_x_35) ;  /* 0x0000001800a47947 */ /* 0x000fea0003800000 */
.L_x_23:
[----:B------:R-:W-:-:S05]  /*2190*/  IMAD.MOV.U32 R91, RZ, RZ, -0x3 ;  /* 0xfffffffdff5b7424 */ /* 0x000fca00078e00ff */
[----:B------:R-:W-:-:S05]  /*21a0*/  VIADDMNMX.U32 R91, R94, R91, 0x5, PT ;  /* 0x000000055e5b7446 */ /* 0x000fca000380005b */
[----:B------:R-:W-:-:S04]  /*21b0*/  IMAD.SHL.U32 R91, R91, 0x4, RZ ;  /* 0x000000045b5b7824 */ /* 0x000fc800078e00ff */
[----:B------:R-:W2:Y:S02]  /*21c0*/  LDC R94, c[0x2][R91+0xc] ;  /* 0x008003005b5e7b82 */ /* 0x000ea40000000800 */
[----:B--2---:R-:W-:-:S04]  /*21d0*/  SHF.R.S32.HI R95, RZ, 0x1f, R94 ;  /* 0x0000001fff5f7819 */ /* 0x004fc8000001145e */
.L_x_347:
[----:B-1----:R-:W-:Y:S05]  /*21e0*/  BRX R94 -0x21f0                                                                              (*"BRANCH_TARGETS .L_x_348,.L_x_346,.L_x_352"*) ;  /* 0xffffffdc5e847949 */ /* 0x002fea000383ffff */
.L_x_346:
        /* <DEDUP_REMOVED lines=12> */
[----:B------:R-:W-:-:S05]  /*22b0*/  IADD3 R94, P1, PT, R115, R92, RZ ;  /* 0x0000005c735e7210 */ /* 0x000fca0007f3e0ff */
[----:B------:R-:W-:-:S05]  /*22c0*/  IMAD.X R95, RZ, RZ, R93, P1 ;  /* 0x000000ffff5f7224 */ /* 0x000fca00008e065d */
[----:B------:R-:W2:Y:S01]  /*22d0*/  LDG.E.U8 R91, desc[UR6][R94.64] ;  /* 0x000000065e5b7981 */ /* 0x000ea2000c1e1100 */
[----:B------:R-:W-:Y:S01]  /*22e0*/  IMAD.IADD R96, R104, 0x1, -R115 ;  /* 0x0000000168607824 */ /* 0x000fe200078e0a73 */
[----:B------:R-:W-:Y:S01]  /*22f0*/  ISETP.NE.U32.AND P1, PT, R97, RZ, PT ;  /* 0x000000ff6100720c */ /* 0x000fe20003f25070 */
[----:B------:R-:W-:Y:S02]  /*2300*/  IMAD.MOV.U32 R113, RZ, RZ, R87 ;  /* 0x000000ffff717224 */ /* 0x000fe400078e0057 */
[----:B------:R-:W-:Y:S01]  /*2310*/  IMAD.MOV.U32 R117, RZ, RZ, R86 ;  /* 0x000000ffff757224 */ /* 0x000fe200078e0056 */
[----:B------:R-:W-:Y:S01]  /*2320*/  ISETP.NE.AND.EX P1, PT, RZ, RZ, PT, P1 ;  /* 0x000000ffff00720c */ /* 0x000fe20003f25310 */
[----:B--2---:R1:W-:-:S12]  /*2330*/  STS.U8 [R96], R91 ;  /* 0x0000005b60007388 */ /* 0x0043d80000000000 */
[----:B------:R-:W-:Y:S05]  /*2340*/  @!P1 BRA `(.L_x_44) ;  /* 0x0000000000409947 */ /* 0x000fea0003800000 */
[----:B------:R-:W-:Y:S02]  /*2350*/  ISETP.NE.U32.AND P1, PT, R97, 0x1, PT ;  /* 0x000000016100780c */ /* 0x000fe40003f25070 */
[----:B-1----:R-:W-:Y:S02]  /*2360*/  IADD3 R96, P2, PT, R90, R94, RZ ;  /* 0x0000005e5a607210 */ /* 0x002fe40007f5e0ff */
[----:B------:R-:W-:-:S03]  /*2370*/  ISETP.NE.AND.EX P1, PT, RZ, RZ, PT, P1 ;  /* 0x000000ffff00720c */ /* 0x000fc60003f25310 */
[----:B------:R-:W-:-:S10]  /*2380*/  IMAD.X R97, RZ, RZ, R95, P2 ;  /* 0x000000ffff617224 */ /* 0x000fd400010e065f */
[----:B------:R-:W-:Y:S02]  /*2390*/  @P1 IADD3 R94, P2, PT, R90, R96, RZ ;  /* 0x000000605a5e1210 */ /* 0x000fe40007f5e0ff */
[----:B------:R-:W2:Y:S03]  /*23a0*/  LDG.E.U8 R96, desc[UR6][R96.64] ;  /* 0x0000000660607981 */ /* 0x000ea6000c1e1100 */
[----:B------:R-:W-:-:S05]  /*23b0*/  @P1 IMAD.X R95, RZ, RZ, R97, P2 ;  /* 0x000000ffff5f1224 */ /* 0x000fca00010e0661 */
[----:B------:R-:W3:Y:S01]  /*23c0*/  @P1 LDG.E.U8 R94, desc[UR6][R94.64] ;  /* 0x000000065e5e1981 */ /* 0x000ee2000c1e1100 */
[----:B------:R-:W-:Y:S02]  /*23d0*/  IMAD.IADD R91, R108, 0x1, -R87 ;  /* 0x000000016c5b7824 */ /* 0x000fe400078e0a57 */
[--C-:B------:R-:W-:Y:S02]  /*23e0*/  @P1 IMAD.IADD R99, R106, 0x1, -R83.reuse ;  /* 0x000000016a631824 */ /* 0x100fe400078e0a53 */
[----:B------:R-:W-:Y:S02]  /*23f0*/  IMAD.MOV.U32 R113, RZ, RZ, R83 ;  /* 0x000000ffff717224 */ /* 0x000fe400078e0053 */
[----:B------:R-:W-:Y:S02]  /*2400*/  IMAD.MOV.U32 R117, RZ, RZ, R84 ;  /* 0x000000ffff757224 */ /* 0x000fe400078e0054 */
[----:B------:R-:W-:Y:S02]  /*2410*/  @P1 IMAD.MOV.U32 R113, RZ, RZ, R85 ;  /* 0x000000ffff711224 */ /* 0x000fe400078e0055 */
[----:B------:R-:W-:Y:S01]  /*2420*/  @P1 IMAD.MOV.U32 R117, RZ, RZ, R102 ;  /* 0x000000ffff751224 */ /* 0x000fe200078e0066 */
[----:B--2---:R2:W-:Y:S04]  /*2430*/  STS.U8 [R91], R96 ;  /* 0x000000605b007388 */ /* 0x0045e80000000000 */
[----:B---3--:R2:W-:Y:S02]  /*2440*/  @P1 STS.U8 [R99], R94 ;  /* 0x0000005e63001388 */ /* 0x0085e40000000000 */
.L_x_44:
[----:B------:R-:W-:Y:S05]  /*2450*/  BSYNC.RECONVERGENT B3 ;  /* 0x0000000000037941 */ /* 0x000fea0003800200 */
.L_x_43:
[----:B------:R-:W-:Y:S05]  /*2460*/  @!P0 BRA `(.L_x_42) ;  /* 0x0000000000748947 */ /* 0x000fea0003800000 */
.L_x_45:
[----:B-1----:R-:W-:-:S05]  /*2470*/  IADD3 R100, P0, PT, R92, R113, RZ ;  /* 0x000000715c647210 */ /* 0x002fca0007f1e0ff */
[----:B------:R-:W-:Y:S01]  /*2480*/  IMAD.X R101, R93, 0x1, R117, P0 ;  /* 0x000000015d657824 */ /* 0x000fe200000e0675 */
[----:B--2---:R-:W-:-:S04]  /*2490*/  IADD3 R94, P0, PT, R90, R100, RZ ;  /* 0x000000645a5e7210 */ /* 0x004fc80007f1e0ff */
[----:B------:R-:W2:Y:S01]  /*24a0*/  LDG.E.U8 R100, desc[UR6][R100.64] ;  /* 0x0000000664647981 */ /* 0x000ea2000c1e1100 */
[----:B------:R-:W-:Y:S01]  /*24b0*/  IMAD.X R95, RZ, RZ, R101, P0 ;  /* 0x000000ffff5f7224 */ /* 0x000fe200000e0665 */
[----:B-1----:R-:W-:-:S04]  /*24c0*/  IADD3 R96, P0, PT, R90, R94, RZ ;  /* 0x0000005e5a607210 */ /* 0x002fc80007f1e0ff */
[----:B------:R1:W3:Y:S01]  /*24d0*/  LDG.E.U8 R94, desc[UR6][R94.64] ;  /* 0x000000065e5e7981 */ /* 0x0002e2000c1e1100 */
[----:B------:R-:W-:Y:S01]  /*24e0*/  IMAD.X R97, RZ, RZ, R95, P0 ;  /* 0x000000ffff617224 */ /* 0x000fe200000e065f */
[----:B------:R-:W-:-:S04]  /*24f0*/  IADD3 R98, P0, PT, R90, R96, RZ ;  /* 0x000000605a627210 */ /* 0x000fc80007f1e0ff */
[----:B------:R-:W4:Y:S01]  /*2500*/  LDG.E.U8 R96, desc[UR6][R96.64] ;  /* 0x0000000660607981 */ /* 0x000f22000c1e1100 */
[----:B------:R-:W-:-:S05]  /*2510*/  IMAD.X R99, RZ, RZ, R97, P0 ;  /* 0x000000ffff637224 */ /* 0x000fca00000e0661 */
[----:B------:R-:W5:Y:S01]  /*2520*/  LDG.E.U8 R98, desc[UR6][R98.64] ;  /* 0x0000000662627981 */ /* 0x000f62000c1e1100 */
[----:B------:R-:W-:-:S04]  /*2530*/  IADD3 R107, P0, PT, R90, R113, RZ ;  /* 0x000000715a6b7210 */ /* 0x000fc80007f1e0ff */
[----:B------:R-:W-:Y:S01]  /*2540*/  IADD3 R109, P1, PT, R90, R107, RZ ;  /* 0x0000006b5a6d7210 */ /* 0x000fe20007f3e0ff */
[----:B------:R-:W-:-:S03]  /*2550*/  IMAD.IADD R91, R4, 0x1, R113 ;  /* 0x00000001045b7824 */ /* 0x000fc600078e0271 */
[----:B------:R-:W-:Y:S01]  /*2560*/  IADD3 R111, P2, PT, R90, R109, RZ ;  /* 0x0000006d5a6f7210 */ /* 0x000fe20007f5e0ff */
[C---:B------:R-:W-:Y:S01]  /*2570*/  IMAD.IADD R107, R4.reuse, 0x1, R107 ;  /* 0x00000001046b7824 */ /* 0x040fe200078e026b */
[----:B-1----:R-:W-:Y:S01]  /*2580*/  IADD3.X R95, PT, PT, RZ, RZ, R117, P1, P0 ;  /* 0x000000ffff5f7210 */ /* 0x002fe20000fe0475 */
[----:B------:R-:W-:Y:S01]  /*2590*/  IMAD.IADD R109, R4, 0x1, R109 ;  /* 0x00000001046d7824 */ /* 0x000fe200078e026d */
[----:B------:R-:W-:Y:S01]  /*25a0*/  IADD3 R113, P0, PT, R90, R111, RZ ;  /* 0x0000006f5a717210 */ /* 0x000fe20007f1e0ff */
[----:B------:R-:W-:-:S03]  /*25b0*/  IMAD.IADD R101, R4, 0x1, R111 ;  /* 0x0000000104657824 */ /* 0x000fc600078e026f */
[----:B------:R-:W-:Y:S02]  /*25c0*/  IADD3.X R117, PT, PT, RZ, RZ, R95, P0, P2 ;  /* 0x000000ffff757210 */ /* 0x000fe400007e445f */
[----:B------:R-:W-:-:S04]  /*25d0*/  ISETP.GE.U32.AND P0, PT, R113, 0x2000, PT ;  /* 0x000020007100780c */ /* 0x000fc80003f06070 */
[----:B------:R-:W-:Y:S01]  /*25e0*/  ISETP.GE.U32.AND.EX P0, PT, R117, RZ, PT, P0 ;  /* 0x000000ff7500720c */ /* 0x000fe20003f06100 */
[----:B--2---:R1:W-:Y:S04]  /*25f0*/  STS.U8 [R91], R100 ;  /* 0x000000645b007388 */ /* 0x0043e80000000000 */
[----:B---3--:R1:W-:Y:S04]  /*2600*/  STS.U8 [R107], R94 ;  /* 0x0000005e6b007388 */ /* 0x0083e80000000000 */
[----:B----4-:R1:W-:Y:S04]  /*2610*/  STS.U8 [R109], R96 ;  /* 0x000000606d007388 */ /* 0x0103e80000000000 */
[----:B-----5:R1:W-:Y:S01]  /*2620*/  STS.U8 [R101], R98 ;  /* 0x0000006265007388 */ /* 0x0203e20000000000 */
[----:B------:R-:W-:Y:S05]  /*2630*/  @!P0 BRA `(.L_x_45) ;  /* 0xfffffffc008c8947 */ /* 0x000fea000383ffff */
.L_x_42:
[----:B------:R-:W-:Y:S05]  /*2640*/  BSYNC.RECONVERGENT B2 ;  /* 0x0000000000027941 */ /* 0x000fea0003800200 */
.L_x_41:
[----:B------:R-:W-:Y:S05]  /*2650*/  BRA `(.L_x_35) ;  /* 0x0000001400707947 */ /* 0x000fea0003800000 */
.L_x_348:
        /* <DEDUP_REMOVED lines=11> */
.L_x_48:
        /* <DEDUP_REMOVED lines=10> */
.L_x_47:
[----:B------:R-:W-:Y:S05]  /*27b0*/  BSYNC.RECONVERGENT B2 ;  /* 0x0000000000027941 */ /* 0x000fea0003800200 */
.L_x_46:
        /* <DEDUP_REMOVED lines=21> */
[----:B------:R2:W-:Y:S01]  /*2910*/  LDGSTS.E.64 [R101], desc[UR6][R94.64] ;  /* 0x000000005e657fae */ /* 0x0005e2000b9a1406 */
        /* <DEDUP_REMOVED lines=13> */
[----:B------:R2:W-:Y:S01]  /*29f0*/  LDGSTS.E.64 [R101], desc[UR6][R94.64] ;  /* 0x000000005e657fae */ /* 0x0005e2000b9a1406 */
        /* <DEDUP_REMOVED lines=9> */
[----:B------:R2:W-:Y:S01]  /*2a90*/  LDGSTS.E.64 [R97], desc[UR6][R94.64] ;  /* 0x000000005e617fae */ /* 0x0005e2000b9a1406 */
[----:B------:R-:W-:Y:S02]  /*2aa0*/  IMAD.X R102, RZ, RZ, R84, P0 ;  /* 0x000000ffff667224 */ /* 0x000fe400000e0654 */
[----:B------:R-:W-:Y:S02]  /*2ab0*/  IMAD.MOV.U32 R111, RZ, RZ, R85 ;  /* 0x000000ffff6f7224 */ /* 0x000fe400078e0055 */
[----:B------:R-:W-:-:S07]  /*2ac0*/  IMAD.MOV.U32 R109, RZ, RZ, R102 ;  /* 0x000000ffff6d7224 */ /* 0x000fce00078e0066 */
.L_x_52:
[----:B------:R-:W-:Y:S05]  /*2ad0*/  BSYNC.RECONVERGENT B3 ;  /* 0x0000000000037941 */ /* 0x000fea0003800200 */
.L_x_51:
[----:B------:R-:W-:-:S04]  /*2ae0*/  ISETP.GE.U32.AND P0, PT, R3, 0x3, PT ;  /* 0x000000030300780c */ /* 0x000fc80003f06070 */
[----:B------:R-:W-:-:S13]  /*2af0*/  ISETP.GE.U32.AND.EX P0, PT, R5, RZ, PT, P0 ;  /* 0x000000ff0500720c */ /* 0x000fda0003f06100 */
[----:B------:R-:W-:Y:S05]  /*2b00*/  @!P0 BRA `(.L_x_50) ;  /* 0x0000000000688947 */ /* 0x000fea0003800000 */
[----:B------:R-:W-:Y:S01]  /*2b10*/  IMAD.SHL.U32 R123, R90, 0x8, RZ ;  /* 0x000000085a7b7824 */ /* 0x000fe200078e00ff */
[----:B------:R-:W-:-:S07]  /*2b20*/  SHF.R.U32.HI R125, RZ, 0x1d, R90 ;  /* 0x0000001dff7d7819 */ /* 0x000fce000001165a */
.L_x_53:
        /* <DEDUP_REMOVED lines=9> */
[----:B------:R3:W-:Y:S01]  /*2bc0*/  LDGSTS.E.64 [R113], desc[UR6][R96.64] ;  /* 0x0000000060717fae */ /* 0x0007e2000b9a1406 */
[----:B------:R-:W-:Y:S01]  /*2bd0*/  IMAD.X R95, R125, 0x1, R97, P0 ;  /* 0x000000017d5f7824 */ /* 0x000fe200000e0661 */
[----:B------:R-:W-:Y:S01]  /*2be0*/  IADD3 R100, P0, PT, R123, R94, RZ ;  /* 0x0000005e7b647210 */ /* 0x000fe20007f1e0ff */
[----:B------:R-:W-:-:S03]  /*2bf0*/  IMAD R121, R90, 0x8, R119 ;  /* 0x000000085a797824 */ /* 0x000fc600078e0277 */
[----:B------:R3:W-:Y:S01]  /*2c00*/  LDGSTS.E.64 [R117], desc[UR6][R94.64] ;  /* 0x000000005e757fae */ /* 0x0007e2000b9a1406 */
[----:B------:R-:W-:Y:S01]  /*2c10*/  IMAD.X R101, R125, 0x1, R95, P0 ;  /* 0x000000017d657824 */ /* 0x000fe200000e065f */
[----:B------:R-:W-:-:S04]  /*2c20*/  IADD3 R98, P0, PT, R123, R100, RZ ;  /* 0x000000647b627210 */ /* 0x000fc80007f1e0ff */
[----:B------:R3:W-:Y:S01]  /*2c30*/  LDGSTS.E.64 [R119], desc[UR6][R100.64] ;  /* 0x0000000064777fae */ /* 0x0007e2000b9a1406 */
[----:B------:R-:W-:Y:S01]  /*2c40*/  IMAD.X R99, R125, 0x1, R101, P0 ;  /* 0x000000017d637824 */ /* 0x000fe200000e0665 */
[----:B------:R-:W-:-:S04]  /*2c50*/  LEA R111, P0, R90, R111, 0x2 ;  /* 0x0000006f5a6f7211 */ /* 0x000fc800078010ff */
[----:B------:R3:W-:Y:S01]  /*2c60*/  LDGSTS.E.64 [R121], desc[UR6][R98.64] ;  /* 0x0000000062797fae */ /* 0x0007e2000b9a1406 */
[----:B------:R-:W-:Y:S02]  /*2c70*/  LEA.HI.X R109, R90, R109, RZ, 0x2, P0 ;  /* 0x0000006d5a6d7211 */ /* 0x000fe400000f14ff */
[----:B------:R-:W-:-:S04]  /*2c80*/  ISETP.GE.U32.AND P0, PT, R111, R110, PT ;  /* 0x0000006e6f00720c */ /* 0x000fc80003f06070 */
[----:B------:R-:W-:-:S13]  /*2c90*/  ISETP.GE.U32.AND.EX P0, PT, R109, RZ, PT, P0 ;  /* 0x000000ff6d00720c */ /* 0x000fda0003f06100 */
[----:B---3--:R-:W-:Y:S05]  /*2ca0*/  @!P0 BRA `(.L_x_53) ;  /* 0xfffffffc00a08947 */ /* 0x008fea000383ffff */
.L_x_50:
[----:B------:R-:W-:Y:S05]  /*2cb0*/  BSYNC.RECONVERGENT B2 ;  /* 0x0000000000027941 */ /* 0x000fea0003800200 */
.L_x_49:
        /* <DEDUP_REMOVED lines=9> */
.L_x_56:
        /* <DEDUP_REMOVED lines=10> */
.L_x_55:
[----:B------:R-:W-:Y:S05]  /*2df0*/  BSYNC.RECONVERGENT B2 ;  /* 0x0000000000027941 */ /* 0x000fea0003800200 */
.L_x_54:
[----:B------:R-:W-:Y:S05]  /*2e00*/  BRA `(.L_x_35) ;  /* 0x0000000c00847947 */ /* 0x000fea0003800000 */
.L_x_352:
[----:B------:R-:W-:Y:S01]  /*2e10*/  IMAD.MOV R91, RZ, RZ, -R92 ;  /* 0x000000ffff5b7224 */ /* 0x000fe200078e0a5c */
[----:B------:R-:W-:Y:S04]  /*2e20*/  BSSY.RECONVERGENT B2, `(.L_x_57) ;  /* 0x0000042000027945 */ /* 0x000fe80003800200 */
[----:B------:R-:W-:-:S04]  /*2e30*/  LOP3.LUT R91, R91, 0xf, RZ, 0xc0, !PT ;  /* 0x0000000f5b5b7812 */ /* 0x000fc800078ec0ff */
[----:B------:R-:W-:-:S13]  /*2e40*/  ISETP.GE.U32.AND P0, PT, R115, R91, PT ;  /* 0x0000005b7300720c */ /* 0x000fda0003f06070 */
        /* <DEDUP_REMOVED lines=36> */
.L_x_60:
[----:B------:R-:W-:Y:S05]  /*3090*/  BSYNC.RECONVERGENT B3 ;  /* 0x0000000000037941 */ /* 0x000fea0003800200 */
.L_x_59:
[----:B------:R-:W-:Y:S05]  /*30a0*/  @!P0 BRA `(.L_x_58) ;  /* 0x0000000000648947 */ /* 0x000fea0003800000 */
.L_x_61:
[----:B-12---:R-:W-:-:S05]  /*30b0*/  IADD3 R94, P0, PT, R92, R117, RZ ;  /* 0x000000755c5e7210 */ /* 0x006fca0007f1e0ff */
[----:B------:R-:W-:Y:S01]  /*30c0*/  IMAD.X R95, R93, 0x1, R119, P0 ;  /* 0x000000015d5f7824 */ /* 0x000fe200000e0677 */
[----:B-1----:R-:W-:-:S04]  /*30d0*/  IADD3 R96, P0, PT, R90, R94, RZ ;  /* 0x0000005e5a607210 */ /* 0x002fc80007f1e0ff */
[----:B------:R-:W2:Y:S01]  /*30e0*/  LDG.E.U8 R94, desc[UR6][R94.64] ;  /* 0x000000065e5e7981 */ /* 0x000ea2000c1e1100 */
[----:B------:R-:W-:Y:S01]  /*30f0*/  IMAD.X R97, RZ, RZ, R95, P0 ;  /* 0x000000ffff617224 */ /* 0x000fe200000e065f */
[----:B------:R-:W-:-:S04]  /*3100*/  IADD3 R98, P0, PT, R90, R96, RZ ;  /* 0x000000605a627210 */ /* 0x000fc80007f1e0ff */
[----:B------:R-:W3:Y:S01]  /*3110*/  LDG.E.U8 R96, desc[UR6][R96.64] ;  /* 0x0000000660607981 */ /* 0x000ee2000c1e1100 */
[----:B------:R-:W-:Y:S01]  /*3120*/  IMAD.X R99, RZ, RZ, R97, P0 ;  /* 0x000000ffff637224 */ /* 0x000fe200000e0661 */
[----:B------:R-:W-:-:S04]  /*3130*/  IADD3 R100, P0, PT, R90, R98, RZ ;  /* 0x000000625a647210 */ /* 0x000fc80007f1e0ff */
[----:B------:R-:W4:Y:S01]  /*3140*/  LDG.E.U8 R98, desc[UR6][R98.64] ;  /* 0x0000000662627981 */ /* 0x000f22000c1e1100 */
[----:B------:R-:W-:-:S05]  /*3150*/  IMAD.X R101, RZ, RZ, R99, P0 ;  /* 0x000000ffff657224 */ /* 0x000fca00000e0663 */
[----:B------:R-:W5:Y:S01]  /*3160*/  LDG.E.U8 R100, desc[UR6][R100.64] ;  /* 0x0000000664647981 */ /* 0x000f62000c1e1100 */
[----:B------:R-:W-:-:S04]  /*3170*/  IMAD.IADD R107, R4, 0x1, R117 ;  /* 0x00000001046b7824 */ /* 0x000fc800078e0275 */
[----:B------:R-:W-:-:S04]  /*3180*/  IMAD.IADD R109, R90, 0x1, R107 ;  /* 0x000000015a6d7824 */ /* 0x000fc800078e026b */
[C---:B------:R-:W-:Y:S01]  /*3190*/  IMAD.IADD R111, R90.reuse, 0x1, R109 ;  /* 0x000000015a6f7824 */ /* 0x040fe200078e026d */
[----:B------:R-:W-:-:S03]  /*31a0*/  LEA R117, P0, R90, R117, 0x2 ;  /* 0x000000755a757211 */ /* 0x000fc600078010ff */
[C---:B------:R-:W-:Y:S01]  /*31b0*/  IMAD.IADD R113, R90.reuse, 0x1, R111 ;  /* 0x000000015a717824 */ /* 0x040fe200078e026f */
[----:B------:R-:W-:Y:S02]  /*31c0*/  LEA.HI.X R119, R90, R119, RZ, 0x2, P0 ;  /* 0x000000775a777211 */ /* 0x000fe400000f14ff */
[----:B------:R-:W-:-:S04]  /*31d0*/  ISETP.GE.U32.AND P0, PT, R117, R91, PT ;  /* 0x0000005b7500720c */ /* 0x000fc80003f06070 */
[----:B------:R-:W-:Y:S01]  /*31e0*/  ISETP.GE.U32.AND.EX P0, PT, R119, RZ, PT, P0 ;  /* 0x000000ff7700720c */ /* 0x000fe20003f06100 */
[----:B--2---:R1:W-:Y:S04]  /*31f0*/  STS.U8 [R107], R94 ;  /* 0x0000005e6b007388 */ /* 0x0043e80000000000 */
[----:B---3--:R1:W-:Y:S04]  /*3200*/  STS.U8 [R109], R96 ;  /* 0x000000606d007388 */ /* 0x0083e80000000000 */
[----:B----4-:R1:W-:Y:S04]  /*3210*/  STS.U8 [R111], R98 ;  /* 0x000000626f007388 */ /* 0x0103e80000000000 */
[----:B-----5:R1:W-:Y:S01]  /*3220*/  STS.U8 [R113], R100 ;  /* 0x0000006471007388 */ /* 0x0203e20000000000 */
[----:B------:R-:W-:Y:S05]  /*3230*/  @!P0 BRA `(.L_x_61) ;  /* 0xfffffffc009c8947 */ /* 0x000fea000383ffff */
.L_x_58:
[----:B------:R-:W-:Y:S05]  /*3240*/  BSYNC.RECONVERGENT B2 ;  /* 0x0000000000027941 */ /* 0x000fea0003800200 */
.L_x_57:
[----:B-1----:R-:W-:Y:S01]  /*3250*/  IADD3 R107, PT, PT, -R91, 0x2000, RZ ;  /* 0x000020005b6b7810 */ /* 0x002fe20007ffe1ff */
[----:B------:R-:W-:Y:S01]  /*3260*/  BSSY.RECONVERGENT B2, `(.L_x_62) ;  /* 0x0000052000027945 */ /* 0x000fe20003800200 */
[----:B------:R-:W-:Y:S02]  /*3270*/  IMAD.IADD R110, R4, 0x1, R91 ;  /* 0x00000001046e7824 */ /* 0x000fe400078e025b */
[----:B------:R-:W-:-:S04]  /*3280*/  SHF.R.U64 R114, R107, 0x4, RZ ;  /* 0x000000046b727819 */ /* 0x000fc800000012ff */
[----:B------:R-:W-:-:S04]  /*3290*/  ISETP.GT.U32.AND P0, PT, R114, R115, PT ;  /* 0x000000737200720c */ /* 0x000fc80003f04070 */
[----:B------:R-:W-:-:S13]  /*32a0*/  ISETP.GT.U32.AND.EX P0, PT, RZ, RZ, PT, P0 ;  /* 0x000000ffff00720c */ /* 0x000fda0003f04100 */
[----:B------:R-:W-:Y:S05]  /*32b0*/  @!P0 BRA `(.L_x_63) ;  /* 0x0000000400308947 */ /* 0x000fea0003800000 */
[----:B--2---:R-:W-:Y:S01]  /*32c0*/  LOP3.LUT R96, R12, 0x3, RZ, 0xc0, !PT ;  /* 0x000000030c607812 */ /* 0x004fe200078ec0ff */
        /* <DEDUP_REMOVED lines=8> */
[C---:B------:R-:W-:Y:S01]  /*3350*/  LEA R94, P0, R115.reuse, R116, 0x4 ;  /* 0x00000074735e7211 */ /* 0x040fe200078020ff */
        /* <DEDUP_REMOVED lines=8> */
[----:B------:R1:W-:Y:S01]  /*33e0*/  LDGSTS.E.BYPASS.128 [R101], desc[UR6][R94.64] ;  /* 0x000000005e657fae */ /* 0x0003e2000b981806 */
[----:B------:R-:W-:-:S13]  /*33f0*/  ISETP.NE.AND.EX P0, PT, RZ, RZ, PT, P0 ;  /* 0x000000ffff00720c */ /* 0x000fda0003f05300 */
[----:B-1----:R-:W-:Y:S05]  /*3400*/  @!P0 BRA `(.L_x_65) ;  /* 0x0000000000648947 */ /* 0x002fea0003800000 */
        /* <DEDUP_REMOVED lines=11> */
[----:B------:R1:W-:Y:S01]  /*34c0*/  LDGSTS.E.BYPASS.128 [R101], desc[UR6][R94.64] ;  /* 0x000000005e657fae */ /* 0x0003e2000b981806 */
[----:B------:R-:W-:-:S13]  /*34d0*/  ISETP.NE.AND.EX P0, PT, RZ, RZ, PT, P0 ;  /* 0x000000ffff00720c */ /* 0x000fda0003f05300 */
[----:B-1----:R-:W-:Y:S05]  /*34e0*/  @!P0 BRA `(.L_x_65) ;  /* 0x00000000002c8947 */ /* 0x002fea0003800000 */
[----:B------:R-:W-:Y:S01]  /*34f0*/  IADD3 R94, P0, PT, R97, R94, RZ ;  /* 0x0000005e615e7210 */ /* 0x000fe20007f1e0ff */
[----:B------:R-:W-:-:S04]  /*3500*/  IMAD R97, R90, 0x10, R101 ;  /* 0x000000105a617824 */ /* 0x000fc800078e0265 */
[----:B------:R-:W-:Y:S01]  /*3510*/  IMAD.X R95, R99, 0x1, R95, P0 ;  /* 0x00000001635f7824 */ /* 0x000fe200000e065f */
[----:B------:R-:W-:-:S04]  /*3520*/  IADD3 R85, P0, PT, R90, R83, RZ ;  /* 0x000000535a557210 */ /* 0x000fc80007f1e0ff */
[----:B------:R-:W-:Y:S01]  /*3530*/  @!PT LDS RZ, [RZ] ;  /* 0x00000000fffff984 */ /* 0x000fe20000000800 */
[----:B------:R-:W-:Y:S01]  /*3540*/  @!PT LDS RZ, [RZ] ;  /* 0x00000000fffff984 */ /* 0x000fe20000000800 */
[----:B------:R-:W-:Y:S01]  /*3550*/  @!PT LDS RZ, [RZ] ;  /* 0x00000000fffff984 */ /* 0x000fe20000000800 */
[----:B------:R1:W-:Y:S01]  /*3560*/  LDGSTS.E.BYPASS.128 [R97], desc[UR6][R94.64] ;  /* 0x000000005e617fae */ /* 0x0003e2000b981806 */
[----:B------:R-:W-:Y:S02]  /*3570*/  IMAD.X R102, RZ, RZ, R84, P0 ;  /* 0x000000ffff667224 */ /* 0x000fe400000e0654 */
[----:B------:R-:W-:Y:S02]  /*3580*/  IMAD.MOV.U32 R111, RZ, RZ, R85 ;  /* 0x000000ffff6f7224 */ /* 0x000fe400078e0055 */
[----:B------:R-:W-:-:S07]  /*3590*/  IMAD.MOV.U32 R109, RZ, RZ, R102 ;  /* 0x000000ffff6d7224 */ /* 0x000fce00078e0066 */
.L_x_65:
[----:B------:R-:W-:Y:S05]  /*35a0*/  BSYNC.RECONVERGENT B3 ;  /* 0x0000000000037941 */ /* 0x000fea0003800200 */
.L_x_64:
[----:B------:R-:W-:-:S04]  /*35b0*/  ISETP.GE.U32.AND P0, PT, R12, 0x3, PT ;  /* 0x000000030c00780c */ /* 0x000fc80003f06070 */
[----:B------:R-:W-:-:S13]  /*35c0*/  ISETP.GE.U32.AND.EX P0, PT, R13, RZ, PT, P0 ;  /* 0x000000ff0d00720c */ /* 0x000fda0003f06100 */
[----:B------:R-:W-:Y:S05]  /*35d0*/  @!P0 BRA `(.L_x_63) ;  /* 0x0000000000688947 */ /* 0x000fea0003800000 */
[----:B------:R-:W-:Y:S01]  /*35e0*/  IMAD.SHL.U32 R123, R90, 0x10, RZ ;  /* 0x000000105a7b7824 */ /* 0x000fe200078e00ff */
[----:B------:R-:W-:-:S07]  /*35f0*/  SHF.R.U32.HI R125, RZ, 0x1c, R90 ;  /* 0x0000001cff7d7819 */ /* 0x000fce000001165a */
.L_x_66:
[C---:B------:R-:W-:Y:S01]  /*3600*/  LEA R96, P0, R111.reuse, R116, 0x4 ;  /* 0x000000746f607211 */ /* 0x040fe200078020ff */
[----:B------:R-:W-:-:S03]  /*3610*/  IMAD R113, R111, 0x10, R110 ;  /* 0x000000106f717824 */ /* 0x000fc600078e026e */
[----:B-1----:R-:W-:Y:S01]  /*3620*/  LEA.HI.X R97, R111, R118, R109, 0x4, P0 ;  /* 0x000000766f617211 */ /* 0x002fe200000f246d */
[----:B------:R-:W-:Y:S01]  /*3630*/  IMAD R117, R90, 0x10, R113 ;  /* 0x000000105a757824 */ /* 0x000fe200078e0271 */
[----:B------:R-:W-:-:S03]  /*3640*/  IADD3 R94, P0, PT, R123, R96, RZ ;  /* 0x000000607b5e7210 */ /* 0x000fc60007f1e0ff */
[C---:B------:R-:W-:Y:S01]  /*3650*/  IMAD R119, R90.reuse, 0x10, R117 ;  /* 0x000000105a777824 */ /* 0x040fe200078e0275 */
[----:B------:R-:W-:Y:S01]  /*3660*/  @!PT LDS RZ, [RZ] ;  /* 0x00000000fffff984 */ /* 0x000fe20000000800 */
[----:B------:R-:W-:Y:S01]  /*3670*/  @!PT LDS RZ, [RZ] ;  /* 0x00000000fffff984 */ /* 0x000fe20000000800 */
[----:B------:R-:W-:Y:S01]  /*3680*/  @!PT LDS RZ, [RZ] ;  /* 0x00000000fffff984 */ /* 0x000fe20000000800 */
[----:B------:R3:W-:Y:S01]  /*3690*/  LDGSTS.E.BYPASS.128 [R113], desc[UR6][R96.64] ;  /* 0x0000000060717fae */ /* 0x0007e2000b981806 */
[----:B------:R-:W-:Y:S01]  /*36a0*/  IMAD.X R95, R125, 0x1, R97, P0 ;  /* 0x000000017d5f7824 */ /* 0x000fe200000e0661 */
[----:B------:R-:W-:Y:S01]  /*36b0*/  IADD3 R100, P0, PT, R123, R94, RZ ;  /* 0x0000005e7b647210 */ /* 0x000fe20007f1e0ff */
[----:B------:R-:W-:-:S03]  /*36c0*/  IMAD R121, R90, 0x10, R119 ;  /* 0x000000105a797824 */ /* 0x000fc600078e0277 */
[----:B------:R3:W-:Y:S01]  /*36d0*/  LDGSTS.E.BYPASS.128 [R117], desc[UR6][R94.64] ;  /* 0x000000005e757fae */ /* 0x0007e2000b981806 */
[----:B------:R-:W-:Y:S01]  /*36e0*/  IMAD.X R101, R125, 0x1, R95, P0 ;  /* 0x000000017d657824 */ /* 0x000fe200000e065f */
[----:B------:R-:W-:-:S04]  /*36f0*/  IADD3 R98, P0, PT, R123, R100, RZ ;  /* 0x000000647b627210 */ /* 0x000fc80007f1e0ff */
[----:B------:R3:W-:Y:S01]  /*3700*/  LDGSTS.E.BYPASS.128 [R119], desc[UR6][R100.64] ;  /* 0x0000000064777fae */ /* 0x0007e2000b981806 */
[----:B------:R-:W-:Y:S01]  /*3710*/  IMAD.X R99, R125, 0x1, R101, P0 ;  /* 0x000000017d637824 */ /* 0x000fe200000e0665 */
[----:B------:R-:W-:-:S04]  /*3720*/  LEA R111, P0, R90, R111, 0x2 ;  /* 0x0000006f5a6f7211 */ /* 0x000fc800078010ff */
[----:B------:R3:W-:Y:S01]  /*3730*/  LDGSTS.E.BYPASS.128 [R121], desc[UR6][R98.64] ;  /* 0x0000000062797fae */ /* 0x0007e2000b981806 */
[----:B------:R-:W-:Y:S02]  /*3740*/  LEA.HI.X R109, R90, R109, RZ, 0x2, P0 ;  /* 0x0000006d5a6d7211 */ /* 0x000fe400000f14ff */
[----:B------:R-:W-:-:S04]  /*3750*/  ISETP.GE.U32.AND P0, PT, R111, R114, PT ;  /* 0x000000726f00720c */ /* 0x000fc80003f06070 */
[----:B------:R-:W-:-:S13]  /*3760*/  ISETP.GE.U32.AND.EX P0, PT, R109, RZ, PT, P0 ;  /* 0x000000ff6d00720c */ /* 0x000fda0003f06100 */
[----:B---3--:R-:W-:Y:S05]  /*3770*/  @!P0 BRA `(.L_x_66) ;  /* 0xfffffffc00a08947 */ /* 0x008fea000383ffff */
.L_x_63:
[----:B------:R-:W-:Y:S05]  /*3780*/  BSYNC.RECONVERGENT B2 ;  /* 0x0000000000027941 */ /* 0x000fea0003800200 */
.L_x_62:
[----:B------:R-:W-:-:S04]  /*3790*/  LOP3.LUT R114, R107, 0xf, RZ, 0xc0, !PT ;  /* 0x0000000f6b727812 */ /* 0x000fc800078ec0ff */
[----:B------:R-:W-:-:S04]  /*37a0*/  ISETP.GT.U32.AND P0, PT, R114, R115, PT ;  /* 0x000000737200720c */ /* 0x000fc80003f04070 */
[----:B------:R-:W-:-:S13]  /*37b0*/  ISETP.GT.U32.AND.EX P0, PT, RZ, RZ, PT, P0 ;  /* 0x000000ffff00720c */ /* 0x000fda0003f04100 */
[----:B------:R-:W-:Y:S05]  /*37c0*/  @!P0 BRA `(.L_x_35) ;  /* 0x0000000400148947 */ /* 0x000fea0003800000 */
[C---:B-1----:R-:W-:Y:S01]  /*37d0*/  LOP3.LUT R97, R14.reuse, 0x3, RZ, 0xc0, !PT ;  /* 0x000000030e617812 */ /* 0x042fe200078ec0ff */
[----:B------:R-:W-:Y:S01]  /*37e0*/  BSSY.RECONVERGENT B2, `(.L_x_67) ;  /* 0x0000027000027945 */ /* 0x000fe20003800200 */
[----:B------:R-:W-:Y:S01]  /*37f0*/  ISETP.GE.U32.AND P0, PT, R14, 0x3, PT ;  /* 0x000000030e00780c */ /* 0x000fe20003f06070 */
[----:B------:R-:W-:Y:S01]  /*3800*/  IMAD.MOV.U32 R109, RZ, RZ, R115 ;  /* 0x000000ffff6d7224 */ /* 0x000fe200078e0073 */
[----:B------:R-:W-:Y:S02]  /*3810*/  ISETP.NE.U32.AND P1, PT, R97, 0x3, PT ;  /* 0x000000036100780c */ /* 0x000fe40003f25070 */
[----:B------:R-:W-:Y:S01]  /*3820*/  LOP3.LUT R116, R107, 0x3ff0, RZ, 0xc0, !PT ;  /* 0x00003ff06b747812 */ /* 0x000fe200078ec0ff */
[----:B------:R-:W-:Y:S01]  /*3830*/  IMAD.MOV.U32 R107, RZ, RZ, RZ ;  /* 0x000000ffff6b7224 */ /* 0x000fe200078e00ff */
[----:B------:R-:W-:Y:S02]  /*3840*/  ISETP.NE.AND.EX P1, PT, RZ, RZ, PT, P1 ;  /* 0x000000ffff00720c */ /* 0x000fe40003f25310 */
[----:B------:R-:W-:-:S11]  /*3850*/  ISETP.GE.U32.AND.EX P0, PT, R15, RZ, PT, P0 ;  /* 0x000000ff0f00720c */ /* 0x000fd60003f06100 */
[----:B------:R-:W-:Y:S05]  /*3860*/  @!P1 BRA `(.L_x_68) ;  /* 0x0000000000789947 */ /* 0x000fea0003800000 */
[----:B------:R-:W-:-:S04]  /*3870*/  IADD3 R95, P1, P2, R91, R116, R115 ;  /* 0x000000745b5f7210 */ /* 0x000fc80007a3e073 */
[----:B--2---:R-:W-:Y:S02]  /*3880*/  IADD3 R94, P3, PT, R92, R95, RZ ;  /* 0x0000005f5c5e7210 */ /* 0x004fe40007f7e0ff */
[----:B------:R-:W-:-:S05]  /*3890*/  IADD3.X R95, PT, PT, RZ, RZ, RZ, P1, P2 ;  /* 0x000000ffff5f7210 */ /* 0x000fca0000fe44ff */
[----:B------:R-:W-:-:S05]  /*38a0*/  IMAD.X R95, R93, 0x1, R95, P3 ;  /* 0x000000015d5f7824 */ /* 0x000fca00018e065f */
[----:B------:R-:W2:Y:S01]  /*38b0*/  LDG.E.U8 R96, desc[UR6][R94.64] ;  /* 0x000000065e607981 */ /* 0x000ea2000c1e1100 */
[----:B------:R-:W-:Y:S01]  /*38c0*/  IADD3 R99, PT, PT, R110, R115, R116 ;  /* 0x000000736e637210 */ /* 0x000fe20007ffe074 */
[----:B------:R-:W-:Y:S01]  /*38d0*/  IMAD.MOV.U32 R109, RZ, RZ, R87 ;  /* 0x000000ffff6d7224 */ /* 0x000fe200078e0057 */
[----:B------:R-:W-:Y:S01]  /*38e0*/  ISETP.NE.U32.AND P1, PT, R97, RZ, PT ;  /* 0x000000ff6100720c */ /* 0x000fe20003f25070 */
[----:B------:R-:W-:-:S03]  /*38f0*/  IMAD.MOV.U32 R107, RZ, RZ, R86 ;  /* 0x000000ffff6b7224 */ /* 0x000fc600078e0056 */
        /* <DEDUP_REMOVED lines=11> */
[----:B------:R-:W-:-:S04]  /*39b0*/  IMAD.IADD R101, R90, 0x1, R99 ;  /* 0x000000015a657824 */ /* 0x000fc800078e0263 */
[C---:B------:R-:W-:Y:S01]  /*39c0*/  @P1 IMAD.IADD R99, R90.reuse, 0x1, R101 ;  /* 0x000000015a631824 */ /* 0x040fe200078e0265 */
[----:B------:R-:W-:Y:S01]  /*39d0*/  @P1 IADD3 R85, P2, PT, R90, R83, RZ ;  /* 0x000000535a551210 */ /* 0x000fe20007f5e0ff */
[----:B------:R-:W-:-:S04]  /*39e0*/  IMAD.MOV.U32 R109, RZ, RZ, R83 ;  /* 0x000000ffff6d7224 */ /* 0x000fc800078e0053 */
[--C-:B------:R-:W-:Y:S02]  /*39f0*/  @P1 IMAD.X R102, RZ, RZ, R84.reuse, P2 ;  /* 0x000000ffff661224 */ /* 0x100fe400010e0654 */
[----:B------:R-:W-:Y:S02]  /*3a00*/  IMAD.MOV.U32 R107, RZ, RZ, R84 ;  /* 0x000000ffff6b7224 */ /* 0x000fe400078e0054 */
[----:B------:R-:W-:Y:S02]  /*3a10*/  @P1 IMAD.MOV.U32 R109, RZ, RZ, R85 ;  /* 0x000000ffff6d1224 */ /* 0x000fe400078e0055 */
[----:B------:R-:W-:Y:S01]  /*3a20*/  @P1 IMAD.MOV.U32 R107, RZ, RZ, R102 ;  /* 0x000000ffff6b1224 */ /* 0x000fe200078e0066 */
[----:B--2---:R4:W-:Y:S04]  /*3a30*/  STS.U8 [R101], R96 ;  /* 0x0000006065007388 */ /* 0x0049e80000000000 */
[----:B---3--:R4:W-:Y:S02]  /*3a40*/  @P1 STS.U8 [R99], R94 ;  /* 0x0000005e63001388 */ /* 0x0089e40000000000 */
.L_x_68:
[----:B------:R-:W-:Y:S05]  /*3a50*/  BSYNC.RECONVERGENT B2 ;  /* 0x0000000000027941 */ /* 0x000fea0003800200 */
.L_x_67:
[----:B------:R-:W-:Y:S05]  /*3a60*/  @!P0 BRA `(.L_x_35) ;  /* 0x00000000006c8947 */ /* 0x000fea0003800000 */
[----:B------:R-:W-:-:S05]  /*3a70*/  IADD3 R118, P0, PT, R91, R116, RZ ;  /* 0x000000745b767210 */ /* 0x000fca0007f1e0ff */
[----:B------:R-:W-:-:S08]  /*3a80*/  IMAD.X R119, RZ, RZ, RZ, P0 ;  /* 0x000000ffff777224 */ /* 0x000fd000000e06ff */
.L_x_69:
[----:B-12-4-:R-:W-:-:S04]  /*3a90*/  IADD3 R94, P0, P1, R92, R109, R118 ;  /* 0x0000006d5c5e7210 */ /* 0x016fc8000791e076 */
[----:B------:R-:W-:Y:S02]  /*3aa0*/  IADD3.X R95, PT, PT, R93, R107, R119, P0, P1 ;  /* 0x0000006b5d5f7210 */ /* 0x000fe400007e2477 */
[----:B-1----:R-:W-:-:S03]  /*3ab0*/  IADD3 R96, P0, PT, R90, R94, RZ ;  /* 0x0000005e5a607210 */ /* 0x002fc60007f1e0ff */
[----:B------:R-:W2:Y:S02]  /*3ac0*/  LDG.E.U8 R94, desc[UR6][R94.64] ;  /* 0x000000065e5e7981 */ /* 0x000ea4000c1e1100 */
        /* <DEDUP_REMOVED lines=8> */
[----:B------:R-:W-:-:S05]  /*3b50*/  IADD3 R91, PT, PT, R110, R109, R116 ;  /* 0x0000006d6e5b7210 */ /* 0x000fca0007ffe074 */
        /* <DEDUP_REMOVED lines=12> */
.L_x_35:
[----:B------:R-:W-:Y:S05]  /*3c20*/  BSYNC.RECONVERGENT B0 ;  /* 0x0000000000007941 */ /* 0x000fea0003800200 */
.L_x_22:
[----:B------:R-:W0:Y:S01]  /*3c30*/  LDGDEPBAR ;  /* 0x00000000000079af */ /* 0x000e220000000000 */
[----:B------:R-:W-:Y:S01]  /*3c40*/  UMOV UR5, 0xffffffff ;  /* 0xffffffff00057882 */ /* 0x000fe20000000000 */
[----:B------:R-:W-:-:S04]  /*3c50*/  DEPBAR.LE SB0, 0x0 ;  /* 0x000080000000791a */ /* 0x000fc80000000000 */
[----:B------:R-:W-:Y:S05]  /*3c60*/  BRA.DIV UR5, `(.L_x_70) ;  /* 0x000000fe05747947 */ /* 0x000fea000b800000 */
[----:B------:R-:W-:Y:S06]  /*3c70*/  BAR.SYNC.DEFER_BLOCKING 0x0 ;  /* 0x0000000000007b1d */ /* 0x000fec0000010000 */
.L_x_338:
[----:B-123--:R-:W-:-:S05]  /*3c80*/  IMAD.IADD R91, R112, 0x1, -R103 ;  /* 0x00000001705b7824 */ /* 0x00efca00078e0a67 */
[----:B------:R-:W-:-:S13]  /*3c90*/  ISETP.GT.U32.AND P0, PT, R91, 0x1f, PT ;  /* 0x0000001f5b00780c */ /* 0x000fda0003f04070 */
[----:B------:R-:W-:Y:S05]  /*3ca0*/  @P0 BRA `(.L_x_71) ;  /* 0x0000000000a00947 */ /* 0x000fea0003800000 */
[----:B------:R-:W1:Y:S01]  /*3cb0*/  S2R R18, SR_LANEID ;  /* 0x0000000000127919 */ /* 0x000e620000000000 */
[C---:B------:R-:W-:Y:S01]  /*3cc0*/  VIADD R20, R4.reuse, 0x40 ;  /* 0x0000004004147836 */ /* 0x040fe20000000000 */
[----:B------:R-:W-:Y:S05]  /*3cd0*/  WARPSYNC.ALL ;  /* 0x0000000000007948 */ /* 0x000fea0003800000 */
[C---:B------:R-:W-:Y:S02]  /*3ce0*/  VIADD R22, R4.reuse, 0x80 ;  /* 0x0000008004167836 */ /* 0x040fe40000000000 */
[C---:B------:R-:W-:Y:S02]  /*3cf0*/  VIADD R24, R4.reuse, 0xa0 ;  /* 0x000000a004187836 */ /* 0x040fe40000000000 */
[----:B------:R-:W-:-:S02]  /*3d00*/  VIADD R26, R4, 0xc0 ;  /* 0x000000c0041a7836 */ /* 0x000fc40000000000 */
[----:B------:R-:W-:Y:S01]  /*3d10*/  VIADD R28, R4, 0xe0 ;  /* 0x000000e0041c7836 */ /* 0x000fe20000000000 */
[--C-:B-1----:R-:W-:Y:S02]  /*3d20*/  SHF.R.U32.HI R16, RZ, 0x3, R18.reuse ;  /* 0x00000003ff107819 */ /* 0x102fe40000011612 */
[----:B------:R-:W-:Y:S02]  /*3d30*/  LOP3.LUT R17, R18, 0x7, RZ, 0xc0, !PT ;  /* 0x0000000712117812 */ /* 0x000fe400078ec0ff */
[----:B------:R-:W-:Y:S01]  /*3d40*/  SHF.R.U32.HI R18, RZ, 0x4, R18 ;  /* 0x00000004ff127819 */ /* 0x000fe20000011612 */
[----:B------:R-:W-:-:S04]  /*3d50*/  IMAD.SHL.U32 R16, R16, 0x8, RZ ;  /* 0x0000000810107824 */ /* 0x000fc800078e00ff */
[----:B------:R-:W-:Y:S01]  /*3d60*/  IMAD.SHL.U32 R18, R18, 0x8, RZ ;  /* 0x0000000812127824 */ /* 0x000fe200078e00ff */
[----:B------:R-:W-:Y:S01]  /*3d70*/  LOP3.LUT R17, R16, 0x8, R17, 0xe2, !PT ;  /* 0x0000000810117812 */ /* 0x000fe200078ee211 */
[----:B------:R-:W-:-:S04]  /*3d80*/  VIADD R16, R4, 0x20 ;  /* 0x0000002004107836 */ /* 0x000fc80000000000 */
[----:B------:R-:W-:Y:S02]  /*3d90*/  IMAD R17, R17, 0x80, R18 ;  /* 0x0000008011117824 */ /* 0x000fe400078e0212 */
[----:B------:R-:W-:Y:S02]  /*3da0*/  VIADD R18, R4, 0x60 ;  /* 0x0000006004127836 */ /* 0x000fe40000000000 */
[C---:B------:R-:W-:Y:S02]  /*3db0*/  IMAD.U32 R16, R17.reuse, 0x2, R16 ;  /* 0x0000000211107824 */ /* 0x040fe400078e0010 */
[C---:B----4-:R-:W-:Y:S02]  /*3dc0*/  IMAD.U32 R96, R17.reuse, 0x2, R20 ;  /* 0x0000000211607824 */ /* 0x050fe400078e0014 */
[C---:B------:R-:W-:Y:S01]  /*3dd0*/  IMAD.U32 R95, R17.reuse, 0x2, R18 ;  /* 0x00000002115f7824 */ /* 0x040fe200078e0012 */
[----:B------:R1:W2:Y:S01]  /*3de0*/  LDSM.16.M88.4 R68, [R16] ;  /* 0x000000001044783b */ /* 0x0002a20000000200 */
[----:B------:R-:W-:-:S02]  /*3df0*/  IMAD.U32 R94, R17, 0x2, R22 ;  /* 0x00000002115e7824 */ /* 0x000fc400078e0016 */
[C---:B------:R-:W-:Y:S01]  /*3e00*/  IMAD.U32 R93, R17.reuse, 0x2, R24 ;  /* 0x00000002115d7824 */ /* 0x040fe200078e0018 */
[----:B------:R1:W3:Y:S01]  /*3e10*/  LDSM.16.M88.4 R64, [R16+0x1000] ;  /* 0x001000001040783b */ /* 0x0002e20000000200 */
[C---:B------:R-:W-:Y:S02]  /*3e20*/  IMAD.U32 R92, R17.reuse, 0x2, R26 ;  /* 0x00000002115c7824 */ /* 0x040fe400078e001a */
[C---:B------:R-:W-:Y:S01]  /*3e30*/  IMAD.U32 R91, R17.reuse, 0x2, R28 ;  /* 0x00000002115b7824 */ /* 0x040fe200078e001c */
[----:B------:R1:W4:Y:S01]  /*3e40*/  LDSM.16.M88.4 R60, [R96] ;  /* 0x00000000603c783b */ /* 0x0003220000000200 */
[----:B------:R-:W-:-:S03]  /*3e50*/  IMAD.U32 R17, R17, 0x2, R4 ;  /* 0x0000000211117824 */ /* 0x000fc600078e0004 */
[----:B------:R1:W1:Y:S04]  /*3e60*/  LDSM.16.M88.4 R56, [R96+0x1000] ;  /* 0x001000006038783b */ /* 0x0002680000000200 */
[----:B------:R1:W1:Y:S04]  /*3e70*/  LDSM.16.M88.4 R76, [R17] ;  /* 0x00000000114c783b */ /* 0x0002680000000200 */
        /* <DEDUP_REMOVED lines=10> */
[----:B--234-:R1:W1:Y:S02]  /*3f20*/  LDSM.16.M88.4 R16, [R91+0x1000] ;  /* 0x001000005b10783b */ /* 0x01c2640000000200 */
.L_x_71:
[----:B------:R-:W-:-:S05]  /*3f30*/  VIADD R103, R103, 0x20 ;  /* 0x0000002067677836 */ /* 0x000fca0000000000 */
[----:B------:R-:W-:-:S13]  /*3f40*/  ISETP.GE.U32.AND P0, PT, R103, 0x80, PT ;  /* 0x000000806700780c */ /* 0x000fda0003f06070 */
[----:B------:R-:W-:Y:S05]  /*3f50*/  @!P0 BRA `(.L_x_72) ;  /* 0xffffffd400348947 */ /* 0x000fea000383ffff */
[----:B------:R-:W-:Y:S05]  /*3f60*/  BSYNC B1 ;  /* 0x0000000000017941 */ /* 0x000fea0003800000 */
.L_x_21:
[----:B------:R-:W-:Y:S02]  /*3f70*/  ISETP.NE.AND P0, PT, R2, RZ, PT ;  /* 0x000000ff0200720c */ /* 0x000fe40003f05270 */
[----:B------:R-:W-:-:S11]  /*3f80*/  CS2R R118, SRZ ;  /* 0x0000000000767805 */ /* 0x000fd6000001ff00 */
[----:B------:R-:W-:Y:S01]  /*3f90*/  @!P0 CS2R R6, SR_CLOCKLO ;  /* 0x0000000000068805 */ /* 0x000fe20000015000 */
[----:B------:R-:W2:Y:S01]  /*3fa0*/  LDCU UR5, c[0x0][0x390] ;  /* 0x00007200ff0577ac */ /* 0x000ea20008000800 */
[----:B------:R-:W-:Y:S01]  /*3fb0*/  BSSY.RECONVERGENT B0, `(.L_x_73) ;  /* 0x00002a0000007945 */ /* 0x000fe20003800200 */
[----:B--2---:R-:W-:-:S05]  /*3fc0*/  IMAD.U32 R3, RZ, RZ, UR5 ;  /* 0x00000005ff037e24 */ /* 0x004fca000f8e00ff */
[----:B------:R-:W-:-:S04]  /*3fd0*/  LOP3.LUT R105, R105, R3, RZ, 0x3c, !PT ;  /* 0x0000000369697212 */ /* 0x000fc800078e3cff */
[C---:B------:R-:W-:Y:S02]  /*3fe0*/  LOP3.LUT R0, R105.reuse, 0x8, RZ, 0xc0, !PT ;  /* 0x0000000869007812 */ /* 0x040fe400078ec0ff */
[----:B------:R-:W-:Y:S02]  /*3ff0*/  R2P PR, R105, 0x6 ;  /* 0x0000000669007804 */ /* 0x000fe40000000000 */
[----:B------:R-:W-:-:S04]  /*4000*/  LOP3.LUT R0, R0, 0xe, RZ, 0x3c, !PT ;  /* 0x0000000e00007812 */ /* 0x000fc800078e3cff */
[----:B------:R-:W-:-:S04]  /*4010*/  SHF.R.U32.HI R0, RZ, 0x1, R0 ;  /* 0x00000001ff007819 */ /* 0x000fc80000011600 */
[----:B------:R-:W-:Y:S02]  /*4020*/  SEL R0, R0, 0x1, !P2 ;  /* 0x0000000100007807 */ /* 0x000fe40005000000 */
[----:B------:R-:W-:Y:S02]  /*4030*/  @!P0 IADD3 R118, P2, PT, R6, -R80, RZ ;  /* 0x8000005006768210 */ /* 0x000fe40007f5e0ff */
[----:B------:R-:W-:-:S03]  /*4040*/  SEL R0, R0, RZ, !P1 ;  /* 0x000000ff00007207 */ /* 0x000fc60004800000 */
[----:B------:R-:W-:Y:S01]  /*4050*/  @!P0 IMAD.X R119, R7, 0x1, ~R81, P2 ;  /* 0x0000000107778824 */ /* 0x000fe200010e0e51 */
[----:B------:R-:W-:-:S13]  /*4060*/  ISETP.GT.AND P1, PT, R0, 0x2, PT ;  /* 0x000000020000780c */ /* 0x000fda0003f24270 */
[----:B------:R-:W-:Y:S05]  /*4070*/  @P1 BRA `(.L_x_74) ;  /* 0x00000010000c1947 */ /* 0x000fea0003800000 */
[----:B------:R-:W-:-:S05]  /*4080*/  VIMNMX.U32 R0, PT, PT, R0, 0x2, PT ;  /* 0x0000000200007848 */ /* 0x000fca0003fe0000 */
[----:B------:R-:W-:-:S04]  /*4090*/  IMAD.SHL.U32 R0, R0, 0x4, RZ ;  /* 0x0000000400007824 */ /* 0x000fc800078e00ff */
[----:B------:R-:W2:Y:S02]  /*40a0*/  LDC R6, c[0x2][R0+0x24] ;  /* 0x0080090000067b82 */ /* 0x000ea40000000800 */
[----:B--2---:R-:W-:-:S04]  /*40b0*/  SHF.R.S32.HI R7, RZ, 0x1f, R6 ;  /* 0x0000001fff077819 */ /* 0x004fc80000011406 */
.L_x_354:
[----:B------:R-:W-:Y:S05]  /*40c0*/  BRX R6 -0x40d0                                                                               (*"BRANCH_TARGETS .L_x_355,.L_x_356,.L_x_357"*) ;  /* 0xffffffbc06cc7949 */ /* 0x000fea000383ffff */
.L_x_356:
        /* <DEDUP_REMOVED lines=11> */
.L_x_77:
[----:B--2---:R-:W2:Y:S01]  /*4180*/  LDCU UR5, c[0x0][0x394] ;  /* 0x00007280ff0577ac */ /* 0x004ea20008000800 */
[----:B------:R-:W-:-:S04]  /*4190*/  IADD3 R10, P0, PT, R9, R3, RZ ;  /* 0x00000003090a7210 */ /* 0x000fc80007f1e0ff */
[----:B--2---:R-:W-:-:S05]  /*41a0*/  IADD3.X R11, PT, PT, R0, UR5, RZ, P0, !PT ;  /* 0x00000005000b7c10 */ /* 0x004fca00087fe4ff */
        /* <DEDUP_REMOVED lines=8> */
.L_x_76:
[----:B------:R-:W-:Y:S05]  /*4230*/  BSYNC.RECONVERGENT B1 ;  /* 0x0000000000017941 */ /* 0x000fea0003800200 */
.L_x_75:
[----:B------:R-:W-:Y:S01]  /*4240*/  BSSY.RECONVERGENT B1, `(.L_x_78) ;  /* 0x0000067000017945 */ /* 0x000fe20003800200 */
[----:B--2---:R-:W-:-:S03]  /*4250*/  IMAD.IADD R5, R4, 0x1, R8 ;  /* 0x0000000104057824 */ /* 0x004fc600078e0208 */
[----:B------:R-:W-:Y:S05]  /*4260*/  @!P1 BRA `(.L_x_79) ;  /* 0x0000000400909947 */ /* 0x000fea0003800000 */
[----:B------:R-:W-:Y:S01]  /*4270*/  IMAD.IADD R9, R115, 0x1, R90 ;  /* 0x0000000173097824 */ /* 0x000fe200078e025a */
[----:B------:R-:W-:Y:S01]  /*4280*/  BSSY.RECONVERGENT B2, `(.L_x_80) ;  /* 0x0000023000027945 */ /* 0x000fe20003800200 */
[----:B-1----:R-:W-:-:S03]  /*4290*/  IMAD.MOV.U32 R93, RZ, RZ, -0x1 ;  /* 0xffffffffff5d7424 */ /* 0x002fc600078e00ff */
[CC--:B------:R-:W-:Y:S02]  /*42a0*/  ISETP.GT.U32.AND P1, PT, R6.reuse, R9.reuse, PT ;  /* 0x000000090600720c */ /* 0x0c0fe40003f24070 */
[CC--:B------:R-:W-:Y:S02]  /*42b0*/  ISETP.GT.U32.AND P0, PT, R6.reuse, R9.reuse, PT ;  /* 0x000000090600720c */ /* 0x0c0fe40003f04070 */
[----:B------:R-:W-:Y:S02]  /*42c0*/  ISETP.GT.U32.AND.EX P1, PT, RZ, RZ, PT, P1 ;  /* 0x000000ffff00720c */ /* 0x000fe40003f24110 */
[----:B------:R-:W-:Y:S02]  /*42d0*/  ISETP.GT.U32.AND.EX P0, PT, RZ, RZ, PT, P0 ;  /* 0x000000ffff00720c */ /* 0x000fe40003f04100 */
[----:B------:R-:W-:Y:S02]  /*42e0*/  SEL R0, R6, R9, P1 ;  /* 0x0000000906007207 */ /* 0x000fe40000800000 */
[----:B------:R-:W-:-:S04]  /*42f0*/  SEL R3, RZ, 0x1, !P0 ;  /* 0x00000001ff037807 */ /* 0x000fc80004000000 */
[----:B------:R-:W-:-:S04]  /*4300*/  IADD3 R9, P0, P1, R0, -R3, -R9 ;  /* 0x8000000300097210 */ /* 0x000fc8000791e809 */
[----:B------:R-:W-:-:S04]  /*4310*/  IADD3.X R93, PT, PT, RZ, -0x1, R93, P0, P1 ;  /* 0xffffffffff5d7810 */ /* 0x000fc800007e245d */
        /* <DEDUP_REMOVED lines=22> */
.L_x_81:
[----:B------:R-:W-:Y:S01]  /*4480*/  IMAD.MOV.U32 R92, RZ, RZ, R9 ;  /* 0x000000ffff5c7224 */ /* 0x000fe200078e0009 */
[----:B------:R-:W-:-:S07]  /*4490*/  MOV R0, 0x44b0 ;  /* 0x000044b000007802 */ /* 0x000fce0000000f00 */
[----:B----4-:R-:W-:Y:S05]  /*44a0*/  CALL.REL.NOINC `($__internal_0_$__cuda_sm20_div_u64) ;  /* 0x000000f400c47944 */ /* 0x010fea0003c00000 */
.L_x_82:
[----:B------:R-:W-:Y:S05]  /*44b0*/  BSYNC.RECONVERGENT B2 ;  /* 0x0000000000027941 */ /* 0x000fea0003800200 */
.L_x_80:
[----:B------:R-:W1:Y:S01]  /*44c0*/  LDCU.64 UR8, c[0x0][0x390] ;  /* 0x00007200ff0877ac */ /* 0x000e620008000a00 */
[----:B------:R-:W-:Y:S01]  /*44d0*/  IADD3 R9, P0, PT, R92, R3, RZ ;  /* 0x000000035c097210 */ /* 0x000fe20007f1e0ff */
[----:B------:R-:W-:Y:S01]  /*44e0*/  BSSY.RECONVERGENT B2, `(.L_x_83) ;  /* 0x0000021000027945 */ /* 0x000fe20003800200 */
[----:B------:R-:W-:Y:S02]  /*44f0*/  IMAD.MOV.U32 R82, RZ, RZ, R115 ;  /* 0x000000ffff527224 */ /* 0x000fe400078e0073 */
[C---:B------:R-:W-:Y:S01]  /*4500*/  LOP3.LUT R0, R9.reuse, 0x3, RZ, 0xc0, !PT ;  /* 0x0000000309007812 */ /* 0x040fe200078ec0ff */
[----:B------:R-:W-:Y:S01]  /*4510*/  IMAD.X R92, RZ, RZ, R93, P0 ;  /* 0x000000ffff5c7224 */ /* 0x000fe200000e065d */
[----:B------:R-:W-:Y:S01]  /*4520*/  ISETP.GE.U32.AND P0, PT, R9, 0x3, PT ;  /* 0x000000030900780c */ /* 0x000fe20003f06070 */
[----:B------:R-:W-:Y:S01]  /*4530*/  IMAD.MOV.U32 R89, RZ, RZ, RZ ;  /* 0x000000ffff597224 */ /* 0x000fe200078e00ff */
[----:B------:R-:W-:Y:S02]  /*4540*/  ISETP.NE.U32.AND P1, PT, R0, 0x3, PT ;  /* 0x000000030000780c */ /* 0x000fe40003f25070 */
[----:B------:R-:W-:-:S02]  /*4550*/  ISETP.GE.U32.AND.EX P0, PT, R92, RZ, PT, P0 ;  /* 0x000000ff5c00720c */ /* 0x000fc40003f06100 */
[----:B------:R-:W-:Y:S01]  /*4560*/  ISETP.NE.AND.EX P1, PT, RZ, RZ, PT, P1 ;  /* 0x000000ffff00720c */ /* 0x000fe20003f25310 */
[----:B-1----:R-:W-:-:S05]  /*4570*/  IMAD.U32 R3, RZ, RZ, UR8 ;  /* 0x00000008ff037e24 */ /* 0x002fca000f8e00ff */
[----:B------:R-:W-:-:S05]  /*4580*/  IADD3 R91, P2, PT, R8, R3, RZ ;  /* 0x00000003085b7210 */ /* 0x000fca0007f5e0ff */
[----:B------:R-:W-:Y:S02]  /*4590*/  IMAD.X R84, RZ, RZ, UR9, P2 ;  /* 0x00000009ff547e24 */ /* 0x000fe400090e06ff */
[----:B------:R-:W-:Y:S06]  /*45a0*/  @!P1 BRA `(.L_x_84) ;  /* 0x0000000000509947 */ /* 0x000fec0003800000 */
[----:B------:R-:W-:Y:S02]  /*45b0*/  VIADD R9, R9, 0x1 ;  /* 0x0000000109097836 */ /* 0x000fe40000000000 */
[----:B------:R-:W-:Y:S02]  /*45c0*/  IMAD.MOV.U32 R0, RZ, RZ, RZ ;  /* 0x000000ffff007224 */ /* 0x000fe400078e00ff */
[----:B------:R-:W-:Y:S01]  /*45d0*/  IMAD.MOV.U32 R12, RZ, RZ, RZ ;  /* 0x000000ffff0c7224 */ /* 0x000fe200078e00ff */
[----:B------:R-:W-:Y:S01]  /*45e0*/  LOP3.LUT R13, R9, 0x3, RZ, 0xc0, !PT ;  /* 0x00000003090d7812 */ /* 0x000fe200078ec0ff */
[----:B------:R-:W-:Y:S02]  /*45f0*/  IMAD.MOV.U32 R82, RZ, RZ, R115 ;  /* 0x000000ffff527224 */ /* 0x000fe400078e0073 */
[----:B------:R-:W-:-:S07]  /*4600*/  IMAD.MOV.U32 R89, RZ, RZ, RZ ;  /* 0x000000ffff597224 */ /* 0x000fce00078e00ff */
.L_x_85:
[C---:B------:R-:W-:Y:S01]  /*4610*/  LEA R10, P1, R82.reuse, R91, 0x2 ;  /* 0x0000005b520a7211 */ /* 0x040fe200078210ff */
[----:B------:R-:W-:-:S03]  /*4620*/  IMAD R9, R82, 0x4, R5 ;  /* 0x0000000452097824 */ /* 0x000fc600078e0205 */
[--C-:B------:R-:W-:Y:S02]  /*4630*/  LEA.HI.X R11, R82, R84, R89.reuse, 0x2, P1 ;  /* 0x00000054520b7211 */ /* 0x100fe400008f1459 */
[----:B------:R-:W-:Y:S02]  /*4640*/  IADD3 R0, P1, PT, R0, 0x1, RZ ;  /* 0x0000000100007810 */ /* 0x000fe40007f3e0ff */
[----:B------:R-:W-:Y:S01]  /*4650*/  IADD3 R82, P2, PT, R90, R82, RZ ;  /* 0x000000525a527210 */ /* 0x000fe20007f5e0ff */
[----:B------:R-:W-:Y:S01]  /*4660*/  @!PT LDS RZ, [RZ] ;  /* 0x00000000fffff984 */ /* 0x000fe20000000800 */
[----:B------:R-:W-:Y:S01]  /*4670*/  @!PT LDS RZ, [RZ] ;  /* 0x00000000fffff984 */ /* 0x000fe20000000800 */
[----:B------:R-:W-:Y:S01]  /*4680*/  @!PT LDS RZ, [RZ] ;  /* 0x00000000fffff984 */ /* 0x000fe20000000800 */
[----:B------:R1:W-:Y:S02]  /*4690*/  LDGSTS.E [R9], desc[UR6][R10.64] ;  /* 0x000000000a097fae */ /* 0x0003e4000b9a1006 */
[----:B------:R-:W-:Y:S01]  /*46a0*/  IMAD.X R12, RZ, RZ, R12, P1 ;  /* 0x000000ffff0c7224 */ /* 0x000fe200008e060c */
[----:B------:R-:W-:Y:S01]  /*46b0*/  ISETP.NE.U32.AND P1, PT, R0, R13, PT ;  /* 0x0000000d0000720c */ /* 0x000fe20003f25070 */
[----:B------:R-:W-:-:S03]  /*46c0*/  IMAD.X R89, RZ, RZ, R89, P2 ;  /* 0x000000ffff597224 */ /* 0x000fc600010e0659 */
[----:B------:R-:W-:-:S13]  /*46d0*/  ISETP.NE.AND.EX P1, PT, R12, RZ, PT, P1 ;  /* 0x000000ff0c00720c */ /* 0x000fda0003f25310 */
[----:B-1----:R-:W-:Y:S05]  /*46e0*/  @P1 BRA `(.L_x_85) ;  /* 0xfffffffc00c81947 */ /* 0x002fea000383ffff */
.L_x_84:
[----:B------:R-:W-:Y:S05]  /*46f0*/  BSYNC.RECONVERGENT B2 ;  /* 0x0000000000027941 */ /* 0x000fea0003800200 */
.L_x_83:
[----:B------:R-:W-:Y:S05]  /*4700*/  @!P0 BRA `(.L_x_79) ;  /* 0x0000000000688947 */ /* 0x000fea0003800000 */
[----:B------:R-:W-:Y:S01]  /*4710*/  IMAD.SHL.U32 R93, R90, 0x4, RZ ;  /* 0x000000045a5d7824 */ /* 0x000fe200078e00ff */
[----:B------:R-:W-:-:S07]  /*4720*/  SHF.R.U32.HI R95, RZ, 0x1e, R90 ;  /* 0x0000001eff5f7819 */ /* 0x000fce000001165a */
.L_x_86:
[C---:B------:R-:W-:Y:S01]  /*4730*/  LEA R80, P0, R82.reuse, R91, 0x2 ;  /* 0x0000005b52507211 */ /* 0x040fe200078010ff */
[----:B------:R-:W-:-:S03]  /*4740*/  IMAD R97, R82, 0x4, R5 ;  /* 0x0000000452617824 */ /* 0x000fc600078e0205 */
[----:B------:R-:W-:Y:S01]  /*4750*/  LEA.HI.X R81, R82, R84, R89, 0x2, P0 ;  /* 0x0000005452517211 */ /* 0x000fe200000f1459 */
        /* <DEDUP_REMOVED lines=20> */
[----:B--2---:R-:W-:Y:S05]  /*48a0*/  @!P0 BRA `(.L_x_86) ;  /* 0xfffffffc00a08947 */ /* 0x004fea000383ffff */
.L_x_79:
[----:B------:R-:W-:Y:S05]  /*48b0*/  BSYNC.RECONVERGENT B1 ;  /* 0x0000000000017941 */ /* 0x000fea0003800200 */
.L_x_78:
[----:B------:R-:W-:Y:S01]  /*48c0*/  LOP3.LUT R12, R7, 0x3, RZ, 0xc0, !PT ;  /* 0x00000003070c7812 */ /* 0x000fe200078ec0ff */
[----:B------:R-:W-:Y:S03]  /*48d0*/  BSSY.RECONVERGENT B1, `(.L_x_87) ;  /* 0x0000013000017945 */ /* 0x000fe60003800200 */
[----:B------:R-:W-:-:S04]  /*48e0*/  ISETP.GT.U32.AND P0, PT, R12, R115, PT ;  /* 0x000000730c00720c */ /* 0x000fc80003f04070 */
[----:B------:R-:W-:-:S13]  /*48f0*/  ISETP.GT.U32.AND.EX P0, PT, RZ, RZ, PT, P0 ;  /* 0x000000ffff00720c */ /* 0x000fda0003f04100 */
[----:B------:R-:W-:Y:S05]  /*4900*/  @!P0 BRA `(.L_x_88) ;  /* 0x00000000003c8947 */ /* 0x000fea0003800000 */
[----:B------:R-:W-:Y:S01]  /*4910*/  LOP3.LUT R10, R8, 0xffc, R7, 0xf8, !PT ;  /* 0x00000ffc080a7812 */ /* 0x000fe200078ef807 */
[----:B------:R-:W-:Y:S01]  /*4920*/  IMAD.MOV.U32 R0, RZ, RZ, R115 ;  /* 0x000000ffff007224 */ /* 0x000fe200078e0073 */
[----:B------:R-:W-:Y:S01]  /*4930*/  LOP3.LUT R11, R7, 0xffc, RZ, 0xc0, !PT ;  /* 0x00000ffc070b7812 */ /* 0x000fe200078ec0ff */
[----:B------:R-:W-:-:S07]  /*4940*/  IMAD.MOV.U32 R8, RZ, RZ, RZ ;  /* 0x000000ffff087224 */ /* 0x000fce00078e00ff */
.L_x_89:
[----:B--2---:R-:W2:Y:S01]  /*4950*/  LDCU UR5, c[0x0][0x394] ;  /* 0x00007280ff0577ac */ /* 0x004ea20008000800 */
[----:B------:R-:W-:-:S04]  /*4960*/  IADD3 R6, P0, P1, R0, R3, R10 ;  /* 0x0000000300067210 */ /* 0x000fc8000791e00a */
[----:B--2---:R-:W-:-:S05]  /*4970*/  IADD3.X R7, PT, PT, R8, UR5, RZ, P0, P1 ;  /* 0x0000000508077c10 */ /* 0x004fca00087e24ff */
        /* <DEDUP_REMOVED lines=8> */
.L_x_88:
[----:B------:R-:W-:Y:S05]  /*4a00*/  BSYNC.RECONVERGENT B1 ;  /* 0x0000000000017941 */ /* 0x000fea0003800200 */
.L_x_87:
[----:B------:R-:W-:Y:S05]  /*4a10*/  BRA `(.L_x_90) ;  /* 0x0000001c00e47947 */ /* 0x000fea0003800000 */
.L_x_355:
[----:B------:R-:W-:Y:S01]  /*4a20*/  ISETP.GT.U32.AND P0, PT, R115, 0x3ff, PT ;  /* 0x000003ff7300780c */ /* 0x000fe20003f04070 */
[----:B------:R-:W-:-:S12]  /*4a30*/  BSSY.RECONVERGENT B1, `(.L_x_91) ;  /* 0x0000066000017945 */ /* 0x000fd80003800200 */
[----:B------:R-:W-:Y:S05]  /*4a40*/  @P0 BRA `(.L_x_92) ;  /* 0x0000000400900947 */ /* 0x000fea0003800000 */
[----:B------:R-:W-:Y:S01]  /*4a50*/  IMAD.IADD R5, R115, 0x1, R90 ;  /* 0x0000000173057824 */ /* 0x000fe200078e025a */
[----:B------:R-:W-:Y:S01]  /*4a60*/  BSSY.RECONVERGENT B2, `(.L_x_93) ;  /* 0x0000022000027945 */ /* 0x000fe20003800200 */
[----:B-1----:R-:W-:-:S03]  /*4a70*/  IMAD.MOV.U32 R93, RZ, RZ, -0x1 ;  /* 0xffffffffff5d7424 */ /* 0x002fc600078e00ff */
[C---:B------:R-:W-:Y:S02]  /*4a80*/  ISETP.GT.U32.AND P0, PT, R5.reuse, 0x400, PT ;  /* 0x000004000500780c */ /* 0x040fe40003f04070 */
[C---:B------:R-:W-:Y:S02]  /*4a90*/  ISETP.GE.U32.AND P1, PT, R5.reuse, 0x400, PT ;  /* 0x000004000500780c */ /* 0x040fe40003f26070 */
[----:B------:R-:W-:Y:S02]  /*4aa0*/  ISETP.GT.U32.AND.EX P0, PT, RZ, RZ, PT, P0 ;  /* 0x000000ffff00720c */ /* 0x000fe40003f04100 */
[----:B------:R-:W-:Y:S02]  /*4ab0*/  SEL R3, RZ, 0x1, P1 ;  /* 0x00000001ff037807 */ /* 0x000fe40000800000 */
[----:B------:R-:W-:-:S04]  /*4ac0*/  SEL R0, R5, 0x400, P0 ;  /* 0x0000040005007807 */ /* 0x000fc80000000000 */
        /* <DEDUP_REMOVED lines=24> */
.L_x_94:
[----:B------:R-:W-:Y:S01]  /*4c50*/  IMAD.MOV.U32 R92, RZ, RZ, R5 ;  /* 0x000000ffff5c7224 */ /* 0x000fe200078e0005 */
[----:B------:R-:W-:-:S07]  /*4c60*/  MOV R0, 0x4c80 ;  /* 0x00004c8000007802 */ /* 0x000fce0000000f00 */
[----:B----4-:R-:W-:Y:S05]  /*4c70*/  CALL.REL.NOINC `($__internal_0_$__cuda_sm20_div_u64) ;  /* 0x000000ec00d07944 */ /* 0x010fea0003c00000 */
.L_x_95:
[----:B------:R-:W-:Y:S05]  /*4c80*/  BSYNC.RECONVERGENT B2 ;  /* 0x0000000000027941 */ /* 0x000fea0003800200 */
.L_x_93:
        /* <DEDUP_REMOVED lines=9> */
[----:B------:R-:W-:-:S13]  /*4d20*/  ISETP.NE.AND.EX P0, PT, RZ, RZ, PT, P0 ;  /* 0x000000ffff00720c */ /* 0x000fda0003f05300 */
[----:B------:R-:W-:Y:S05]  /*4d30*/  @!P0 BRA `(.L_x_97) ;  /* 0x00000000004c8947 */ /* 0x000fea0003800000 */
[----:B------:R-:W-:Y:S02]  /*4d40*/  VIADD R3, R3, 0x1 ;  /* 0x0000000103037836 */ /* 0x000fe40000000000 */
[----:B------:R-:W-:Y:S02]  /*4d50*/  IMAD.MOV.U32 R0, RZ, RZ, RZ ;  /* 0x000000ffff007224 */ /* 0x000fe400078e00ff */
[----:B------:R-:W-:Y:S01]  /*4d60*/  IMAD.MOV.U32 R5, RZ, RZ, RZ ;  /* 0x000000ffff057224 */ /* 0x000fe200078e00ff */
[----:B------:R-:W-:Y:S01]  /*4d70*/  LOP3.LUT R9, R3, 0x3, RZ, 0xc0, !PT ;  /* 0x0000000303097812 */ /* 0x000fe200078ec0ff */
[----:B------:R-:W-:Y:S02]  /*4d80*/  IMAD.MOV.U32 R81, RZ, RZ, R115 ;  /* 0x000000ffff517224 */ /* 0x000fe400078e0073 */
[----:B------:R-:W-:-:S07]  /*4d90*/  IMAD.MOV.U32 R14, RZ, RZ, RZ ;  /* 0x000000ffff0e7224 */ /* 0x000fce00078e00ff */
.L_x_98:
[----:B-1----:R-:W1:Y:S02]  /*4da0*/  LDCU.64 UR8, c[0x0][0x390] ;  /* 0x00007200ff0877ac */ /* 0x002e640008000a00 */
[----:B-1----:R-:W-:-:S04]  /*4db0*/  LEA R6, P0, R81, UR8, 0x1 ;  /* 0x0000000851067c11 */ /* 0x002fc8000f8008ff */
[----:B------:R-:W-:-:S05]  /*4dc0*/  LEA.HI.X R7, R81, UR9, R14, 0x1, P0 ;  /* 0x0000000951077c11 */ /* 0x000fca00080f0c0e */
[----:B------:R-:W2:Y:S01]  /*4dd0*/  LDG.E.U16 R6, desc[UR6][R6.64] ;  /* 0x0000000606067981 */ /* 0x000ea2000c1e1500 */
[----:B------:R-:W-:Y:S01]  /*4de0*/  IMAD R3, R81, 0x2, R4 ;  /* 0x0000000251037824 */ /* 0x000fe200078e0204 */
[----:B------:R-:W-:Y:S02]  /*4df0*/  IADD3 R0, P0, PT, R0, 0x1, RZ ;  /* 0x0000000100007810 */ /* 0x000fe40007f1e0ff */
[----:B------:R-:W-:-:S03]  /*4e00*/  IADD3 R81, P2, PT, R90, R81, RZ ;  /* 0x000000515a517210 */ /* 0x000fc60007f5e0ff */
[----:B------:R-:W-:Y:S01]  /*4e10*/  IMAD.X R5, RZ, RZ, R5, P0 ;  /* 0x000000ffff057224 */ /* 0x000fe200000e0605 */
[----:B------:R-:W-:Y:S01]  /*4e20*/  ISETP.NE.U32.AND P0, PT, R0, R9, PT ;  /* 0x000000090000720c */ /* 0x000fe20003f05070 */
[----:B------:R-:W-:-:S03]  /*4e30*/  IMAD.X R14, RZ, RZ, R14, P2 ;  /* 0x000000ffff0e7224 */ /* 0x000fc600010e060e */
[----:B------:R-:W-:Y:S01]  /*4e40*/  ISETP.NE.AND.EX P0, PT, R5, RZ, PT, P0 ;  /* 0x000000ff0500720c */ /* 0x000fe20003f05300 */
[----:B--2---:R1:W-:-:S12]  /*4e50*/  STS.U16 [R3], R6 ;  /* 0x0000000603007388 */ /* 0x0043d80000000400 */
[----:B------:R-:W-:Y:S05]  /*4e60*/  @P0 BRA `(.L_x_98) ;  /* 0xfffffffc00cc0947 */ /* 0x000fea000383ffff */
.L_x_97:
[----:B------:R-:W-:Y:S05]  /*4e70*/  BSYNC.RECONVERGENT B2 ;  /* 0x0000000000027941 */ /* 0x000fea0003800200 */
.L_x_96:
[----:B------:R-:W-:Y:S05]  /*4e80*/  @!P1 BRA `(.L_x_92) ;  /* 0x0000000000809947 */ /* 0x000fea0003800000 */
[----:B------:R-:W2:Y:S01]  /*4e90*/  S2UR UR8, SR_CgaCtaId ;  /* 0x00000000000879c3 */ /* 0x000ea20000008800 */
[----:B------:R-:W-:Y:S01]  /*4ea0*/  UMOV UR5, 0x400 ;  /* 0x0000040000057882 */ /* 0x000fe20000000000 */
[----:B------:R-:W-:Y:S01]  /*4eb0*/  IMAD.SHL.U32 R83, R90, 0x2, RZ ;  /* 0x000000025a537824 */ /* 0x000fe200078e00ff */
[----:B------:R-:W-:Y:S01]  /*4ec0*/  SHF.R.U32.HI R85, RZ, 0x1f, R90 ;  /* 0x0000001fff557819 */ /* 0x000fe2000001165a */
[----:B--2---:R-:W-:-:S06]  /*4ed0*/  ULEA UR5, UR8, UR5, 0x18 ;  /* 0x0000000508057291 */ /* 0x004fcc000f8ec0ff */
[----:B------:R-:W-:-:S07]  /*4ee0*/  IMAD.U32 R4, RZ, RZ, UR5 ;  /* 0x00000005ff047e24 */ /* 0x000fce000f8e00ff */
.L_x_99:
[----:B--2---:R-:W2:Y:S02]  /*4ef0*/  LDCU.64 UR8, c[0x0][0x390] ;  /* 0x00007200ff0877ac */ /* 0x004ea40008000a00 */
[----:B--2---:R-:W-:-:S04]  /*4f00*/  LEA R12, P0, R81, UR8, 0x1 ;  /* 0x00000008510c7c11 */ /* 0x004fc8000f8008ff */
[----:B------:R-:W-:Y:S02]  /*4f10*/  LEA.HI.X R13, R81, UR9, R14, 0x1, P0 ;  /* 0x00000009510d7c11 */ /* 0x000fe400080f0c0e */
[----:B-1----:R-:W-:-:S03]  /*4f20*/  IADD3 R6, P0, PT, R83, R12, RZ ;  /* 0x0000000c53067210 */ /* 0x002fc60007f1e0ff */
[----:B------:R-:W2:Y:S02]  /*4f30*/  LDG.E.U16 R12, desc[UR6][R12.64] ;  /* 0x000000060c0c7981 */ /* 0x000ea4000c1e1500 */
[----:B------:R-:W-:Y:S01]  /*4f40*/  IMAD.X R7, R85, 0x1, R13, P0 ;  /* 0x0000000155077824 */ /* 0x000fe200000e060d */
[----:B------:R-:W-:-:S04]  /*4f50*/  IADD3 R8, P0, PT, R83, R6, RZ ;  /* 0x0000000653087210 */ /* 0x000fc80007f1e0ff */
[----:B------:R-:W3:Y:S01]  /*4f60*/  LDG.E.U16 R6, desc[UR6][R6.64] ;  /* 0x0000000606067981 */ /* 0x000ee2000c1e1500 */
[----:B------:R-:W-:Y:S01]  /*4f70*/  IMAD.X R9, R85, 0x1, R7, P0 ;  /* 0x0000000155097824 */ /* 0x000fe200000e0607 */
[----:B------:R-:W-:-:S04]  /*4f80*/  IADD3 R10, P0, PT, R83, R8, RZ ;  /* 0x00000008530a7210 */ /* 0x000fc80007f1e0ff */
[----:B------:R-:W5:Y:S01]  /*4f90*/  LDG.E.U16 R8, desc[UR6][R8.64] ;  /* 0x0000000608087981 */ /* 0x000f62000c1e1500 */
[----:B------:R-:W-:-:S05]  /*4fa0*/  IMAD.X R11, R85, 0x1, R9, P0 ;  /* 0x00000001550b7824 */ /* 0x000fca00000e0609 */
[----:B------:R-:W4:Y:S01]  /*4fb0*/  LDG.E.U16 R10, desc[UR6][R10.64] ;  /* 0x000000060a0a7981 */ /* 0x000f22000c1e1500 */
[----:B------:R-:W-:-:S04]  /*4fc0*/  IMAD R89, R81, 0x2, R4 ;  /* 0x0000000251597824 */ /* 0x000fc800078e0204 */
[----:B------:R-:W-:-:S04]  /*4fd0*/  IMAD R3, R90, 0x2, R89 ;  /* 0x000000025a037824 */ /* 0x000fc800078e0259 */
[C---:B------:R-:W-:Y:S01]  /*4fe0*/  IMAD R5, R90.reuse, 0x2, R3 ;  /* 0x000000025a057824 */ /* 0x040fe200078e0203 */
[----:B------:R-:W-:-:S03]  /*4ff0*/  LEA R81, P0, R90, R81, 0x2 ;  /* 0x000000515a517211 */ /* 0x000fc600078010ff */
[C---:B------:R-:W-:Y:S01]  /*5000*/  IMAD R15, R90.reuse, 0x2, R5 ;  /* 0x000000025a0f7824 */ /* 0x040fe200078e0205 */
[----:B------:R-:W-:Y:S02]  /*5010*/  LEA.HI.X R14, R90, R14, RZ, 0x2, P0 ;  /* 0x0000000e5a0e7211 */ /* 0x000fe400000f14ff */
[----:B------:R-:W-:-:S04]  /*5020*/  ISETP.GE.U32.AND P0, PT, R81, 0x400, PT ;  /* 0x000004005100780c */ /* 0x000fc80003f06070 */
[----:B------:R-:W-:Y:S01]  /*5030*/  ISETP.GE.U32.AND.EX P0, PT, R14, RZ, PT, P0 ;  /* 0x000000ff0e00720c */ /* 0x000fe20003f06100 */
[----:B--2---:R2:W-:Y:S04]  /*5040*/  STS.U16 [R89], R12 ;  /* 0x0000000c59007388 */ /* 0x0045e80000000400 */
[----:B---3--:R2:W-:Y:S04]  /*5050*/  STS.U16 [R3], R6 ;  /* 0x0000000603007388 */ /* 0x0085e80000000400 */
[----:B-----5:R2:W-:Y:S04]  /*5060*/  STS.U16 [R5], R8 ;  /* 0x0000000805007388 */ /* 0x0205e80000000400 */
[----:B----4-:R2:W-:Y:S01]  /*5070*/  STS.U16 [R15], R10 ;  /* 0x0000000a0f007388 */ /* 0x0105e20000000400 */
[----:B------:R-:W-:Y:S05]  /*5080*/  @!P0 BRA `(.L_x_99) ;  /* 0xfffffffc00988947 */ /* 0x000fea000383ffff */
.L_x_92:
[----:B------:R-:W-:Y:S05]  /*5090*/  BSYNC.RECONVERGENT B1 ;  /* 0x0000000000017941 */ /* 0x000fea0003800200 */
.L_x_91:
[----:B------:R-:W-:Y:S05]  /*50a0*/  BRA `(.L_x_90) ;  /* 0x0000001800407947 */ /* 0x000fea0003800000 */
.L_x_74:
[----:B------:R-:W-:-:S05]  /*50b0*/  IMAD.MOV.U32 R5, RZ, RZ, -0x3 ;  /* 0xfffffffdff057424 */ /* 0x000fca00078e00ff */
[----:B------:R-:W-:-:S05]  /*50c0*/  VIADDMNMX.U32 R0, R0, R5, 0x5, PT ;  /* 0x0000000500007446 */ /* 0x000fca0003800005 */
[----:B------:R-:W-:-:S04]  /*50d0*/  IMAD.SHL.U32 R0, R0, 0x4, RZ ;  /* 0x0000000400007824 */ /* 0x000fc800078e00ff */
[----:B------:R-:W2:Y:S02]  /*50e0*/  LDC R6, c[0x2][R0+0x30] ;  /* 0x00800c0000067b82 */ /* 0x000ea40000000800 */
[----:B--2---:R-:W-:-:S04]  /*50f0*/  SHF.R.S32.HI R7, RZ, 0x1f, R6 ;  /* 0x0000001fff077819 */ /* 0x004fc80000011406 */
.L_x_358:
[----:B------:R-:W-:Y:S05]  /*5100*/  BRX R6 -0x5110                                                                               (*"BRANCH_TARGETS .L_x_359,.L_x_357,.L_x_363"*) ;  /* 0xffffffac06bc7949 */ /* 0x000fea000383ffff */
.L_x_357:
        /* <DEDUP_REMOVED lines=35> */
.L_x_103:
[----:B------:R-:W-:Y:S01]  /*5340*/  IMAD.MOV.U32 R92, RZ, RZ, R5 ;  /* 0x000000ffff5c7224 */ /* 0x000fe200078e0005 */
[----:B------:R-:W-:-:S07]  /*5350*/  MOV R0, 0x5370 ;  /* 0x0000537000007802 */ /* 0x000fce0000000f00 */
[----:B----4-:R-:W-:Y:S05]  /*5360*/  CALL.REL.NOINC `($__internal_0_$__cuda_sm20_div_u64) ;  /* 0x000000e800147944 */ /* 0x010fea0003c00000 */
.L_x_104:
[----:B------:R-:W-:Y:S05]  /*5370*/  BSYNC.RECONVERGENT B2 ;  /* 0x0000000000027941 */ /* 0x000fea0003800200 */
.L_x_102:
        /* <DEDUP_REMOVED lines=17> */
.L_x_107:
[----:B-1----:R-:W1:Y:S02]  /*5490*/  LDCU.64 UR8, c[0x0][0x390] ;  /* 0x00007200ff0877ac */ /* 0x002e640008000a00 */
[----:B-1----:R-:W-:-:S04]  /*54a0*/  IADD3 R6, P0, PT, R81, UR8, RZ ;  /* 0x0000000851067c10 */ /* 0x002fc8000ff1e0ff */
[----:B------:R-:W-:-:S05]  /*54b0*/  IADD3.X R7, PT, PT, R83, UR9, RZ, P0, !PT ;  /* 0x0000000953077c10 */ /* 0x000fca00087fe4ff */
[----:B------:R-:W2:Y:S01]  /*54c0*/  LDG.E.U8 R6, desc[UR6][R6.64] ;  /* 0x0000000606067981 */ /* 0x000ea2000c1e1100 */
[----:B------:R-:W-:Y:S01]  /*54d0*/  IMAD.IADD R3, R4, 0x1, R81 ;  /* 0x0000000104037824 */ /* 0x000fe200078e0251 */
[----:B------:R-:W-:Y:S02]  /*54e0*/  IADD3 R0, P0, PT, R0, 0x1, RZ ;  /* 0x0000000100007810 */ /* 0x000fe40007f1e0ff */
[----:B------:R-:W-:-:S03]  /*54f0*/  IADD3 R81, P2, PT, R90, R81, RZ ;  /* 0x000000515a517210 */ /* 0x000fc60007f5e0ff */
[----:B------:R-:W-:Y:S01]  /*5500*/  IMAD.X R5, RZ, RZ, R5, P0 ;  /* 0x000000ffff057224 */ /* 0x000fe200000e0605 */
[----:B------:R-:W-:Y:S01]  /*5510*/  ISETP.NE.U32.AND P0, PT, R0, R9, PT ;  /* 0x000000090000720c */ /* 0x000fe20003f05070 */
[----:B------:R-:W-:-:S03]  /*5520*/  IMAD.X R83, RZ, RZ, R83, P2 ;  /* 0x000000ffff537224 */ /* 0x000fc600010e0653 */
[----:B------:R-:W-:Y:S01]  /*5530*/  ISETP.NE.AND.EX P0, PT, R5, RZ, PT, P0 ;  /* 0x000000ff0500720c */ /* 0x000fe20003f05300 */
[----:B--2---:R1:W-:-:S12]  /*5540*/  STS.U8 [R3], R6 ;  /* 0x0000000603007388 */ /* 0x0043d80000000000 */
[----:B------:R-:W-:Y:S05]  /*5550*/  @P0 BRA `(.L_x_107) ;  /* 0xfffffffc00cc0947 */ /* 0x000fea000383ffff */
.L_x_106:
[----:B------:R-:W-:Y:S05]  /*5560*/  BSYNC.RECONVERGENT B2 ;  /* 0x0000000000027941 */ /* 0x000fea0003800200 */
.L_x_105:
[----:B------:R-:W-:Y:S05]  /*5570*/  @!P1 BRA `(.L_x_101) ;  /* 0x0000000000689947 */ /* 0x000fea0003800000 */
.L_x_108:
[----:B--2---:R-:W2:Y:S02]  /*5580*/  LDCU.64 UR8, c[0x0][0x390] ;  /* 0x00007200ff0877ac */ /* 0x004ea40008000a00 */
[----:B--2---:R-:W-:-:S04]  /*5590*/  IADD3 R12, P0, PT, R81, UR8, RZ ;  /* 0x00000008510c7c10 */ /* 0x004fc8000ff1e0ff */
[----:B------:R-:W-:Y:S02]  /*55a0*/  IADD3.X R13, PT, PT, R83, UR9, RZ, P0, !PT ;  /* 0x00000009530d7c10 */ /* 0x000fe400087fe4ff */
[----:B-1----:R-:W-:-:S03]  /*55b0*/  IADD3 R6, P0, PT, R90, R12, RZ ;  /* 0x0000000c5a067210 */ /* 0x002fc60007f1e0ff */
[----:B------:R-:W2:Y:S02]  /*55c0*/  LDG.E.U8 R12, desc[UR6][R12.64] ;  /* 0x000000060c0c7981 */ /* 0x000ea4000c1e1100 */
[----:B------:R-:W-:Y:S01]  /*55d0*/  IMAD.X R7, RZ, RZ, R13, P0 ;  /* 0x000000ffff077224 */ /* 0x000fe200000e060d */
[----:B------:R-:W-:-:S04]  /*55e0*/  IADD3 R8, P0, PT, R90, R6, RZ ;  /* 0x000000065a087210 */ /* 0x000fc80007f1e0ff */
[----:B------:R-:W3:Y:S01]  /*55f0*/  LDG.E.U8 R6, desc[UR6][R6.64] ;  /* 0x0000000606067981 */ /* 0x000ee2000c1e1100 */
[----:B------:R-:W-:Y:S01]  /*5600*/  IMAD.X R9, RZ, RZ, R7, P0 ;  /* 0x000000ffff097224 */ /* 0x000fe200000e0607 */
[----:B------:R-:W-:-:S04]  /*5610*/  IADD3 R10, P0, PT, R90, R8, RZ ;  /* 0x000000085a0a7210 */ /* 0x000fc80007f1e0ff */
[----:B------:R-:W5:Y:S01]  /*5620*/  LDG.E.U8 R8, desc[UR6][R8.64] ;  /* 0x0000000608087981 */ /* 0x000f62000c1e1100 */
[----:B------:R-:W-:-:S05]  /*5630*/  IMAD.X R11, RZ, RZ, R9, P0 ;  /* 0x000000ffff0b7224 */ /* 0x000fca00000e0609 */
[----:B------:R-:W4:Y:S01]  /*5640*/  LDG.E.U8 R10, desc[UR6][R10.64] ;  /* 0x000000060a0a7981 */ /* 0x000f22000c1e1100 */
[----:B------:R-:W-:-:S04]  /*5650*/  IMAD.IADD R85, R4, 0x1, R81 ;  /* 0x0000000104557824 */ /* 0x000fc800078e0251 */
[----:B------:R-:W-:-:S04]  /*5660*/  IMAD.IADD R3, R90, 0x1, R85 ;  /* 0x000000015a037824 */ /* 0x000fc800078e0255 */
[C---:B------:R-:W-:Y:S01]  /*5670*/  IMAD.IADD R5, R90.reuse, 0x1, R3 ;  /* 0x000000015a057824 */ /* 0x040fe200078e0203 */
[----:B------:R-:W-:-:S03]  /*5680*/  LEA R81, P0, R90, R81, 0x2 ;  /* 0x000000515a517211 */ /* 0x000fc600078010ff */
[C---:B------:R-:W-:Y:S01]  /*5690*/  IMAD.IADD R15, R90.reuse, 0x1, R5 ;  /* 0x000000015a0f7824 */ /* 0x040fe200078e0205 */
[----:B------:R-:W-:Y:S02]  /*56a0*/  LEA.HI.X R83, R90, R83, RZ, 0x2, P0 ;  /* 0x000000535a537211 */ /* 0x000fe400000f14ff */
[----:B------:R-:W-:-:S04]  /*56b0*/  ISETP.GE.U32.AND P0, PT, R81, 0x800, PT ;  /* 0x000008005100780c */ /* 0x000fc80003f06070 */
[----:B------:R-:W-:Y:S01]  /*56c0*/  ISETP.GE.U32.AND.EX P0, PT, R83, RZ, PT, P0 ;  /* 0x000000ff5300720c */ /* 0x000fe20003f06100 */
[----:B--2---:R2:W-:Y:S04]  /*56d0*/  STS.U8 [R85], R12 ;  /* 0x0000000c55007388 */ /* 0x0045e80000000000 */
[----:B---3--:R2:W-:Y:S04]  /*56e0*/  STS.U8 [R3], R6 ;  /* 0x0000000603007388 */ /* 0x0085e80000000000 */
[----:B-----5:R2:W-:Y:S04]  /*56f0*/  STS.U8 [R5], R8 ;  /* 0x0000000805007388 */ /* 0x0205e80000000000 */
[----:B----4-:R2:W-:Y:S01]  /*5700*/  STS.U8 [R15], R10 ;  /* 0x0000000a0f007388 */ /* 0x0105e20000000000 */
[----:B------:R-:W-:Y:S05]  /*5710*/  @!P0 BRA `(.L_x_108) ;  /* 0xfffffffc00988947 */ /* 0x000fea000383ffff */
.L_x_101:
[----:B------:R-:W-:Y:S05]  /*5720*/  BSYNC.RECONVERGENT B1 ;  /* 0x0000000000017941 */ /* 0x000fea0003800200 */
.L_x_100:
[----:B------:R-:W-:Y:S05]  /*5730*/  BRA `(.L_x_90) ;  /* 0x00000010009c7947 */ /* 0x000fea0003800000 */
.L_x_359:
        /* <DEDUP_REMOVED lines=11> */
.L_x_111:
        /* <DEDUP_REMOVED lines=11> */
.L_x_110:
[----:B------:R-:W-:Y:S05]  /*58a0*/  BSYNC.RECONVERGENT B1 ;  /* 0x0000000000017941 */ /* 0x000fea0003800200 */
.L_x_109:
        /* <DEDUP_REMOVED lines=36> */
.L_x_115:
[----:B------:R-:W-:Y:S01]  /*5af0*/  IMAD.MOV.U32 R92, RZ, RZ, R9 ;  /* 0x000000ffff5c7224 */ /* 0x000fe200078e0009 */
[----:B------:R-:W-:-:S07]  /*5b00*/  MOV R0, 0x5b20 ;  /* 0x00005b2000007802 */ /* 0x000fce0000000f00 */
[----:B----4-:R-:W-:Y:S05]  /*5b10*/  CALL.REL.NOINC `($__internal_0_$__cuda_sm20_div_u64) ;  /* 0x000000e000287944 */ /* 0x010fea0003c00000 */
.L_x_116:
[----:B------:R-:W-:Y:S05]  /*5b20*/  BSYNC.RECONVERGENT B2 ;  /* 0x0000000000027941 */ /* 0x000fea0003800200 */
.L_x_114:
        /* <DEDUP_REMOVED lines=21> */
.L_x_119:
[C---:B------:R-:W-:Y:S01]  /*5c80*/  LEA R10, P1, R89.reuse, R84, 0x3 ;  /* 0x00000054590a7211 */ /* 0x040fe200078218ff */
[----:B------:R-:W-:-:S03]  /*5c90*/  IMAD R9, R89, 0x8, R5 ;  /* 0x0000000859097824 */ /* 0x000fc600078e0205 */
[----:B------:R-:W-:Y:S02]  /*5ca0*/  LEA.HI.X R11, R89, R91, R82, 0x3, P1 ;  /* 0x0000005b590b7211 */ /* 0x000fe400008f1c52 */
[----:B------:R-:W-:Y:S02]  /*5cb0*/  IADD3 R0, P1, PT, R0, 0x1, RZ ;  /* 0x0000000100007810 */ /* 0x000fe40007f3e0ff */
[----:B------:R-:W-:Y:S01]  /*5cc0*/  IADD3 R89, P2, PT, R90, R89, RZ ;  /* 0x000000595a597210 */ /* 0x000fe20007f5e0ff */
[----:B------:R-:W-:Y:S01]  /*5cd0*/  @!PT LDS RZ, [RZ] ;  /* 0x00000000fffff984 */ /* 0x000fe20000000800 */
[----:B------:R-:W-:Y:S01]  /*5ce0*/  @!PT LDS RZ, [RZ] ;  /* 0x00000000fffff984 */ /* 0x000fe20000000800 */
[----:B------:R-:W-:Y:S01]  /*5cf0*/  @!PT LDS RZ, [RZ] ;  /* 0x00000000fffff984 */ /* 0x000fe20000000800 */
[----:B------:R1:W-:Y:S02]  /*5d00*/  LDGSTS.E.64 [R9], desc[UR6][R10.64] ;  /* 0x000000000a097fae */ /* 0x0003e4000b9a1406 */
[----:B------:R-:W-:Y:S01]  /*5d10*/  IMAD.X R12, RZ, RZ, R12, P1 ;  /* 0x000000ffff0c7224 */ /* 0x000fe200008e060c */
[----:B------:R-:W-:Y:S01]  /*5d20*/  ISETP.NE.U32.AND P1, PT, R0, R13, PT ;  /* 0x0000000d0000720c */ /* 0x000fe20003f25070 */
[----:B------:R-:W-:-:S03]  /*5d30*/  IMAD.X R82, RZ, RZ, R82, P2 ;  /* 0x000000ffff527224 */ /* 0x000fc600010e0652 */
[----:B------:R-:W-:-:S13]  /*5d40*/  ISETP.NE.AND.EX P1, PT, R12, RZ, PT, P1 ;  /* 0x000000ff0c00720c */ /* 0x000fda0003f25310 */
[----:B-1----:R-:W-:Y:S05]  /*5d50*/  @P1 BRA `(.L_x_119) ;  /* 0xfffffffc00c81947 */ /* 0x002fea000383ffff */
.L_x_118:
[----:B------:R-:W-:Y:S05]  /*5d60*/  BSYNC.RECONVERGENT B2 ;  /* 0x0000000000027941 */ /* 0x000fea0003800200 */
.L_x_117:
[----:B------:R-:W-:Y:S05]  /*5d70*/  @!P0 BRA `(.L_x_113) ;  /* 0x0000000000688947 */ /* 0x000fea0003800000 */
[----:B------:R-:W-:Y:S01]  /*5d80*/  IMAD.SHL.U32 R93, R90, 0x8, RZ ;  /* 0x000000085a5d7824 */ /* 0x000fe200078e00ff */
[----:B------:R-:W-:-:S07]  /*5d90*/  SHF.R.U32.HI R95, RZ, 0x1d, R90 ;  /* 0x0000001dff5f7819 */ /* 0x000fce000001165a */
.L_x_120:
        /* <DEDUP_REMOVED lines=23> */
[----:B--2---:R-:W-:Y:S05]  /*5f10*/  @!P0 BRA `(.L_x_120) ;  /* 0xfffffffc00a08947 */ /* 0x004fea000383ffff */
.L_x_113:
[----:B------:R-:W-:Y:S05]  /*5f20*/  BSYNC.RECONVERGENT B1 ;  /* 0x0000000000017941 */ /* 0x000fea0003800200 */
.L_x_112:
        /* <DEDUP_REMOVED lines=9> */
.L_x_123:
        /* <DEDUP_REMOVED lines=11> */
.L_x_122:
[----:B------:R-:W-:Y:S05]  /*6070*/  BSYNC.RECONVERGENT B1 ;  /* 0x0000000000017941 */ /* 0x000fea0003800200 */
.L_x_121:
[----:B------:R-:W-:Y:S05]  /*6080*/  BRA `(.L_x_90) ;  /* 0x0000000800487947 */ /* 0x000fea0003800000 */
.L_x_363:
        /* <DEDUP_REMOVED lines=11> */
.L_x_126:
        /* <DEDUP_REMOVED lines=11> */
.L_x_125:
[----:B------:R-:W-:Y:S05]  /*61f0*/  BSYNC.RECONVERGENT B1 ;  /* 0x0000000000017941 */ /* 0x000fea0003800200 */
.L_x_124:
        /* <DEDUP_REMOVED lines=36> */
.L_x_130:
[----:B------:R-:W-:Y:S01]  /*6440*/  IMAD.MOV.U32 R92, RZ, RZ, R9 ;  /* 0x000000ffff5c7224 */ /* 0x000fe200078e0009 */
[----:B------:R-:W-:-:S07]  /*6450*/  MOV R0, 0x6470 ;  /* 0x0000647000007802 */ /* 0x000fce0000000f00 */
[----:B----4-:R-:W-:Y:S05]  /*6460*/  CALL.REL.NOINC `($__internal_0_$__cuda_sm20_div_u64) ;  /* 0x000000d400d47944 */ /* 0x010fea0003c00000 */
.L_x_131:
[----:B------:R-:W-:Y:S05]  /*6470*/  BSYNC.RECONVERGENT B2 ;  /* 0x0000000000027941 */ /* 0x000fea0003800200 */
.L_x_129:
        /* <DEDUP_REMOVED lines=21> */
.L_x_134:
        /* <DEDUP_REMOVED lines=8> */
[----:B------:R1:W-:Y:S02]  /*6650*/  LDGSTS.E.BYPASS.128 [R9], desc[UR6][R10.64] ;  /* 0x000000000a097fae */ /* 0x0003e4000b981806 */
[----:B------:R-:W-:Y:S01]  /*6660*/  IMAD.X R12, RZ, RZ, R12, P1 ;  /* 0x000000ffff0c7224 */ /* 0x000fe200008e060c */
[----:B------:R-:W-:Y:S01]  /*6670*/  ISETP.NE.U32.AND P1, PT, R0, R13, PT ;  /* 0x0000000d0000720c */ /* 0x000fe20003f25070 */
[----:B------:R-:W-:-:S03]  /*6680*/  IMAD.X R82, RZ, RZ, R82, P2 ;  /* 0x000000ffff527224 */ /* 0x000fc600010e0652 */
[----:B------:R-:W-:-:S13]  /*6690*/  ISETP.NE.AND.EX P1, PT, R12, RZ, PT, P1 ;  /* 0x000000ff0c00720c */ /* 0x000fda0003f25310 */
[----:B-1----:R-:W-:Y:S05]  /*66a0*/  @P1 BRA `(.L_x_134) ;  /* 0xfffffffc00c81947 */ /* 0x002fea000383ffff */
.L_x_133:
[----:B------:R-:W-:Y:S05]  /*66b0*/  BSYNC.RECONVERGENT B2 ;  /* 0x0000000000027941 */ /* 0x000fea0003800200 */
.L_x_132:
[----:B------:R-:W-:Y:S05]  /*66c0*/  @!P0 BRA `(.L_x_128) ;  /* 0x0000000000688947 */ /* 0x000fea0003800000 */
[----:B------:R-:W-:Y:S01]  /*66d0*/  IMAD.SHL.U32 R93, R90, 0x10, RZ ;  /* 0x000000105a5d7824 */ /* 0x000fe200078e00ff */
[----:B------:R-:W-:-:S07]  /*66e0*/  SHF.R.U32.HI R95, RZ, 0x1c, R90 ;  /* 0x0000001cff5f7819 */ /* 0x000fce000001165a */
.L_x_135:
        /* <DEDUP_REMOVED lines=23> */
[----:B--2---:R-:W-:Y:S05]  /*6860*/  @!P0 BRA `(.L_x_135) ;  /* 0xfffffffc00a08947 */ /* 0x004fea000383ffff */
.L_x_128:
[----:B------:R-:W-:Y:S05]  /*6870*/  BSYNC.RECONVERGENT B1 ;  /* 0x0000000000017941 */ /* 0x000fea0003800200 */
.L_x_127:
[----:B------:R-:W-:-:S04]  /*6880*/  LOP3.LUT R12, R7, 0xf, RZ, 0xc0, !PT ;  /* 0x0000000f070c7812 */ /* 0x000fc800078ec0ff */
[----:B------:R-:W-:-:S04]  /*6890*/  ISETP.GT.U32.AND P0, PT, R12, R115, PT ;  /* 0x000000730c00720c */ /* 0x000fc80003f04070 */
[----:B------:R-:W-:-:S13]  /*68a0*/  ISETP.GT.U32.AND.EX P0, PT, RZ, RZ, PT, P0 ;  /* 0x000000ffff00720c */ /* 0x000fda0003f04100 */
[----:B------:R-:W-:Y:S05]  /*68b0*/  @!P0 BRA `(.L_x_90) ;  /* 0x00000000003c8947 */ /* 0x000fea0003800000 */
[----:B------:R-:W-:Y:S01]  /*68c0*/  LOP3.LUT R10, R8, 0xff0, R7, 0xf8, !PT ;  /* 0x00000ff0080a7812 */ /* 0x000fe200078ef807 */
[----:B------:R-:W-:Y:S01]  /*68d0*/  IMAD.MOV.U32 R0, RZ, RZ, R115 ;  /* 0x000000ffff007224 */ /* 0x000fe200078e0073 */
[----:B------:R-:W-:Y:S01]  /*68e0*/  LOP3.LUT R11, R7, 0xff0, RZ, 0xc0, !PT ;  /* 0x00000ff0070b7812 */ /* 0x000fe200078ec0ff */
[----:B------:R-:W-:-:S07]  /*68f0*/  IMAD.MOV.U32 R8, RZ, RZ, RZ ;  /* 0x000000ffff087224 */ /* 0x000fce00078e00ff */
.L_x_136:
[----:B------:R-:W2:Y:S01]  /*6900*/  LDCU UR5, c[0x0][0x394] ;  /* 0x00007280ff0577ac */ /* 0x000ea20008000800 */
[----:B---3--:R-:W-:-:S04]  /*6910*/  IADD3 R6, P0, P1, R0, R3, R10 ;  /* 0x0000000300067210 */ /* 0x008fc8000791e00a */
        /* <DEDUP_REMOVED lines=9> */
.L_x_90:
[----:B------:R-:W-:Y:S05]  /*69b0*/  BSYNC.RECONVERGENT B0 ;  /* 0x0000000000007941 */ /* 0x000fea0003800200 */
.L_x_73:
[----:B-12---:R-:W1:Y:S01]  /*69c0*/  S2R R3, SR_SWINHI ;  /* 0x0000000000037919 */ /* 0x006e620000002f00 */
[----:B------:R-:W3:Y:S01]  /*69d0*/  LDCU UR5, c[0x0][0x398] ;  /* 0x00007300ff0577ac */ /* 0x000ee20008000800 */
[----:B------:R-:W-:Y:S01]  /*69e0*/  BSSY.RECONVERGENT B0, `(.L_x_137) ;  /* 0x00002a4000007945 */ /* 0x000fe20003800200 */
[----:B------:R-:W0:Y:S01]  /*69f0*/  LDGDEPBAR ;  /* 0x00000000000079af */ /* 0x000e220000000000 */
[----:B---3--:R-:W-:Y:S01]  /*6a00*/  IMAD.U32 R9, RZ, RZ, UR5 ;  /* 0x00000005ff097e24 */ /* 0x008fe2000f8e00ff */
[----:B------:R-:W-:Y:S02]  /*6a10*/  MOV R6, R4 ;  /* 0x0000000400067202 */ /* 0x000fe40000000f00 */
[----:B-1----:R-:W-:-:S03]  /*6a20*/  MOV R7, R3 ;  /* 0x0000000300077202 */ /* 0x002fc60000000f00 */
[----:B------:R-:W-:-:S05]  /*6a30*/  VIADD R6, R6, 0x800 ;  /* 0x0000080006067836 */ /* 0x000fca0000000000 */
[----:B------:R-:W-:-:S04]  /*6a40*/  LOP3.LUT R6, R6, R9, RZ, 0x3c, !PT ;  /* 0x0000000906067212 */ /* 0x000fc800078e3cff */
[C---:B------:R-:W-:Y:S02]  /*6a50*/  LOP3.LUT R0, R6.reuse, 0x8, RZ, 0xc0, !PT ;  /* 0x0000000806007812 */ /* 0x040fe400078ec0ff */
[----:B------:R-:W-:Y:S02]  /*6a60*/  R2P PR, R6, 0x6 ;  /* 0x0000000606007804 */ /* 0x000fe40000000000 */
[----:B------:R-:W-:-:S04]  /*6a70*/  LOP3.LUT R0, R0, 0xe, RZ, 0x3c, !PT ;  /* 0x0000000e00007812 */ /* 0x000fc800078e3cff */
[----:B------:R-:W-:-:S04]  /*6a80*/  SHF.R.U32.HI R0, RZ, 0x1, R0 ;  /* 0x00000001ff007819 */ /* 0x000fc80000011600 */
[----:B------:R-:W-:-:S04]  /*6a90*/  SEL R0, R0, 0x1, !P2 ;  /* 0x0000000100007807 */ /* 0x000fc80005000000 */
[----:B------:R-:W-:-:S04]  /*6aa0*/  SEL R0, R0, RZ, !P1 ;  /* 0x000000ff00007207 */ /* 0x000fc80004800000 */
[----:B------:R-:W-:-:S13]  /*6ab0*/  ISETP.GT.AND P0, PT, R0, 0x2, PT ;  /* 0x000000020000780c */ /* 0x000fda0003f04270 */
[----:B------:R-:W-:Y:S05]  /*6ac0*/  @P0 BRA `(.L_x_138) ;  /* 0x00000010000c0947 */ /* 0x000fea0003800000 */
[----:B------:R-:W-:-:S05]  /*6ad0*/  VIMNMX.U32 R0, PT, PT, R0, 0x2, PT ;  /* 0x0000000200007848 */ /* 0x000fca0003fe0000 */
[----:B------:R-:W-:-:S04]  /*6ae0*/  IMAD.SHL.U32 R0, R0, 0x4, RZ ;  /* 0x0000000400007824 */ /* 0x000fc800078e00ff */
[----:B------:R-:W1:Y:S02]  /*6af0*/  LDC R6, c[0x2][R0+0x48] ;  /* 0x0080120000067b82 */ /* 0x000e640000000800 */
[----:B-1----:R-:W-:-:S04]  /*6b00*/  SHF.R.S32.HI R7, RZ, 0x1f, R6 ;  /* 0x0000001fff077819 */ /* 0x002fc80000011406 */
.L_x_365:
[----:B------:R-:W-:Y:S05]  /*6b10*/  BRX R6 -0x6b20                                                                               (*"BRANCH_TARGETS .L_x_366,.L_x_367,.L_x_368"*) ;  /* 0xffffff9406387949 */ /* 0x000fea000383ffff */
.L_x_367:
        /* <DEDUP_REMOVED lines=11> */
.L_x_141:
[----:B-1----:R-:W1:Y:S01]  /*6bd0*/  LDCU UR5, c[0x0][0x39c] ;  /* 0x00007380ff0577ac */ /* 0x002e620008000800 */
[----:B------:R-:W-:-:S04]  /*6be0*/  IADD3 R10, P0, PT, R7, R9, RZ ;  /* 0x00000009070a7210 */ /* 0x000fc80007f1e0ff */
[----:B-1----:R-:W-:-:S05]  /*6bf0*/  IADD3.X R11, PT, PT, R0, UR5, RZ, P0, !PT ;  /* 0x00000005000b7c10 */ /* 0x002fca00087fe4ff */
[----:B------:R-:W2:Y:S01]  /*6c00*/  LDG.E.U8 R10, desc[UR6][R10.64] ;  /* 0x000000060a0a7981 */ /* 0x000ea2000c1e1100 */
[----:B------:R-:W-:Y:S01]  /*6c10*/  IMAD.IADD R5, R4, 0x1, R7 ;  /* 0x0000000104057824 */ /* 0x000fe200078e0207 */
[----:B------:R-:W-:-:S05]  /*6c20*/  IADD3 R7, P0, PT, R90, R7, RZ ;  /* 0x000000075a077210 */ /* 0x000fca0007f1e0ff */
[----:B------:R-:W-:Y:S01]  /*6c30*/  IMAD.X R0, RZ, RZ, R0, P0 ;  /* 0x000000ffff007224 */ /* 0x000fe200000e0600 */
[----:B------:R-:W-:-:S04]  /*6c40*/  ISETP.GE.U32.AND P0, PT, R7, R8, PT ;  /* 0x000000080700720c */ /* 0x000fc80003f06070 */
[----:B------:R-:W-:Y:S01]  /*6c50*/  ISETP.GE.U32.AND.EX P0, PT, R0, RZ, PT, P0 ;  /* 0x000000ff0000720c */ /* 0x000fe20003f06100 */
[----:B--2---:R1:W-:-:S12]  /*6c60*/  STS.U8 [R5+0x800], R10 ;  /* 0x0008000a05007388 */ /* 0x0043d80000000000 */
[----:B------:R-:W-:Y:S05]  /*6c70*/  @!P0 BRA `(.L_x_141) ;  /* 0xfffffffc00d48947 */ /* 0x000fea000383ffff */
.L_x_140:
[----:B------:R-:W-:Y:S05]  /*6c80*/  BSYNC.RECONVERGENT B1 ;  /* 0x0000000000017941 */ /* 0x000fea0003800200 */
.L_x_139:
[----:B------:R-:W-:Y:S01]  /*6c90*/  BSSY.RECONVERGENT B1, `(.L_x_142) ;  /* 0x0000068000017945 */ /* 0x000fe20003800200 */
[----:B------:R-:W-:-:S03]  /*6ca0*/  IMAD.IADD R7, R4, 0x1, R8 ;  /* 0x0000000104077824 */ /* 0x000fc600078e0208 */
[----:B------:R-:W-:Y:S05]  /*6cb0*/  @!P1 BRA `(.L_x_143) ;  /* 0x0000000400949947 */ /* 0x000fea0003800000 */
[----:B-1----:R-:W-:Y:S01]  /*6cc0*/  IMAD.IADD R5, R115, 0x1, R90 ;  /* 0x0000000173057824 */ /* 0x002fe200078e025a */
[----:B------:R-:W-:Y:S01]  /*6cd0*/  BSSY.RECONVERGENT B2, `(.L_x_144) ;  /* 0x0000024000027945 */ /* 0x000fe20003800200 */
[----:B------:R-:W-:-:S03]  /*6ce0*/  IMAD.MOV.U32 R93, RZ, RZ, -0x1 ;  /* 0xffffffffff5d7424 */ /* 0x000fc600078e00ff */
[CC--:B------:R-:W-:Y:S02]  /*6cf0*/  ISETP.GT.U32.AND P1, PT, R6.reuse, R5.reuse, PT ;  /* 0x000000050600720c */ /* 0x0c0fe40003f24070 */
[CC--:B------:R-:W-:Y:S02]  /*6d00*/  ISETP.GT.U32.AND P0, PT, R6.reuse, R5.reuse, PT ;  /* 0x000000050600720c */ /* 0x0c0fe40003f04070 */
[----:B------:R-:W-:Y:S02]  /*6d10*/  ISETP.GT.U32.AND.EX P1, PT, RZ, RZ, PT, P1 ;  /* 0x000000ffff00720c */ /* 0x000fe40003f24110 */
[----:B------:R-:W-:Y:S02]  /*6d20*/  ISETP.GT.U32.AND.EX P0, PT, RZ, RZ, PT, P0 ;  /* 0x000000ffff00720c */ /* 0x000fe40003f04100 */
[----:B------:R-:W-:Y:S02]  /*6d30*/  SEL R9, R6, R5, P1 ;  /* 0x0000000506097207 */ /* 0x000fe40000800000 */
[----:B------:R-:W-:-:S04]  /*6d40*/  SEL R4, RZ, 0x1, !P0 ;  /* 0x00000001ff047807 */ /* 0x000fc80004000000 */
[----:B------:R-:W-:Y:S01]  /*6d50*/  IADD3 R9, P0, P1, R9, -R4, -R5 ;  /* 0x8000000409097210 */ /* 0x000fe2000791e805 */
[----:B------:R-:W-:-:S03]  /*6d60*/  VIADD R5, R7, 0x800 ;  /* 0x0000080007057836 */ /* 0x000fc60000000000 */
        /* <DEDUP_REMOVED lines=23> */
.L_x_145:
[----:B------:R-:W-:Y:S01]  /*6ee0*/  IMAD.MOV.U32 R92, RZ, RZ, R9 ;  /* 0x000000ffff5c7224 */ /* 0x000fe200078e0009 */
[----:B------:R-:W-:-:S07]  /*6ef0*/  MOV R0, 0x6f10 ;  /* 0x00006f1000007802 */ /* 0x000fce0000000f00 */
[----:B----4-:R-:W-:Y:S05]  /*6f00*/  CALL.REL.NOINC `($__internal_0_$__cuda_sm20_div_u64) ;  /* 0x000000cc002c7944 */ /* 0x010fea0003c00000 */
.L_x_146:
[----:B------:R-:W-:Y:S05]  /*6f10*/  BSYNC.RECONVERGENT B2 ;  /* 0x0000000000027941 */ /* 0x000fea0003800200 */
.L_x_144:
        /* <DEDUP_REMOVED lines=21> */
.L_x_149:
        /* <DEDUP_REMOVED lines=14> */
.L_x_148:
[----:B------:R-:W-:Y:S05]  /*7150*/  BSYNC.RECONVERGENT B2 ;  /* 0x0000000000027941 */ /* 0x000fea0003800200 */
.L_x_147:
[----:B------:R-:W-:Y:S05]  /*7160*/  @!P0 BRA `(.L_x_143) ;  /* 0x0000000000688947 */ /* 0x000fea0003800000 */
[----:B------:R-:W-:Y:S01]  /*7170*/  IMAD.SHL.U32 R95, R90, 0x4, RZ ;  /* 0x000000045a5f7824 */ /* 0x000fe200078e00ff */
[----:B------:R-:W-:-:S07]  /*7180*/  SHF.R.U32.HI R97, RZ, 0x1e, R90 ;  /* 0x0000001eff617819 */ /* 0x000fce000001165a */
.L_x_150:
[C---:B------:R-:W-:Y:S01]  /*7190*/  LEA R80, P0, R82.reuse, R93, 0x2 ;  /* 0x0000005d52507211 */ /* 0x040fe200078010ff */
[----:B----4-:R-:W-:-:S03]  /*71a0*/  IMAD R99, R82, 0x4, R5 ;  /* 0x0000000452637824 */ /* 0x010fc600078e0205 */
        /* <DEDUP_REMOVED lines=22> */
.L_x_143:
[----:B------:R-:W-:Y:S05]  /*7310*/  BSYNC.RECONVERGENT B1 ;  /* 0x0000000000017941 */ /* 0x000fea0003800200 */
.L_x_142:
[----:B------:R-:W-:Y:S01]  /*7320*/  LOP3.LUT R11, R3, 0x3, RZ, 0xc0, !PT ;  /* 0x00000003030b7812 */ /* 0x000fe200078ec0ff */
[----:B------:R-:W-:Y:S03]  /*7330*/  BSSY.RECONVERGENT B1, `(.L_x_151) ;  /* 0x0000013000017945 */ /* 0x000fe60003800200 */
[----:B------:R-:W-:-:S04]  /*7340*/  ISETP.GT.U32.AND P0, PT, R11, R115, PT ;  /* 0x000000730b00720c */ /* 0x000fc80003f04070 */
[----:B------:R-:W-:-:S13]  /*7350*/  ISETP.GT.U32.AND.EX P0, PT, RZ, RZ, PT, P0 ;  /* 0x000000ffff00720c */ /* 0x000fda0003f04100 */
[----:B------:R-:W-:Y:S05]  /*7360*/  @!P0 BRA `(.L_x_152) ;  /* 0x00000000003c8947 */ /* 0x000fea0003800000 */
[----:B------:R-:W-:Y:S01]  /*7370*/  LOP3.LUT R8, R8, 0xffc, R3, 0xf8, !PT ;  /* 0x00000ffc08087812 */ /* 0x000fe200078ef803 */
[----:B------:R-:W-:Y:S01]  /*7380*/  IMAD.MOV.U32 R0, RZ, RZ, R115 ;  /* 0x000000ffff007224 */ /* 0x000fe200078e0073 */
[----:B-1----:R-:W-:Y:S01]  /*7390*/  LOP3.LUT R10, R3, 0xffc, RZ, 0xc0, !PT ;  /* 0x00000ffc030a7812 */ /* 0x002fe200078ec0ff */
[----:B------:R-:W-:-:S07]  /*73a0*/  IMAD.MOV.U32 R6, RZ, RZ, RZ ;  /* 0x000000ffff067224 */ /* 0x000fce00078e00ff */
.L_x_153:
[----:B------:R-:W1:Y:S01]  /*73b0*/  LDCU UR5, c[0x0][0x39c] ;  /* 0x00007380ff0577ac */ /* 0x000e620008000800 */
[----:B--2---:R-:W-:-:S04]  /*73c0*/  IADD3 R4, P0, P1, R0, R9, R8 ;  /* 0x0000000900047210 */ /* 0x004fc8000791e008 */
[----:B-1----:R-:W-:-:S05]  /*73d0*/  IADD3.X R5, PT, PT, R6, UR5, RZ, P0, P1 ;  /* 0x0000000506057c10 */ /* 0x002fca00087e24ff */
[----:B------:R-:W2:Y:S01]  /*73e0*/  LDG.E.U8 R4, desc[UR6][R4.64] ;  /* 0x0000000604047981 */ /* 0x000ea2000c1e1100 */
[-C--:B------:R-:W-:Y:S02]  /*73f0*/  IADD3 R3, PT, PT, R7, R0.reuse, R10 ;  /* 0x0000000007037210 */ /* 0x080fe40007ffe00a */
[----:B------:R-:W-:-:S05]  /*7400*/  IADD3 R0, P0, PT, R90, R0, RZ ;  /* 0x000000005a007210 */ /* 0x000fca0007f1e0ff */
[----:B------:R-:W-:Y:S01]  /*7410*/  IMAD.X R6, RZ, RZ, R6, P0 ;  /* 0x000000ffff067224 */ /* 0x000fe200000e0606 */
[----:B------:R-:W-:-:S04]  /*7420*/  ISETP.GE.U32.AND P0, PT, R0, R11, PT ;  /* 0x0000000b0000720c */ /* 0x000fc80003f06070 */
[----:B------:R-:W-:Y:S01]  /*7430*/  ISETP.GE.U32.AND.EX P0, PT, R6, RZ, PT, P0 ;  /* 0x000000ff0600720c */ /* 0x000fe20003f06100 */
[----:B--2---:R2:W-:-:S12]  /*7440*/  STS.U8 [R3+0x800], R4 ;  /* 0x0008000403007388 */ /* 0x0045d80000000000 */
[----:B------:R-:W-:Y:S05]  /*7450*/  @!P0 BRA `(.L_x_153) ;  /* 0xfffffffc00d48947 */ /* 0x000fea000383ffff */
.L_x_152:
[----:B------:R-:W-:Y:S05]  /*7460*/  BSYNC.RECONVERGENT B1 ;  /* 0x0000000000017941 */ /* 0x000fea0003800200 */
.L_x_151:
[----:B------:R-:W-:Y:S05]  /*7470*/  BRA `(.L_x_154) ;  /* 0x0000001c00e87947 */ /* 0x000fea0003800000 */
.L_x_366:
[----:B------:R-:W-:Y:S01]  /*7480*/  ISETP.GT.U32.AND P0, PT, R115, 0x3ff, PT ;  /* 0x000003ff7300780c */ /* 0x000fe20003f04070 */
[----:B------:R-:W-:-:S12]  /*7490*/  BSSY.RECONVERGENT B1, `(.L_x_155) ;  /* 0x0000065000017945 */ /* 0x000fd80003800200 */
[----:B------:R-:W-:Y:S05]  /*74a0*/  @P0 BRA `(.L_x_156) ;  /* 0x00000004008c0947 */ /* 0x000fea0003800000 */
[----:B------:R-:W-:Y:S01]  /*74b0*/  IMAD.IADD R0, R115, 0x1, R90 ;  /* 0x0000000173007824 */ /* 0x000fe200078e025a */
[----:B------:R-:W-:Y:S01]  /*74c0*/  BSSY.RECONVERGENT B2, `(.L_x_157) ;  /* 0x0000022000027945 */ /* 0x000fe20003800200 */
[----:B------:R-:W-:-:S03]  /*74d0*/  IMAD.MOV.U32 R6, RZ, RZ, -0x1 ;  /* 0xffffffffff067424 */ /* 0x000fc600078e00ff */
        /* <DEDUP_REMOVED lines=27> */
[----:B------:R-:W-:-:S05]  /*7690*/  @!P2 LOP3.LUT R5, RZ, R90, RZ, 0x33, !PT ;  /* 0x0000005aff05a212 */ /* 0x000fca00078e33ff */
[----:B------:R-:W-:Y:S01]  /*76a0*/  IMAD.MOV.U32 R92, RZ, RZ, R5 ;  /* 0x000000ffff5c7224 */ /* 0x000fe200078e0005 */
[----:B------:R-:W-:Y:S06]  /*76b0*/  BRA `(.L_x_159) ;  /* 0x0000000000087947 */ /* 0x000fec0003800000 */
.L_x_158:
[----:B------:R-:W-:-:S07]  /*76c0*/  MOV R0, 0x76e0 ;  /* 0x000076e000007802 */ /* 0x000fce0000000f00 */
[----:B----4-:R-:W-:Y:S05]  /*76d0*/  CALL.REL.NOINC `($__internal_0_$__cuda_sm20_div_u64) ;  /* 0x000000c400387944 */ /* 0x010fea0003c00000 */
.L_x_159:
[----:B------:R-:W-:Y:S05]  /*76e0*/  BSYNC.RECONVERGENT B2 ;  /* 0x0000000000027941 */ /* 0x000fea0003800200 */
.L_x_157:
        /* <DEDUP_REMOVED lines=17> */
.L_x_162:
        /* <DEDUP_REMOVED lines=11> */
[----:B--2---:R1:W-:-:S12]  /*78b0*/  STS.U16 [R3+0x800], R6 ;  /* 0x0008000603007388 */ /* 0x0043d80000000400 */
[----:B------:R-:W-:Y:S05]  /*78c0*/  @P0 BRA `(.L_x_162) ;  /* 0xfffffffc00cc0947 */ /* 0x000fea000383ffff */
.L_x_161:
[----:B------:R-:W-:Y:S05]  /*78d0*/  BSYNC.RECONVERGENT B2 ;  /* 0x0000000000027941 */ /* 0x000fea0003800200 */
.L_x_160:
[----:B------:R-:W-:Y:S05]  /*78e0*/  @!P1 BRA `(.L_x_156) ;  /* 0x00000000007c9947 */ /* 0x000fea0003800000 */
[----:B-1----:R-:W1:Y:S01]  /*78f0*/  S2R R3, SR_CgaCtaId ;  /* 0x0000000000037919 */ /* 0x002e620000008800 */
[----:B------:R-:W-:Y:S01]  /*7900*/  MOV R0, 0x400 ;  /* 0x0000040000007802 */ /* 0x000fe20000000f00 */
[----:B------:R-:W-:Y:S01]  /*7910*/  IMAD.SHL.U32 R83, R90, 0x2, RZ ;  /* 0x000000025a537824 */ /* 0x000fe200078e00ff */
[----:B------:R-:W-:Y:S02]  /*7920*/  SHF.R.U32.HI R85, RZ, 0x1f, R90 ;  /* 0x0000001fff557819 */ /* 0x000fe4000001165a */
[----:B-1----:R-:W-:-:S07]  /*7930*/  LEA R0, R3, R0, 0x18 ;  /* 0x0000000003007211 */ /* 0x002fce00078ec0ff */
.L_x_163:
[----:B------:R-:W1:Y:S02]  /*7940*/  LDCU.64 UR8, c[0x0][0x398] ;  /* 0x00007300ff0877ac */ /* 0x000e640008000a00 */
[----:B-12---:R-:W-:-:S04]  /*7950*/  LEA R10, P0, R81, UR8, 0x1 ;  /* 0x00000008510a7c11 */ /* 0x006fc8000f8008ff */
[----:B------:R-:W-:Y:S02]  /*7960*/  LEA.HI.X R11, R81, UR9, R12, 0x1, P0 ;  /* 0x00000009510b7c11 */ /* 0x000fe400080f0c0c */
[----:B------:R-:W-:-:S03]  /*7970*/  IADD3 R4, P0, PT, R83, R10, RZ ;  /* 0x0000000a53047210 */ /* 0x000fc60007f1e0ff */
        /* <DEDUP_REMOVED lines=17> */
[----:B--2---:R2:W-:Y:S04]  /*7a90*/  STS.U16 [R89+0x800], R10 ;  /* 0x0008000a59007388 */ /* 0x0045e80000000400 */
[----:B---3--:R2:W-:Y:S04]  /*7aa0*/  STS.U16 [R3+0x800], R4 ;  /* 0x0008000403007388 */ /* 0x0085e80000000400 */
[----:B-----5:R2:W-:Y:S04]  /*7ab0*/  STS.U16 [R13+0x800], R6 ;  /* 0x000800060d007388 */ /* 0x0205e80000000400 */
[----:B----4-:R2:W-:Y:S01]  /*7ac0*/  STS.U16 [R15+0x800], R8 ;  /* 0x000800080f007388 */ /* 0x0105e20000000400 */
[----:B------:R-:W-:Y:S05]  /*7ad0*/  @!P0 BRA `(.L_x_163) ;  /* 0xfffffffc00988947 */ /* 0x000fea000383ffff */
.L_x_156:
[----:B------:R-:W-:Y:S05]  /*7ae0*/  BSYNC.RECONVERGENT B1 ;  /* 0x0000000000017941 */ /* 0x000fea0003800200 */
.L_x_155:
[----:B------:R-:W-:Y:S05]  /*7af0*/  BRA `(.L_x_154) ;  /* 0x0000001800487947 */ /* 0x000fea0003800000 */
.L_x_138:
[----:B------:R-:W-:-:S05]  /*7b00*/  IMAD.MOV.U32 R3, RZ, RZ, -0x3 ;  /* 0xfffffffdff037424 */ /* 0x000fca00078e00ff */
[----:B------:R-:W-:-:S05]  /*7b10*/  VIADDMNMX.U32 R0, R0, R3, 0x5, PT ;  /* 0x0000000500007446 */ /* 0x000fca0003800003 */
[----:B------:R-:W-:-:S04]  /*7b20*/  IMAD.SHL.U32 R0, R0, 0x4, RZ ;  /* 0x0000000400007824 */ /* 0x000fc800078e00ff */
[----:B------:R-:W1:Y:S02]  /*7b30*/  LDC R6, c[0x2][R0+0x54] ;  /* 0x0080150000067b82 */ /* 0x000e640000000800 */
[----:B-1----:R-:W-:-:S04]  /*7b40*/  SHF.R.S32.HI R7, RZ, 0x1f, R6 ;  /* 0x0000001fff077819 */ /* 0x002fc80000011406 */
.L_x_369:
[----:B------:R-:W-:Y:S05]  /*7b50*/  BRX R6 -0x7b60                                                                               (*"BRANCH_TARGETS .L_x_370,.L_x_368,.L_x_374"*) ;  /* 0xffffff8406287949 */ /* 0x000fea000383ffff */
.L_x_368:
        /* <DEDUP_REMOVED lines=36> */
.L_x_167:
[----:B------:R-:W-:-:S07]  /*7da0*/  MOV R0, 0x7dc0 ;  /* 0x00007dc000007802 */ /* 0x000fce0000000f00 */
[----:B----4-:R-:W-:Y:S05]  /*7db0*/  CALL.REL.NOINC `($__internal_0_$__cuda_sm20_div_u64) ;  /* 0x000000bc00807944 */ /* 0x010fea0003c00000 */
.L_x_168:
[----:B------:R-:W-:Y:S05]  /*7dc0*/  BSYNC.RECONVERGENT B2 ;  /* 0x0000000000027941 */ /* 0x000fea0003800200 */
.L_x_166:
        /* <DEDUP_REMOVED lines=17> */
.L_x_171:
        /* <DEDUP_REMOVED lines=11> */
[----:B--2---:R1:W-:-:S12]  /*7f90*/  STS.U8 [R3+0x800], R6 ;  /* 0x0008000603007388 */ /* 0x0043d80000000000 */
[----:B------:R-:W-:Y:S05]  /*7fa0*/  @P0 BRA `(.L_x_171) ;  /* 0xfffffffc00cc0947 */ /* 0x000fea000383ffff */
.L_x_170:
[----:B------:R-:W-:Y:S05]  /*7fb0*/  BSYNC.RECONVERGENT B2 ;  /* 0x0000000000027941 */ /* 0x000fea0003800200 */
.L_x_169:
[----:B------:R-:W-:Y:S05]  /*7fc0*/  @!P1 BRA `(.L_x_165) ;  /* 0x0000000000689947 */ /* 0x000fea0003800000 */
.L_x_172:
        /* <DEDUP_REMOVED lines=13> */
[----:B------:R-:W-:-:S05]  /*80a0*/  IMAD.IADD R85, R4, 0x1, R81 ;  /* 0x0000000104557824 */ /* 0x000fca00078e0251 */
[----:B------:R-:W-:-:S05]  /*80b0*/  IADD3 R3, PT, PT, R90, 0x800, R85 ;  /* 0x000008005a037810 */ /* 0x000fca0007ffe055 */
[C---:B------:R-:W-:Y:S01]  /*80c0*/  IMAD.IADD R5, R90.reuse, 0x1, R3 ;  /* 0x000000015a057824 */ /* 0x040fe200078e0203 */
[----:B------:R-:W-:-:S03]  /*80d0*/  LEA R81, P0, R90, R81, 0x2 ;  /* 0x000000515a517211 */ /* 0x000fc600078010ff */
[C---:B------:R-:W-:Y:S01]  /*80e0*/  IMAD.IADD R15, R90.reuse, 0x1, R5 ;  /* 0x000000015a0f7824 */ /* 0x040fe200078e0205 */
[----:B------:R-:W-:Y:S02]  /*80f0*/  LEA.HI.X R83, R90, R83, RZ, 0x2, P0 ;  /* 0x000000535a537211 */ /* 0x000fe400000f14ff */
[----:B------:R-:W-:-:S04]  /*8100*/  ISETP.GE.U32.AND P0, PT, R81, 0x800, PT ;  /* 0x000008005100780c */ /* 0x000fc80003f06070 */
[----:B------:R-:W-:Y:S01]  /*8110*/  ISETP.GE.U32.AND.EX P0, PT, R83, RZ, PT, P0 ;  /* 0x000000ff5300720c */ /* 0x000fe20003f06100 */
[----:B--2---:R2:W-:Y:S04]  /*8120*/  STS.U8 [R85+0x800], R12 ;  /* 0x0008000c55007388 */ /* 0x0045e80000000000 */
[----:B---3--:R2:W-:Y:S04]  /*8130*/  STS.U8 [R3], R6 ;  /* 0x0000000603007388 */ /* 0x0085e80000000000 */
[----:B-----5:R2:W-:Y:S04]  /*8140*/  STS.U8 [R5], R8 ;  /* 0x0000000805007388 */ /* 0x0205e80000000000 */
[----:B----4-:R2:W-:Y:S01]  /*8150*/  STS.U8 [R15], R10 ;  /* 0x0000000a0f007388 */ /* 0x0105e20000000000 */
[----:B------:R-:W-:Y:S05]  /*8160*/  @!P0 BRA `(.L_x_172) ;  /* 0xfffffffc00988947 */ /* 0x000fea000383ffff */
.L_x_165:
[----:B------:R-:W-:Y:S05]  /*8170*/  BSYNC.RECONVERGENT B1 ;  /* 0x0000000000017941 */ /* 0x000fea0003800200 */
.L_x_164:
[----:B------:R-:W-:Y:S05]  /*8180*/  BRA `(.L_x_154) ;  /* 0x0000001000a47947 */ /* 0x000fea0003800000 */
.L_x_370:
        /* <DEDUP_REMOVED lines=11> */
.L_x_175:
        /* <DEDUP_REMOVED lines=11> */
.L_x_174:
[----:B------:R-:W-:Y:S05]  /*82f0*/  BSYNC.RECONVERGENT B1 ;  /* 0x0000000000017941 */ /* 0x000fea0003800200 */
.L_x_173:
        /* <DEDUP_REMOVED lines=37> */
.L_x_179:
[----:B------:R-:W-:Y:S01]  /*8550*/  IMAD.MOV.U32 R92, RZ, RZ, R9 ;  /* 0x000000ffff5c7224 */ /* 0x000fe200078e0009 */
[----:B------:R-:W-:-:S07]  /*8560*/  MOV R0, 0x8580 ;  /* 0x0000858000007802 */ /* 0x000fce0000000f00 */
[----:B----4-:R-:W-:Y:S05]  /*8570*/  CALL.REL.NOINC `($__internal_0_$__cuda_sm20_div_u64) ;  /* 0x000000b400907944 */ /* 0x010fea0003c00000 */
.L_x_180:
[----:B------:R-:W-:Y:S05]  /*8580*/  BSYNC.RECONVERGENT B2 ;  /* 0x0000000000027941 */ /* 0x000fea0003800200 */
.L_x_178:
        /* <DEDUP_REMOVED lines=21> */
.L_x_183:
        /* <DEDUP_REMOVED lines=14> */
.L_x_182:
[----:B------:R-:W-:Y:S05]  /*87c0*/  BSYNC.RECONVERGENT B2 ;  /* 0x0000000000027941 */ /* 0x000fea0003800200 */
.L_x_181:
[----:B------:R-:W-:Y:S05]  /*87d0*/  @!P0 BRA `(.L_x_177) ;  /* 0x0000000000688947 */ /* 0x000fea0003800000 */
[----:B------:R-:W-:Y:S01]  /*87e0*/  IMAD.SHL.U32 R93, R90, 0x8, RZ ;  /* 0x000000085a5d7824 */ /* 0x000fe200078e00ff */
[----:B------:R-:W-:-:S07]  /*87f0*/  SHF.R.U32.HI R95, RZ, 0x1d, R90 ;  /* 0x0000001dff5f7819 */ /* 0x000fce000001165a */
.L_x_184:
        /* <DEDUP_REMOVED lines=24> */
.L_x_177:
[----:B------:R-:W-:Y:S05]  /*8980*/  BSYNC.RECONVERGENT B1 ;  /* 0x0000000000017941 */ /* 0x000fea0003800200 */
.L_x_176:
        /* <DEDUP_REMOVED lines=9> */
.L_x_187:
        /* <DEDUP_REMOVED lines=11> */
.L_x_186:
[----:B------:R-:W-:Y:S05]  /*8ad0*/  BSYNC.RECONVERGENT B1 ;  /* 0x0000000000017941 */ /* 0x000fea0003800200 */
.L_x_185:
[----:B------:R-:W-:Y:S05]  /*8ae0*/  BRA `(.L_x_154) ;  /* 0x00000008004c7947 */ /* 0x000fea0003800000 */
.L_x_374:
        /* <DEDUP_REMOVED lines=11> */
.L_x_190:
        /* <DEDUP_REMOVED lines=11> */
.L_x_189:
[----:B------:R-:W-:Y:S05]  /*8c50*/  BSYNC.RECONVERGENT B1 ;  /* 0x0000000000017941 */ /* 0x000fea0003800200 */
.L_x_188:
        /* <DEDUP_REMOVED lines=37> */
.L_x_194:
[----:B------:R-:W-:Y:S01]  /*8eb0*/  IMAD.MOV.U32 R92, RZ, RZ, R9 ;  /* 0x000000ffff5c7224 */ /* 0x000fe200078e0009 */
[----:B------:R-:W-:-:S07]  /*8ec0*/  MOV R0, 0x8ee0 ;  /* 0x00008ee000007802 */ /* 0x000fce0000000f00 */
[----:B----4-:R-:W-:Y:S05]  /*8ed0*/  CALL.REL.NOINC `($__internal_0_$__cuda_sm20_div_u64) ;  /* 0x000000ac00387944 */ /* 0x010fea0003c00000 */
.L_x_195:
[----:B------:R-:W-:Y:S05]  /*8ee0*/  BSYNC.RECONVERGENT B2 ;  /* 0x0000000000027941 */ /* 0x000fea0003800200 */
.L_x_193:
        /* <DEDUP_REMOVED lines=21> */
.L_x_198:
        /* <DEDUP_REMOVED lines=14> */
.L_x_197:
[----:B------:R-:W-:Y:S05]  /*9120*/  BSYNC.RECONVERGENT B2 ;  /* 0x0000000000027941 */ /* 0x000fea0003800200 */
.L_x_196:
[----:B------:R-:W-:Y:S05]  /*9130*/  @!P0 BRA `(.L_x_192) ;  /* 0x0000000000688947 */ /* 0x000fea0003800000 */
[----:B------:R-:W-:Y:S01]  /*9140*/  IMAD.SHL.U32 R93, R90, 0x10, RZ ;  /* 0x000000105a5d7824 */ /* 0x000fe200078e00ff */
[----:B------:R-:W-:-:S07]  /*9150*/  SHF.R.U32.HI R95, RZ, 0x1c, R90 ;  /* 0x0000001cff5f7819 */ /* 0x000fce000001165a */
.L_x_199:
        /* <DEDUP_REMOVED lines=24> */
.L_x_192:
[----:B------:R-:W-:Y:S05]  /*92e0*/  BSYNC.RECONVERGENT B1 ;  /* 0x0000000000017941 */ /* 0x000fea0003800200 */
.L_x_191:
[----:B------:R-:W-:-:S04]  /*92f0*/  LOP3.LUT R11, R3, 0xf, RZ, 0xc0, !PT ;  /* 0x0000000f030b7812 */ /* 0x000fc800078ec0ff */
[----:B------:R-:W-:-:S04]  /*9300*/  ISETP.GT.U32.AND P0, PT, R11, R115, PT ;  /* 0x000000730b00720c */ /* 0x000fc80003f04070 */
[----:B------:R-:W-:-:S13]  /*9310*/  ISETP.GT.U32.AND.EX P0, PT, RZ, RZ, PT, P0 ;  /* 0x000000ffff00720c */ /* 0x000fda0003f04100 */
[----:B------:R-:W-:Y:S05]  /*9320*/  @!P0 BRA `(.L_x_154) ;  /* 0x00000000003c8947 */ /* 0x000fea0003800000 */
[----:B------:R-:W-:Y:S01]  /*9330*/  LOP3.LUT R8, R8, 0xff0, R3, 0xf8, !PT ;  /* 0x00000ff008087812 */ /* 0x000fe200078ef803 */
[----:B------:R-:W-:Y:S01]  /*9340*/  IMAD.MOV.U32 R0, RZ, RZ, R115 ;  /* 0x000000ffff007224 */ /* 0x000fe200078e0073 */
[----:B-1----:R-:W-:Y:S01]  /*9350*/  LOP3.LUT R10, R3, 0xff0, RZ, 0xc0, !PT ;  /* 0x00000ff0030a7812 */ /* 0x002fe200078ec0ff */
[----:B------:R-:W-:-:S07]  /*9360*/  IMAD.MOV.U32 R6, RZ, RZ, RZ ;  /* 0x000000ffff067224 */ /* 0x000fce00078e00ff */
.L_x_200:
[----:B------:R-:W1:Y:S01]  /*9370*/  LDCU UR5, c[0x0][0x39c] ;  /* 0x00007380ff0577ac */ /* 0x000e620008000800 */
[----:B---3--:R-:W-:-:S04]  /*9380*/  IADD3 R4, P0, P1, R0, R9, R8 ;  /* 0x0000000900047210 */ /* 0x008fc8000791e008 */
        /* <DEDUP_REMOVED lines=9> */
.L_x_154:
[----:B------:R-:W-:Y:S05]  /*9420*/  BSYNC.RECONVERGENT B0 ;  /* 0x0000000000007941 */ /* 0x000fea0003800200 */
.L_x_137:
[----:B------:R-:W0:Y:S01]  /*9430*/  LDGDEPBAR ;  /* 0x00000000000079af */ /* 0x000e220000000000 */
[----:B------:R-:W-:Y:S02]  /*9440*/  ISETP.NE.AND P0, PT, R2, RZ, PT ;  /* 0x000000ff0200720c */ /* 0x000fe40003f05270 */
[----:B------:R-:W-:-:S11]  /*9450*/  CS2R R120, SRZ ;  /* 0x0000000000787805 */ /* 0x000fd6000001ff00 */
[----:B------:R-:W-:Y:S01]  /*9460*/  @!P0 CS2R R120, SR_CLOCKLO ;  /* 0x0000000000788805 */ /* 0x000fe20000015000 */
[----:B------:R-:W5:Y:S01]  /*9470*/  LDCU UR5, c[0x0][0x380] ;  /* 0x00007000ff0577ac */ /* 0x000f620008000800 */
[----:B----4-:R-:W-:Y:S02]  /*9480*/  CS2R R100, SRZ ;  /* 0x0000000000647805 */ /* 0x010fe4000001ff00 */
[----:B------:R-:W-:Y:S02]  /*9490*/  CS2R R102, SRZ ;  /* 0x0000000000667805 */ /* 0x000fe4000001ff00 */
[----:B------:R-:W-:Y:S02]  /*94a0*/  CS2R R104, SRZ ;  /* 0x0000000000687805 */ /* 0x000fe4000001ff00 */
[----:B------:R-:W-:Y:S01]  /*94b0*/  PRMT R0, RZ, 0x7610, R0 ;  /* 0x00007610ff007816 */ /* 0x000fe20000000000 */
[----:B-----5:R-:W-:-:S09]  /*94c0*/  UISETP.GE.AND UP0, UPT, UR5, 0x8, UPT ;  /* 0x000000080500788c */ /* 0x020fd2000bf06270 */
[----:B------:R-:W-:Y:S05]  /*94d0*/  BRA.U !UP0, `(.L_x_201) ;  /* 0x000000a108d87547 */ /* 0x000fea000b800000 */
[----:B------:R-:W1:Y:S01]  /*94e0*/  LDCU UR5, c[0x0][0x390] ;  /* 0x00007200ff0577ac */ /* 0x000e620008000800 */
[----:B------:R-:W-:Y:S01]  /*94f0*/  BSSY.RECONVERGENT B0, `(.L_x_202) ;  /* 0x0000029000007945 */ /* 0x000fe20003800200 */
[----:B-12---:R-:W-:-:S05]  /*9500*/  IMAD R10, RZ, RZ, -UR5 ;  /* 0x80000005ff0a7e24 */ /* 0x006fca000f8e02ff */
[----:B------:R-:W-:-:S04]  /*9510*/  LOP3.LUT R0, R10, 0x7, RZ, 0xc0, !PT ;  /* 0x000000070a007812 */ /* 0x000fc800078ec0ff */
        /* <DEDUP_REMOVED lines=8> */
[-C--:B---3--:R-:W-:Y:S02]  /*95a0*/  SEL R3, R0, R87.reuse, P1 ;  /* 0x0000005700037207 */ /* 0x088fe40000800000 */
        /* <DEDUP_REMOVED lines=26> */
.L_x_203:
[----:B------:R-:W-:Y:S01]  /*9750*/  IMAD.MOV.U32 R92, RZ, RZ, R3 ;  /* 0x000000ffff5c7224 */ /* 0x000fe200078e0003 */
[----:B------:R-:W-:-:S07]  /*9760*/  MOV R0, 0x9780 ;  /* 0x0000978000007802 */ /* 0x000fce0000000f00 */
[----:B------:R-:W-:Y:S05]  /*9770*/  CALL.REL.NOINC `($__internal_0_$__cuda_sm20_div_u64) ;  /* 0x000000a400107944 */ /* 0x000fea0003c00000 */
.L_x_204:
[----:B------:R-:W-:Y:S05]  /*9780*/  BSYNC.RECONVERGENT B0 ;  /* 0x0000000000007941 */ /* 0x000fea0003800200 */
.L_x_202:
        /* <DEDUP_REMOVED lines=39> */
.L_x_206:
[----:B------:R-:W-:Y:S01]  /*9a00*/  IMAD.MOV.U32 R93, RZ, RZ, R0 ;  /* 0x000000ffff5d7224 */ /* 0x000fe200078e0000 */
[----:B------:R-:W-:Y:S01]  /*9a10*/  MOV R0, 0x9a40 ;  /* 0x00009a4000007802 */ /* 0x000fe20000000f00 */
[----:B------:R-:W-:-:S07]  /*9a20*/  IMAD.MOV.U32 R92, RZ, RZ, R5 ;  /* 0x000000ffff5c7224 */ /* 0x000fce00078e0005 */
[----:B------:R-:W-:Y:S05]  /*9a30*/  CALL.REL.NOINC `($__internal_0_$__cuda_sm20_div_u64) ;  /* 0x000000a000607944 */ /* 0x000fea0003c00000 */
.L_x_207:
[----:B------:R-:W-:Y:S05]  /*9a40*/  BSYNC.RECONVERGENT B0 ;  /* 0x0000000000007941 */ /* 0x000fea0003800200 */
.L_x_205:
        /* <DEDUP_REMOVED lines=34> */
.L_x_209:
[----:B------:R-:W-:Y:S01]  /*9c70*/  IMAD.MOV.U32 R93, RZ, RZ, R0 ;  /* 0x000000ffff5d7224 */ /* 0x000fe200078e0000 */
[----:B------:R-:W-:Y:S01]  /*9c80*/  MOV R0, 0x9cb0 ;  /* 0x00009cb000007802 */ /* 0x000fe20000000f00 */
[----:B------:R-:W-:-:S07]  /*9c90*/  IMAD.MOV.U32 R92, RZ, RZ, R7 ;  /* 0x000000ffff5c7224 */ /* 0x000fce00078e0007 */
[----:B------:R-:W-:Y:S05]  /*9ca0*/  CALL.REL.NOINC `($__internal_0_$__cuda_sm20_div_u64) ;  /* 0x0000009c00c47944 */ /* 0x000fea0003c00000 */
.L_x_210:
[----:B------:R-:W-:Y:S05]  /*9cb0*/  BSYNC.RECONVERGENT B0 ;  /* 0x0000000000007941 */ /* 0x000fea0003800200 */
.L_x_208:
        /* <DEDUP_REMOVED lines=35> */
.L_x_212:
[----:B------:R-:W-:Y:S01]  /*9ef0*/  IMAD.MOV.U32 R93, RZ, RZ, R0 ;  /* 0x000000ffff5d7224 */ /* 0x000fe200078e0000 */
[----:B------:R-:W-:Y:S01]  /*9f00*/  MOV R0, 0x9f30 ;  /* 0x00009f3000007802 */ /* 0x000fe20000000f00 */
[----:B------:R-:W-:-:S07]  /*9f10*/  IMAD.MOV.U32 R92, RZ, RZ, R9 ;  /* 0x000000ffff5c7224 */ /* 0x000fce00078e0009 */
[----:B------:R-:W-:Y:S05]  /*9f20*/  CALL.REL.NOINC `($__internal_0_$__cuda_sm20_div_u64) ;  /* 0x0000009c00247944 */ /* 0x000fea0003c00000 */
.L_x_213:
[----:B------:R-:W-:Y:S05]  /*9f30*/  BSYNC.RECONVERGENT B0 ;  /* 0x0000000000007941 */ /* 0x000fea0003800200 */
.L_x_211:
        /* <DEDUP_REMOVED lines=38> */
.L_x_215:
[----:B------:R-:W-:Y:S01]  /*a1a0*/  IMAD.MOV.U32 R93, RZ, RZ, R0 ;  /* 0x000000ffff5d7224 */ /* 0x000fe200078e0000 */
[----:B------:R-:W-:Y:S01]  /*a1b0*/  MOV R0, 0xa1e0 ;  /* 0x0000a1e000007802 */ /* 0x000fe20000000f00 */
[----:B------:R-:W-:-:S07]  /*a1c0*/  IMAD.MOV.U32 R92, RZ, RZ, R11 ;  /* 0x000000ffff5c7224 */ /* 0x000fce00078e000b */
[----:B------:R-:W-:Y:S05]  /*a1d0*/  CALL.REL.NOINC `($__internal_0_$__cuda_sm20_div_u64) ;  /* 0x0000009800787944 */ /* 0x000fea0003c00000 */
.L_x_216:
[----:B------:R-:W-:Y:S05]  /*a1e0*/  BSYNC.RECONVERGENT B0 ;  /* 0x0000000000007941 */ /* 0x000fea0003800200 */
.L_x_214:
        /* <DEDUP_REMOVED lines=36> */
.L_x_218:
[----:B------:R-:W-:Y:S01]  /*a430*/  IMAD.MOV.U32 R93, RZ, RZ, R0 ;  /* 0x000000ffff5d7224 */ /* 0x000fe200078e0000 */
[----:B------:R-:W-:Y:S01]  /*a440*/  MOV R0, 0xa470 ;  /* 0x0000a47000007802 */ /* 0x000fe20000000f00 */
[----:B------:R-:W-:-:S07]  /*a450*/  IMAD.MOV.U32 R92, RZ, RZ, R13 ;  /* 0x000000ffff5c7224 */ /* 0x000fce00078e000d */
[----:B------:R-:W-:Y:S05]  /*a460*/  CALL.REL.NOINC `($__internal_0_$__cuda_sm20_div_u64) ;  /* 0x0000009400d47944 */ /* 0x000fea0003c00000 */
.L_x_219:
[----:B------:R-:W-:Y:S05]  /*a470*/  BSYNC.RECONVERGENT B0 ;  /* 0x0000000000007941 */ /* 0x000fea0003800200 */
.L_x_217:
        /* <DEDUP_REMOVED lines=34> */
.L_x_221:
[----:B------:R-:W-:Y:S01]  /*a6a0*/  IMAD.MOV.U32 R93, RZ, RZ, R0 ;  /* 0x000000ffff5d7224 */ /* 0x000fe200078e0000 */
[----:B------:R-:W-:Y:S01]  /*a6b0*/  MOV R0, 0xa6e0 ;  /* 0x0000a6e000007802 */ /* 0x000fe20000000f00 */
[----:B------:R-:W-:-:S07]  /*a6c0*/  IMAD.MOV.U32 R92, RZ, RZ, R15 ;  /* 0x000000ffff5c7224 */ /* 0x000fce00078e000f */
[----:B------:R-:W-:Y:S05]  /*a6d0*/  CALL.REL.NOINC `($__internal_0_$__cuda_sm20_div_u64) ;  /* 0x0000009400387944 */ /* 0x000fea0003c00000 */
.L_x_222:
[----:B------:R-:W-:Y:S05]  /*a6e0*/  BSYNC.RECONVERGENT B0 ;  /* 0x0000000000007941 */ /* 0x000fea0003800200 */
.L_x_220:
[----:B------:R-:W1:Y:S01]  /*a6f0*/  LDCU UR5, c[0x0][0x398] ;  /* 0x00007300ff0577ac */ /* 0x000e620008000800 */
[----:B------:R-:W-:Y:S01]  /*a700*/  BSSY.RECONVERGENT B0, `(.L_x_223) ;  /* 0x000002c000007945 */ /* 0x000fe20003800200 */
[----:B-1----:R-:W-:-:S05]  /*a710*/  IMAD R100, RZ, RZ, -UR5 ;  /* 0x80000005ff647e24 */ /* 0x002fca000f8e02ff */
        /* <DEDUP_REMOVED lines=38> */
.L_x_224:
[----:B------:R-:W-:Y:S01]  /*a980*/  IMAD.MOV.U32 R93, RZ, RZ, R0 ;  /* 0x000000ffff5d7224 */ /* 0x000fe200078e0000 */
[----:B------:R-:W-:Y:S01]  /*a990*/  MOV R0, 0xa9c0 ;  /* 0x0000a9c000007802 */ /* 0x000fe20000000f00 */
[----:B------:R-:W-:-:S07]  /*a9a0*/  IMAD.MOV.U32 R92, RZ, RZ, R81 ;  /* 0x000000ffff5c7224 */ /* 0x000fce00078e0051 */
[----:B------:R-:W-:Y:S05]  /*a9b0*/  CALL.REL.NOINC `($__internal_0_$__cuda_sm20_div_u64) ;  /* 0x0000009000807944 */ /* 0x000fea0003c00000 */
.L_x_225:
[----:B------:R-:W-:Y:S05]  /*a9c0*/  BSYNC.RECONVERGENT B0 ;  /* 0x0000000000007941 */ /* 0x000fea0003800200 */
.L_x_223:
        /* <DEDUP_REMOVED lines=39> */
.L_x_227:
[----:B------:R-:W-:Y:S01]  /*ac40*/  IMAD.MOV.U32 R93, RZ, RZ, R0 ;  /* 0x000000ffff5d7224 */ /* 0x000fe200078e0000 */
[----:B------:R-:W-:Y:S01]  /*ac50*/  MOV R0, 0xac80 ;  /* 0x0000ac8000007802 */ /* 0x000fe20000000f00 */
[----:B------:R-:W-:-:S07]  /*ac60*/  IMAD.MOV.U32 R92, RZ, RZ, R83 ;  /* 0x000000ffff5c7224 */ /* 0x000fce00078e0053 */
[----:B------:R-:W-:Y:S05]  /*ac70*/  CALL.REL.NOINC `($__internal_0_$__cuda_sm20_div_u64) ;  /* 0x0000008c00d07944 */ /* 0x000fea0003c00000 */
.L_x_228:
[----:B------:R-:W-:Y:S05]  /*ac80*/  BSYNC.RECONVERGENT B0 ;  /* 0x0000000000007941 */ /* 0x000fea0003800200 */
.L_x_226:
        /* <DEDUP_REMOVED lines=21> */
[----:B------:R-:W1:Y:S02]  /*ade0*/  F2I.FTZ.U32.TRUNC.NTZ R93, R93 ;  /* 0x0000005d005d7305 */ /* 0x000e64000021f000 */
[----:B-1----:R-:W-:-:S04]  /*adf0*/  IMAD R91, R91, R93, RZ ;  /* 0x0000005d5b5b7224 */ /* 0x002fc800078e02ff */
[----:B------:R-:W-:-:S04]  /*ae00*/  IMAD.HI.U32 R92, R93, R91, R92 ;  /* 0x0000005b5d5c7227 */ /* 0x000fc800078e005c */
[----:B------:R-:W-:Y:S02]  /*ae10*/  IMAD.MOV.U32 R93, RZ, RZ, RZ ;  /* 0x000000ffff5d7224 */ /* 0x000fe400078e00ff */
        /* <DEDUP_REMOVED lines=10> */
.L_x_230:
[----:B------:R-:W-:Y:S01]  /*aec0*/  IMAD.MOV.U32 R93, RZ, RZ, R0 ;  /* 0x000000ffff5d7224 */ /* 0x000fe200078e0000 */
[----:B------:R-:W-:Y:S01]  /*aed0*/  MOV R0, 0xaf00 ;  /* 0x0000af0000007802 */ /* 0x000fe20000000f00 */
[----:B------:R-:W-:-:S07]  /*aee0*/  IMAD.MOV.U32 R92, RZ, RZ, R85 ;  /* 0x000000ffff5c7224 */ /* 0x000fce00078e0055 */
[----:B------:R-:W-:Y:S05]  /*aef0*/  CALL.REL.NOINC `($__internal_0_$__cuda_sm20_div_u64) ;  /* 0x0000008c00307944 */ /* 0x000fea0003c00000 */
.L_x_231:
[----:B------:R-:W-:Y:S05]  /*af00*/  BSYNC.RECONVERGENT B0 ;  /* 0x0000000000007941 */ /* 0x000fea0003800200 */
.L_x_229:
        /* <DEDUP_REMOVED lines=38> */
.L_x_233:
[----:B------:R-:W-:Y:S01]  /*b170*/  IMAD.MOV.U32 R93, RZ, RZ, R0 ;  /* 0x000000ffff5d7224 */ /* 0x000fe200078e0000 */
[----:B------:R-:W-:Y:S01]  /*b180*/  MOV R0, 0xb1b0 ;  /* 0x0000b1b000007802 */ /* 0x000fe20000000f00 */
[----:B------:R-:W-:-:S07]  /*b190*/  IMAD.MOV.U32 R92, RZ, RZ, R89 ;  /* 0x000000ffff5c7224 */ /* 0x000fce00078e0059 */
[----:B------:R-:W-:Y:S05]  /*b1a0*/  CALL.REL.NOINC `($__internal_0_$__cuda_sm20_div_u64) ;  /* 0x0000008800847944 */ /* 0x000fea0003c00000 */
.L_x_234:
[----:B------:R-:W-:Y:S05]  /*b1b0*/  BSYNC.RECONVERGENT B0 ;  /* 0x0000000000007941 */ /* 0x000fea0003800200 */
.L_x_232:
        /* <DEDUP_REMOVED lines=36> */
.L_x_236:
[----:B------:R-:W-:Y:S01]  /*b400*/  IMAD.MOV.U32 R93, RZ, RZ, R0 ;  /* 0x000000ffff5d7224 */ /* 0x000fe200078e0000 */
[----:B------:R-:W-:Y:S01]  /*b410*/  MOV R0, 0xb440 ;  /* 0x0000b44000007802 */ /* 0x000fe20000000f00 */
[----:B------:R-:W-:-:S07]  /*b420*/  IMAD.MOV.U32 R92, RZ, RZ, R89 ;  /* 0x000000ffff5c7224 */ /* 0x000fce00078e0059 */
[----:B------:R-:W-:Y:S05]  /*b430*/  CALL.REL.NOINC `($__internal_0_$__cuda_sm20_div_u64) ;  /* 0x0000008400e07944 */ /* 0x000fea0003c00000 */
.L_x_237:
[----:B------:R-:W-:Y:S05]  /*b440*/  BSYNC.RECONVERGENT B0 ;  /* 0x0000000000007941 */ /* 0x000fea0003800200 */
.L_x_235:
[----:B------:R-:W1:Y:S01]  /*b450*/  LDCU UR8, c[0x0][0x368] ;  /* 0x00006d00ff0877ac */ /* 0x000e620008000800 */
[----:B------:R-:W-:Y:S01]  /*b460*/  IMAD R88, R88, UR10, RZ ;  /* 0x0000000a58587c24 */ /* 0x000fe2000f8e02ff */
[----:B------:R-:W2:Y:S01]  /*b470*/  LDC R91, c[0x0][0x380] ;  /* 0x0000e000ff5b7b82 */ /* 0x000ea20000000800 */
[----:B------:R-:W-:Y:S01]  /*b480*/  IMAD.MOV.U32 R113, RZ, RZ, RZ ;  /* 0x000000ffff717224 */ /* 0x000fe200078e00ff */
[----:B------:R-:W3:Y:S01]  /*b490*/  LDCU UR5, c[0x0][0x398] ;  /* 0x00007300ff0577ac */ /* 0x000ee20008000800 */
[----:B------:R-:W-:Y:S02]  /*b4a0*/  CS2R R100, SRZ ;  /* 0x0000000000647805 */ /* 0x000fe4000001ff00 */
[----:B------:R-:W-:Y:S02]  /*b4b0*/  CS2R R102, SRZ ;  /* 0x0000000000667805 */ /* 0x000fe4000001ff00 */
[----:B------:R-:W-:Y:S01]  /*b4c0*/  CS2R R104, SRZ ;  /* 0x0000000000687805 */ /* 0x000fe2000001ff00 */
[----:B------:R-:W-:Y:S01]  /*b4d0*/  IMAD.MOV.U32 R97, RZ, RZ, RZ ;  /* 0x000000ffff617224 */ /* 0x000fe200078e00ff */
[----:B------:R-:W-:-:S02]  /*b4e0*/  CS2R R106, SRZ ;  /* 0x00000000006a7805 */ /* 0x000fc4000001ff00 */
[----:B------:R-:W-:Y:S02]  /*b4f0*/  CS2R R108, SRZ ;  /* 0x00000000006c7805 */ /* 0x000fe4000001ff00 */
[----:B------:R-:W-:Y:S01]  /*b500*/  CS2R R110, SRZ ;  /* 0x00000000006e7805 */ /* 0x000fe2000001ff00 */
[----:B-1----:R-:W-:Y:S01]  /*b510*/  IMAD R0, R88, UR8, RZ ;  /* 0x0000000858007c24 */ /* 0x002fe2000f8e02ff */
[----:B------:R-:W1:Y:S01]  /*b520*/  S2UR UR8, SR_CgaCtaId ;  /* 0x00000000000879c3 */ /* 0x000e620000008800 */
[----:B---3--:R-:W-:-:S03]  /*b530*/  ULOP3.LUT UR5, UR5, 0xf, URZ, 0xc0, !UPT ;  /* 0x0000000f05057892 */ /* 0x008fc6000f8ec0ff */
[----:B------:R-:W-:-:S04]  /*b540*/  IADD3 R0, P1, PT, R0, R115, RZ ;  /* 0x0000007300007210 */ /* 0x000fc80007f3e0ff */
[----:B------:R-:W-:Y:S01]  /*b550*/  ISETP.GE.U32.AND P0, PT, R0, UR5, PT ;  /* 0x0000000500007c0c */ /* 0x000fe2000bf06070 */
[----:B------:R-:W-:Y:S01]  /*b560*/  IMAD.X R0, RZ, RZ, RZ, P1 ;  /* 0x000000ffff007224 */ /* 0x000fe200008e06ff */
[----:B------:R-:W-:-:S04]  /*b570*/  UMOV UR5, 0x400 ;  /* 0x0000040000057882 */ /* 0x000fc80000000000 */
[----:B------:R-:W-:Y:S02]  /*b580*/  ISETP.GE.U32.AND.EX P0, PT, R0, RZ, PT, P0 ;  /* 0x000000ff0000720c */ /* 0x000fe40003f06100 */
[----:B--2---:R-:W-:Y:S02]  /*b590*/  SHF.R.S32.HI R0, RZ, 0x1f, R91 ;  /* 0x0000001fff007819 */ /* 0x004fe4000001145b */
[----:B------:R-:W-:Y:S02]  /*b5a0*/  SEL R89, RZ, 0x1, P0 ;  /* 0x00000001ff597807 */ /* 0x000fe40000000000 */
[----:B------:R-:W-:Y:S02]  /*b5b0*/  LEA.HI R114, R0, R91, RZ, 0x3 ;  /* 0x0000005b00727211 */ /* 0x000fe400078f18ff */
[----:B------:R-:W-:Y:S01]  /*b5c0*/  IADD3 R88, P0, PT, R92, R89, RZ ;  /* 0x000000595c587210 */ /* 0x000fe20007f1e0ff */
[----:B-1----:R-:W-:Y:S01]  /*b5d0*/  ULEA UR5, UR8, UR5, 0x18 ;  /* 0x0000000508057291 */ /* 0x002fe2000f8ec0ff */
[----:B------:R-:W-:-:S02]  /*b5e0*/  PRMT R0, RZ, 0x7610, R0 ;  /* 0x00007610ff007816 */ /* 0x000fc40000000000 */
[----:B------:R-:W-:Y:S01]  /*b5f0*/  SHF.R.S32.HI R114, RZ, 0x3, R114 ;  /* 0x00000003ff727819 */ /* 0x000fe20000011472 */
[----:B------:R-:W-:Y:S02]  /*b600*/  IMAD.X R89, RZ, RZ, R93, P0 ;  /* 0x000000ffff597224 */ /* 0x000fe400000e065d */
[----:B------:R-:W-:-:S07]  /*b610*/  IMAD.U32 R90, RZ, RZ, UR5 ;  /* 0x00000005ff5a7e24 */ /* 0x000fce000f8e00ff */
.L_x_335:
[----:B----4-:R-:W-:-:S13]  /*b620*/  LOP3.LUT P3, RZ, R112, 0x1f, RZ, 0xc0, !PT ;  /* 0x0000001f70ff7812 */ /* 0x010fda000786c0ff */
[----:B------:R-:W-:Y:S01]  /*b630*/  @!P3 CS2R R92, SR_CLOCKLO ;  /* 0x00000000005cb805 */ /* 0x000fe20000015000 */
[----:B------:R-:W-:Y:S01]  /*b640*/  UMOV UR5, 0xffffffff ;  /* 0xffffffff00057882 */ /* 0x000fe20000000000 */
[----:B------:R-:W-:-:S04]  /*b650*/  DEPBAR.LE SB0, 0x0 ;  /* 0x000080000000791a */ /* 0x000fc80000000000 */
[----:B------:R-:W-:Y:S02]  /*b660*/  @!P3 IMAD.MOV.U32 R111, RZ, RZ, R92 ;  /* 0x000000ffff6fb224 */ /* 0x000fe400078e005c */
[----:B------:R-:W-:Y:S01]  /*b670*/  @!P3 IMAD.MOV.U32 R110, RZ, RZ, R93 ;  /* 0x000000ffff6eb224 */ /* 0x000fe200078e005d */
[----:B------:R-:W-:Y:S06]  /*b680*/  BRA.DIV UR5, `(.L_x_238) ;  /* 0x00000086051c7947 */ /* 0x000fec000b800000 */
[----:B------:R-:W-:Y:S06]  /*b690*/  BAR.SYNC.DEFER_BLOCKING 0x0 ;  /* 0x0000000000007b1d */ /* 0x000fec0000010000 */
.L_x_341:
[----:B------:R-:W1:Y:S01]  /*b6a0*/  S2R R93, SR_SWINHI ;  /* 0x00000000005d7919 */ /* 0x000e620000002f00 */
[----:B------:R-:W2:Y:S01]  /*b6b0*/  LDC R96, c[0x0][0x390] ;  /* 0x0000e400ff607b82 */ /* 0x000ea20000000800 */
[----:B------:R-:W-:Y:S01]  /*b6c0*/  IMAD.SHL.U32 R99, R113, 0x800, RZ ;  /* 0x0000080071637824 */ /* 0x000fe200078e00ff */
[----:B------:R-:W-:Y:S03]  /*b6d0*/  BSSY.RECONVERGENT B0, `(.L_x_239) ;  /* 0x00003f8000007945 */ /* 0x000fe60003800200 */
[----:B--2---:R-:W-:-:S04]  /*b6e0*/  IMAD.IADD R94, R99, 0x1, R96 ;  /* 0x00000001635e7824 */ /* 0x004fc800078e0260 */
[----:B------:R-:W-:Y:S01]  /*b6f0*/  VIADD R92, R94, 0x800 ;  /* 0x000008005e5c7836 */ /* 0x000fe20000000000 */
[----:B------:R-:W-:Y:S02]  /*b700*/  MOV R90, R90 ;  /* 0x0000005a005a7202 */ /* 0x000fe40000000f00 */
[----:B-1----:R-:W-:Y:S01]  /*b710*/  MOV R91, R93 ;  /* 0x0000005d005b7202 */ /* 0x002fe20000000f00 */
[----:B------:R-:W-:-:S05]  /*b720*/  IMAD.SHL.U32 R91, R97, 0x1000, RZ ;  /* 0x00001000615b7824 */ /* 0x000fca00078e00ff */
[----:B------:R-:W-:-:S05]  /*b730*/  LOP3.LUT R91, R91, 0x1000, RZ, 0x3c, !PT ;  /* 0x000010005b5b7812 */ /* 0x000fca00078e3cff */
[----:B------:R-:W-:-:S05]  /*b740*/  IMAD.IADD R91, R90, 0x1, R91 ;  /* 0x000000015a5b7824 */ /* 0x000fca00078e025b */
[----:B------:R-:W-:-:S04]  /*b750*/  LOP3.LUT R91, R92, R91, RZ, 0x3c, !PT ;  /* 0x0000005b5c5b7212 */ /* 0x000fc800078e3cff */
[C---:B------:R-:W-:Y:S02]  /*b760*/  LOP3.LUT R92, R91.reuse, 0x8, RZ, 0xc0, !PT ;  /* 0x000000085b5c7812 */ /* 0x040fe400078ec0ff */
[----:B------:R-:W-:Y:S02]  /*b770*/  R2P PR, R91, 0x6 ;  /* 0x000000065b007804 */ /* 0x000fe40000000000 */
[----:B------:R-:W-:Y:S02]  /*b780*/  LOP3.LUT R92, R92, 0xe, RZ, 0x3c, !PT ;  /* 0x0000000e5c5c7812 */ /* 0x000fe400078e3cff */
[----:B------:R-:W-:Y:S02]  /*b790*/  LOP3.LUT R91, R97, 0x1, RZ, 0x3c, !PT ;  /* 0x00000001615b7812 */ /* 0x000fe400078e3cff */
        /* <DEDUP_REMOVED lines=9> */
.L_x_376:
[----:B------:R-:W-:Y:S05]  /*b830*/  BRX R92 -0xb840                                                                              (*"BRANCH_TARGETS .L_x_377,.L_x_378,.L_x_379"*) ;  /* 0xffffff445cf07949 */ /* 0x000fea000383ffff */
.L_x_378:
[----:B------:R-:W-:Y:S01]  /*b840*/  IADD3 R94, PT, PT, -R94, -0x800, RZ ;  /* 0xfffff8005e5e7810 */ /* 0x000fe20007ffe1ff */
[----:B------:R-:W-:Y:S01]  /*b850*/  BSSY.RECONVERGENT B1, `(.L_x_241) ;  /* 0x0000026000017945 */ /* 0x000fe20003800200 */
[----:B------:R-:W-:Y:S02]  /*b860*/  IADD3 R92, PT, PT, -R99, -0x800, -R96 ;  /* 0xfffff800635c7810 */ /* 0x000fe40007ffe960 */
[----:B------:R-:W-:Y:S02]  /*b870*/  LOP3.LUT R94, R94, 0x3, RZ, 0xc0, !PT ;  /* 0x000000035e5e7812 */ /* 0x000fe400078ec0ff */
[----:B------:R-:W-:Y:S02]  /*b880*/  LOP3.LUT R92, R92, 0x3, RZ, 0xc0, !PT ;  /* 0x000000035c5c7812 */ /* 0x000fe400078ec0ff */
[----:B------:R-:W-:Y:S02]  /*b890*/  ISETP.GE.U32.AND P1, PT, R115, R94, PT ;  /* 0x0000005e7300720c */ /* 0x000fe40003f26070 */
[----:B------:R-:W-:-:S04]  /*b8a0*/  IADD3 R92, PT, PT, -R92, 0x800, RZ ;  /* 0x000008005c5c7810 */ /* 0x000fc80007ffe1ff */
[----:B------:R-:W-:-:S04]  /*b8b0*/  SHF.R.U64 R92, R92, 0x2, RZ ;  /* 0x000000025c5c7819 */ /* 0x000fc800000012ff */
[----:B------:R-:W-:-:S04]  /*b8c0*/  ISETP.GT.U32.AND P0, PT, R92, R115, PT ;  /* 0x000000735c00720c */ /* 0x000fc80003f04070 */
[----:B------:R-:W-:Y:S01]  /*b8d0*/  ISETP.GT.U32.AND.EX P0, PT, RZ, RZ, PT, P0 ;  /* 0x000000ffff00720c */ /* 0x000fe20003f04100 */
[----:B------:R-:W-:-:S12]  /*b8e0*/  @P1 BRA `(.L_x_242) ;  /* 0x0000000000701947 */ /* 0x000fd80003800000 */
[----:B------:R-:W1:Y:S01]  /*b8f0*/  S2UR UR8, SR_CgaCtaId ;  /* 0x00000000000879c3 */ /* 0x000e620000008800 */
[----:B------:R-:W2:Y:S01]  /*b900*/  LDCU UR9, c[0x0][0x394] ;  /* 0x00007280ff0977ac */ /* 0x000ea20008000800 */
[----:B------:R-:W-:Y:S02]  /*b910*/  IMAD.SHL.U32 R92, R113, 0x400, RZ ;  /* 0x00000400715c7824 */ /* 0x000fe400078e00ff */
[----:B------:R-:W-:Y:S01]  /*b920*/  IMAD.MOV.U32 R123, RZ, RZ, R115 ;  /* 0x000000ffff7b7224 */ /* 0x000fe200078e0073 */
[----:B------:R-:W-:Y:S01]  /*b930*/  UMOV UR5, 0x400 ;  /* 0x0000040000057882 */ /* 0x000fe20000000000 */
[----:B------:R-:W-:-:S04]  /*b940*/  IMAD.WIDE R92, R92, 0x2, RZ ;  /* 0x000000025c5c7825 */ /* 0x000fc800078e02ff */
[----:B------:R-:W-:Y:S01]  /*b950*/  IMAD.MOV.U32 R112, RZ, RZ, RZ ;  /* 0x000000ffff707224 */ /* 0x000fe200078e00ff */
[C---:B------:R-:W-:Y:S02]  /*b960*/  IADD3 R94, P1, PT, R92.reuse, R96, RZ ;  /* 0x000000605c5e7210 */ /* 0x040fe40007f3e0ff */
[----:B------:R-:W-:-:S04]  /*b970*/  IADD3 R92, PT, PT, -R92, -0x800, -R96 ;  /* 0xfffff8005c5c7810 */ /* 0x000fc80007ffe960 */
[----:B------:R-:W-:Y:S02]  /*b980*/  LOP3.LUT R122, R92, 0x3, RZ, 0xc0, !PT ;  /* 0x000000035c7a7812 */ /* 0x000fe400078ec0ff */
[----:B--2---:R-:W-:Y:S01]  /*b990*/  IADD3.X R95, PT, PT, R93, UR9, RZ, P1, !PT ;  /* 0x000000095d5f7c10 */ /* 0x004fe20008ffe4ff */
[----:B-1----:R-:W-:-:S06]  /*b9a0*/  ULEA UR5, UR8, UR5, 0x18 ;  /* 0x0000000508057291 */ /* 0x002fcc000f8ec0ff */
[----:B------:R-:W-:-:S07]  /*b9b0*/  LEA R116, R91, UR5, 0xc ;  /* 0x000000055b747c11 */ /* 0x000fce000f8e60ff */
.L_x_243:
[----:B-1----:R-:W-:-:S05]  /*b9c0*/  IADD3 R92, P1, PT, R123, R94, RZ ;  /* 0x0000005e7b5c7210 */ /* 0x002fca0007f3e0ff */
[----:B------:R-:W-:-:S05]  /*b9d0*/  IMAD.X R93, R112, 0x1, R95, P1 ;  /* 0x00000001705d7824 */ /* 0x000fca00008e065f */
[----:B------:R-:W2:Y:S01]  /*b9e0*/  LDG.E.U8 R92, desc[UR6][R92.64+0x800] ;  /* 0x000800065c5c7981 */ /* 0x000ea2000c1e1100 */
[----:B------:R-:W1:Y:S01]  /*b9f0*/  LDCU UR5, c[0x0][0x360] ;  /* 0x00006c00ff0577ac */ /* 0x000e620008000800 */
[----:B------:R-:W-:Y:S01]  /*ba00*/  IMAD.IADD R117, R116, 0x1, R123 ;  /* 0x0000000174757824 */ /* 0x000fe200078e027b */
[----:B------:R-:W1:Y:S01]  /*ba10*/  LDCU UR8, c[0x0][0x364] ;  /* 0x00006c80ff0877ac */ /* 0x000e620008000800 */
[----:B------:R-:W3:Y:S01]  /*ba20*/  LDC R98, c[0x0][0x368] ;  /* 0x0000da00ff627b82 */ /* 0x000ee20000000800 */
[----:B-1----:R-:W-:-:S06]  /*ba30*/  UIMAD UR5, UR5, UR8, URZ ;  /* 0x00000008050572a4 */ /* 0x002fcc000f8e02ff */
[----:B---3--:R-:W-:-:S05]  /*ba40*/  IMAD R98, R98, UR5, RZ ;  /* 0x0000000562627c24 */ /* 0x008fca000f8e02ff */
[----:B------:R-:W-:-:S05]  /*ba50*/  IADD3 R123, P1, PT, R98, R123, RZ ;  /* 0x0000007b627b7210 */ /* 0x000fca0007f3e0ff */
[----:B------:R-:W-:Y:S01]  /*ba60*/  IMAD.X R112, RZ, RZ, R112, P1 ;  /* 0x000000ffff707224 */ /* 0x000fe200008e0670 */
[----:B------:R-:W-:-:S04]  /*ba70*/  ISETP.GE.U32.AND P1, PT, R123, R122, PT ;  /* 0x0000007a7b00720c */ /* 0x000fc80003f26070 */
[----:B------:R-:W-:Y:S01]  /*ba80*/  ISETP.GE.U32.AND.EX P1, PT, R112, RZ, PT, P1 ;  /* 0x000000ff7000720c */ /* 0x000fe20003f26110 */
[----:B--2---:R1:W-:-:S12]  /*ba90*/  STS.U8 [R117], R92 ;  /* 0x0000005c75007388 */ /* 0x0043d80000000000 */
[----:B------:R-:W-:Y:S05]  /*baa0*/  @!P1 BRA `(.L_x_243) ;  /* 0xfffffffc00c49947 */ /* 0x000fea000383ffff */
.L_x_242:
[----:B------:R-:W-:Y:S05]  /*bab0*/  BSYNC.RECONVERGENT B1 ;  /* 0x0000000000017941 */ /* 0x000fea0003800200 */
.L_x_241:
[----:B------:R-:W-:Y:S04]  /*bac0*/  BSSY.RECONVERGENT B1, `(.L_x_244) ;  /* 0x0000089000017945 */ /* 0x000fe80003800200 */
[----:B------:R-:W-:Y:S05]  /*bad0*/  @!P0 BRA `(.L_x_245) ;  /* 0x00000008001c8947 */ /* 0x000fea0003800000 */
[----:B------:R-:W-:Y:S01]  /*bae0*/  LOP3.LUT R98, R4, 0x3, RZ, 0xc0, !PT ;  /* 0x0000000304627812 */ /* 0x000fe200078ec0ff */
[----:B------:R-:W-:Y:S01]  /*baf0*/  BSSY.RECONVERGENT B2, `(.L_x_246) ;  /* 0x000004f000027945 */ /* 0x000fe20003800200 */
[----:B------:R-:W-:Y:S02]  /*bb00*/  IMAD.MOV.U32 R124, RZ, RZ, R115 ;  /* 0x000000ffff7c7224 */ /* 0x000fe400078e0073 */
[----:B------:R-:W-:Y:S01]  /*bb10*/  ISETP.NE.U32.AND P0, PT, R98, 0x3, PT ;  /* 0x000000036200780c */ /* 0x000fe20003f05070 */
[----:B-1----:R-:W-:-:S03]  /*bb20*/  IMAD.MOV.U32 R117, RZ, RZ, RZ ;  /* 0x000000ffff757224 */ /* 0x002fc600078e00ff */
[----:B------:R-:W-:-:S13]  /*bb30*/  ISETP.NE.AND.EX P0, PT, RZ, RZ, PT, P0 ;  /* 0x000000ffff00720c */ /* 0x000fda0003f05300 */
[----:B------:R-:W-:Y:S05]  /*bb40*/  @!P0 BRA `(.L_x_247) ;  /* 0x0000000400248947 */ /* 0x000fea0003800000 */
[----:B------:R-:W1:Y:S01]  /*bb50*/  LDC.64 R92, c[0x0][0x390] ;  /* 0x0000e400ff5c7b82 */ /* 0x000e620000000a00 */
[----:B------:R-:W-:Y:S01]  /*bb60*/  IMAD.SHL.U32 R123, R113, 0x400, RZ ;  /* 0x00000400717b7824 */ /* 0x000fe200078e00ff */
[----:B------:R-:W-:-:S06]  /*bb70*/  UMOV UR5, 0x400 ;  /* 0x0000040000057882 */ /* 0x000fcc0000000000 */
[----:B------:R-:W2:Y:S01]  /*bb80*/  S2UR UR8, SR_CgaCtaId ;  /* 0x00000000000879c3 */ /* 0x000ea20000008800 */
[----:B-1----:R-:W-:-:S03]  /*bb90*/  IMAD.WIDE R94, R123, 0x2, R92 ;  /* 0x000000027b5e7825 */ /* 0x002fc600078e025c */
[----:B------:R-:W-:Y:S01]  /*bba0*/  IADD3 R117, PT, PT, -R94, -0x800, RZ ;  /* 0xfffff8005e757810 */ /* 0x000fe20007ffe1ff */
[----:B--2---:R-:W-:-:S03]  /*bbb0*/  ULEA UR5, UR8, UR5, 0x18 ;  /* 0x0000000508057291 */ /* 0x004fc6000f8ec0ff */
[----:B------:R-:W-:-:S04]  /*bbc0*/  LOP3.LUT R117, R117, 0x3, RZ, 0xc0, !PT ;  /* 0x0000000375757812 */ /* 0x000fc800078ec0ff */
[----:B------:R-:W-:Y:S02]  /*bbd0*/  IADD3 R94, P0, PT, R94, R117, RZ ;  /* 0x000000755e5e7210 */ /* 0x000fe40007f1e0ff */
[----:B------:R-:W-:-:S03]  /*bbe0*/  LEA R112, R91, UR5, 0xc ;  /* 0x000000055b707c11 */ /* 0x000fc6000f8e60ff */
[----:B------:R-:W-:Y:S01]  /*bbf0*/  IMAD.X R116, RZ, RZ, R95, P0 ;  /* 0x000000ffff747224 */ /* 0x000fe200000e065f */
[C---:B------:R-:W-:Y:S01]  /*bc00*/  LEA R94, P0, R115.reuse, R94, 0x2 ;  /* 0x0000005e735e7211 */ /* 0x040fe200078010ff */
[----:B------:R-:W1:Y:S03]  /*bc10*/  LDCU UR5, c[0x0][0x360] ;  /* 0x00006c00ff0577ac */ /* 0x000e660008000800 */
[----:B------:R-:W-:Y:S01]  /*bc20*/  LEA.HI.X R95, R115, R116, RZ, 0x2, P0 ;  /* 0x00000074735f7211 */ /* 0x000fe200000f14ff */
[----:B------:R-:W-:Y:S01]  /*bc30*/  IMAD.IADD R116, R117, 0x1, R112 ;  /* 0x0000000175747824 */ /* 0x000fe200078e0270 */
[----:B------:R-:W1:Y:S01]  /*bc40*/  LDCU UR8, c[0x0][0x364] ;  /* 0x00006c80ff0877ac */ /* 0x000e620008000800 */
[----:B------:R-:W-:Y:S02]  /*bc50*/  IADD3 R94, P0, PT, R94, 0x1000, RZ ;  /* 0x000010005e5e7810 */ /* 0x000fe40007f1e0ff */
[----:B------:R-:W-:-:S02]  /*bc60*/  IMAD R125, R115, 0x4, R116 ;  /* 0x00000004737d7824 */ /* 0x000fc400078e0274 */
[----:B------:R-:W2:Y:S01]  /*bc70*/  LDC R116, c[0x0][0x368] ;  /* 0x0000da00ff747b82 */ /* 0x000ea20000000800 */
[----:B------:R-:W-:Y:S01]  /*bc80*/  IMAD.X R95, RZ, RZ, R95, P0 ;  /* 0x000000ffff5f7224 */ /* 0x000fe200000e065f */
[----:B------:R-:W-:-:S04]  /*bc90*/  ISETP.NE.U32.AND P0, PT, R98, RZ, PT ;  /* 0x000000ff6200720c */ /* 0x000fc80003f05070 */
[----:B------:R-:W-:Y:S01]  /*bca0*/  @!PT LDS RZ, [RZ] ;  /* 0x00000000fffff984 */ /* 0x000fe20000000800 */
[----:B------:R-:W-:Y:S01]  /*bcb0*/  @!PT LDS RZ, [RZ] ;  /* 0x00000000fffff984 */ /* 0x000fe20000000800 */
[----:B------:R-:W-:Y:S01]  /*bcc0*/  @!PT LDS RZ, [RZ] ;  /* 0x00000000fffff984 */ /* 0x000fe20000000800 */
[----:B------:R3:W-:Y:S01]  /*bcd0*/  LDGSTS.E [R125], desc[UR6][R94.64+-0x800] ;  /* 0x000008005e7d7fae */ /* 0x0007e2000b9a1006 */
[----:B------:R-:W-:Y:S01]  /*bce0*/  ISETP.NE.AND.EX P0, PT, RZ, RZ, PT, P0 ;  /* 0x000000ffff00720c */ /* 0x000fe20003f05300 */
[----:B-1----:R-:W-:-:S06]  /*bcf0*/  UIMAD UR5, UR5, UR8, URZ ;  /* 0x00000008050572a4 */ /* 0x002fcc000f8e02ff */
[----:B--2---:R-:W-:-:S05]  /*bd00*/  IMAD R116, R116, UR5, RZ ;  /* 0x0000000574747c24 */ /* 0x004fca000f8e02ff */
[----:B------:R-:W-:-:S05]  /*bd10*/  IADD3 R124, P1, PT, R116, R115, RZ ;  /* 0x00000073747c7210 */ /* 0x000fca0007f3e0ff */
[----:B------:R-:W-:Y:S01]  /*bd20*/  IMAD.X R117, RZ, RZ, RZ, P1 ;  /* 0x000000ffff757224 */ /* 0x000fe200008e06ff */
[----:B---3--:R-:W-:Y:S07]  /*bd30*/  @!P0 BRA `(.L_x_247) ;  /* 0x0000000000a88947 */ /* 0x008fee0003800000 */
[----:B------:R-:W1:Y:S01]  /*bd40*/  LDCU UR5, c[0x0][0x360] ;  /* 0x00006c00ff0577ac */ /* 0x000e620008000800 */
[----:B------:R-:W-:Y:S01]  /*bd50*/  IMAD.WIDE R92, R123, 0x2, R92 ;  /* 0x000000027b5c7825 */ /* 0x000fe200078e025c */
[----:B------:R-:W1:Y:S01]  /*bd60*/  LDCU UR8, c[0x0][0x364] ;  /* 0x00006c80ff0877ac */ /* 0x000e620008000800 */
[----:B------:R-:W2:Y:S01]  /*bd70*/  LDC R117, c[0x0][0x368] ;  /* 0x0000da00ff757b82 */ /* 0x000ea20000000800 */
[----:B------:R-:W-:-:S04]  /*bd80*/  IADD3 R94, PT, PT, -R92, -0x800, RZ ;  /* 0xfffff8005c5e7810 */ /* 0x000fc80007ffe1ff */
[----:B------:R-:W-:-:S04]  /*bd90*/  LOP3.LUT R95, R94, 0x3, RZ, 0xc0, !PT ;  /* 0x000000035e5f7812 */ /* 0x000fc800078ec0ff */
[----:B------:R-:W-:Y:S01]  /*bda0*/  IADD3 R92, P0, PT, R92, R95, RZ ;  /* 0x0000005f5c5c7210 */ /* 0x000fe20007f1e0ff */
[----:B------:R-:W-:-:S04]  /*bdb0*/  IMAD.IADD R116, R95, 0x1, R112 ;  /* 0x000000015f747824 */ /* 0x000fc800078e0270 */
[----:B------:R-:W-:Y:S01]  /*bdc0*/  IMAD.X R94, RZ, RZ, R93, P0 ;  /* 0x000000ffff5e7224 */ /* 0x000fe200000e065d */
[C---:B------:R-:W-:Y:S01]  /*bdd0*/  LEA R92, P0, R115.reuse, R92, 0x2 ;  /* 0x0000005c735c7211 */ /* 0x040fe200078010ff */
[C---:B------:R-:W-:Y:S01]  /*bde0*/  IMAD R123, R115.reuse, 0x4, R116 ;  /* 0x00000004737b7824 */ /* 0x040fe200078e0274 */
[----:B-1----:R-:W-:Y:S02]  /*bdf0*/  UIMAD UR5, UR5, UR8, URZ ;  /* 0x00000008050572a4 */ /* 0x002fe4000f8e02ff */
[----:B------:R-:W-:-:S04]  /*be00*/  LEA.HI.X R93, R115, R94, RZ, 0x2, P0 ;  /* 0x0000005e735d7211 */ /* 0x000fc800000f14ff */
[----:B--2---:R-:W-:-:S04]  /*be10*/  IMAD R112, R117, UR5, RZ ;  /* 0x0000000575707c24 */ /* 0x004fc8000f8e02ff */
[----:B------:R-:W-:Y:S01]  /*be20*/  IMAD.WIDE.U32 R94, R112, 0x4, R92 ;  /* 0x00000004705e7825 */ /* 0x000fe200078e005c */
[----:B------:R-:W-:-:S03]  /*be30*/  IADD3 R125, P1, PT, R115, R112, RZ ;  /* 0x00000070737d7210 */ /* 0x000fc60007f3e0ff */
[----:B------:R-:W-:Y:S01]  /*be40*/  IMAD R123, R112, 0x4, R123 ;  /* 0x00000004707b7824 */ /* 0x000fe200078e027b */
[----:B------:R-:W-:Y:S02]  /*be50*/  IADD3 R94, P0, PT, R94, 0x1000, RZ ;  /* 0x000010005e5e7810 */ /* 0x000fe40007f1e0ff */
[----:B------:R-:W-:-:S03]  /*be60*/  IADD3 R124, P2, PT, R112, R125, RZ ;  /* 0x0000007d707c7210 */ /* 0x000fc60007f5e0ff */
[----:B------:R-:W-:Y:S01]  /*be70*/  IMAD.X R95, RZ, RZ, R95, P0 ;  /* 0x000000ffff5f7224 */ /* 0x000fe200000e065f */
[----:B------:R-:W-:Y:S01]  /*be80*/  ISETP.NE.U32.AND P0, PT, R98, 0x1, PT ;  /* 0x000000016200780c */ /* 0x000fe20003f05070 */
[----:B------:R-:W-:-:S03]  /*be90*/  IMAD.X R98, RZ, RZ, RZ, P1 ;  /* 0x000000ffff627224 */ /* 0x000fc600008e06ff */
[----:B------:R-:W-:Y:S01]  /*bea0*/  @!PT LDS RZ, [RZ] ;  /* 0x00000000fffff984 */ /* 0x000fe20000000800 */
[----:B------:R-:W-:Y:S01]  /*beb0*/  @!PT LDS RZ, [RZ] ;  /* 0x00000000fffff984 */ /* 0x000fe20000000800 */
[----:B------:R-:W-:Y:S01]  /*bec0*/  @!PT LDS RZ, [RZ] ;  /* 0x00000000fffff984 */ /* 0x000fe20000000800 */
[----:B------:R1:W-:Y:S01]  /*bed0*/  LDGSTS.E [R123], desc[UR6][R94.64+-0x800] ;  /* 0x000008005e7b7fae */ /* 0x0003e2000b9a1006 */
[----:B------:R-:W-:Y:S01]  /*bee0*/  ISETP.NE.AND.EX P0, PT, RZ, RZ, PT, P0 ;  /* 0x000000ffff00720c */ /* 0x000fe20003f05300 */
[----:B------:R-:W-:-:S12]  /*bef0*/  IMAD.X R117, RZ, RZ, R98, P2 ;  /* 0x000000ffff757224 */ /* 0x000fd800010e0662 */
[----:B-1----:R-:W-:Y:S05]  /*bf00*/  @!P0 BRA `(.L_x_247) ;  /* 0x0000000000348947 */ /* 0x002fea0003800000 */
[C---:B------:R-:W-:Y:S02]  /*bf10*/  IMAD.SHL.U32 R95, R112.reuse, 0x4, RZ ;  /* 0x00000004705f7824 */ /* 0x040fe400078e00ff */
[----:B------:R-:W-:-:S03]  /*bf20*/  IMAD R123, R112, 0x4, R123 ;  /* 0x00000004707b7824 */ /* 0x000fc600078e027b */
[----:B------:R-:W-:Y:S02]  /*bf30*/  IADD3 R95, P0, P1, R95, R92, R95 ;  /* 0x0000005c5f5f7210 */ /* 0x000fe4000791e05f */
[----:B------:R-:W-:-:S04]  /*bf40*/  SHF.R.U32.HI R92, RZ, 0x1e, R112 ;  /* 0x0000001eff5c7819 */ /* 0x000fc80000011670 */
[----:B------:R-:W-:Y:S02]  /*bf50*/  IADD3.X R93, PT, PT, R92, R93, R92, P0, P1 ;  /* 0x0000005d5c5d7210 */ /* 0x000fe400007e245c */
[----:B------:R-:W-:-:S05]  /*bf60*/  IADD3 R92, P0, PT, R95, 0x1000, RZ ;  /* 0x000010005f5c7810 */ /* 0x000fca0007f1e0ff */
[----:B------:R-:W-:Y:S01]  /*bf70*/  IMAD.X R93, RZ, RZ, R93, P0 ;  /* 0x000000ffff5d7224 */ /* 0x000fe200000e065d */
[----:B------:R-:W-:-:S04]  /*bf80*/  IADD3 R124, P0, P1, R112, R125, R112 ;  /* 0x0000007d707c7210 */ /* 0x000fc8000791e070 */
[----:B------:R-:W-:Y:S01]  /*bf90*/  @!PT LDS RZ, [RZ] ;  /* 0x00000000fffff984 */ /* 0x000fe20000000800 */
[----:B------:R-:W-:Y:S01]  /*bfa0*/  @!PT LDS RZ, [RZ] ;  /* 0x00000000fffff984 */ /* 0x000fe20000000800 */
[----:B------:R-:W-:Y:S01]  /*bfb0*/  @!PT LDS RZ, [RZ] ;  /* 0x00000000fffff984 */ /* 0x000fe20000000800 */
[----:B------:R1:W-:Y:S01]  /*bfc0*/  LDGSTS.E [R123], desc[UR6][R92.64+-0x800] ;  /* 0x000008005c7b7fae */ /* 0x0003e2000b9a1006 */
[----:B------:R-:W-:-:S08]  /*bfd0*/  IADD3.X R117, PT, PT, RZ, R98, RZ, P0, P1 ;  /* 0x00000062ff757210 */ /* 0x000fd000007e24ff */
.L_x_247:
[----:B------:R-:W-:Y:S05]  /*bfe0*/  BSYNC.RECONVERGENT B2 ;  /* 0x0000000000027941 */ /* 0x000fea0003800200 */
.L_x_246:
[----:B------:R-:W-:-:S04]  /*bff0*/  ISETP.GE.U32.AND P0, PT, R4, 0x3, PT ;  /* 0x000000030400780c */ /* 0x000fc80003f06070 */
[----:B------:R-:W-:-:S13]  /*c000*/  ISETP.GE.U32.AND.EX P0, PT, R5, RZ, PT, P0 ;  /* 0x000000ff0500720c */ /* 0x000fda0003f06100 */
[----:B------:R-:W-:Y:S05]  /*c010*/  @!P0 BRA `(.L_x_245) ;  /* 0x0000000000cc8947 */ /* 0x000fea0003800000 */
[----:B-1----:R-:W1:Y:S01]  /*c020*/  LDC.64 R92, c[0x0][0x390] ;  /* 0x0000e400ff5c7b82 */ /* 0x002e620000000a00 */
        /* <DEDUP_REMOVED lines=8> */
[----:B------:R-:W-:Y:S02]  /*c0b0*/  LEA R122, R91, UR5, 0xc ;  /* 0x000000055b7a7c11 */ /* 0x000fe4000f8e60ff */
[C---:B------:R-:W-:Y:S01]  /*c0c0*/  IADD3 R98, PT, PT, -R95.reuse, 0x800, RZ ;  /* 0x000008005f627810 */ /* 0x040fe20007ffe1ff */
[----:B------:R-:W-:Y:S02]  /*c0d0*/  IMAD.X R116, RZ, RZ, R93, P0 ;  /* 0x000000ffff747224 */ /* 0x000fe400000e065d */
[----:B------:R-:W-:Y:S01]  /*c0e0*/  IMAD.IADD R122, R95, 0x1, R122 ;  /* 0x000000015f7a7824 */ /* 0x000fe200078e027a */
[----:B------:R-:W-:-:S07]  /*c0f0*/  SHF.R.U64 R98, R98, 0x2, RZ ;  /* 0x0000000262627819 */ /* 0x000fce00000012ff */
.L_x_248:
[----:B------:R-:W1:Y:S01]  /*c100*/  LDCU UR5, c[0x0][0x360] ;  /* 0x00006c00ff0577ac */ /* 0x000e620008000800 */
[C---:B------:R-:W-:Y:S01]  /*c110*/  LEA R92, P0, R124.reuse, R112, 0x2 ;  /* 0x000000707c5c7211 */ /* 0x040fe200078010ff */
[C---:B------:R-:W-:Y:S01]  /*c120*/  IMAD R125, R124.reuse, 0x4, R122 ;  /* 0x000000047c7d7824 */ /* 0x040fe200078e027a */
[----:B------:R-:W1:Y:S01]  /*c130*/  LDCU UR8, c[0x0][0x364] ;  /* 0x00006c80ff0877ac */ /* 0x000e620008000800 */
[----:B------:R-:W2:Y:S01]  /*c140*/  LDC R123, c[0x0][0x368] ;  /* 0x0000da00ff7b7b82 */ /* 0x000ea20000000800 */
[----:B------:R-:W-:Y:S02]  /*c150*/  LEA.HI.X R93, R124, R116, R117, 0x2, P0 ;  /* 0x000000747c5d7211 */ /* 0x000fe400000f1475 */
[----:B------:R-:W-:-:S05]  /*c160*/  IADD3 R94, P0, PT, R92, 0x1000, RZ ;  /* 0x000010005c5e7810 */ /* 0x000fca0007f1e0ff */
[----:B------:R-:W-:-:S05]  /*c170*/  IMAD.X R95, RZ, RZ, R93, P0 ;  /* 0x000000ffff5f7224 */ /* 0x000fca00000e065d */
[----:B------:R-:W-:Y:S01]  /*c180*/  @!PT LDS RZ, [RZ] ;  /* 0x00000000fffff984 */ /* 0x000fe20000000800 */
[----:B------:R-:W-:Y:S01]  /*c190*/  @!PT LDS RZ, [RZ] ;  /* 0x00000000fffff984 */ /* 0x000fe20000000800 */
[----:B------:R-:W-:Y:S01]  /*c1a0*/  @!PT LDS RZ, [RZ] ;  /* 0x00000000fffff984 */ /* 0x000fe20000000800 */
[----:B------:R3:W-:Y:S01]  /*c1b0*/  LDGSTS.E [R125], desc[UR6][R94.64+-0x800] ;  /* 0x000008005e7d7fae */ /* 0x0007e2000b9a1006 */
[----:B-1----:R-:W-:-:S06]  /*c1c0*/  UIMAD UR5, UR5, UR8, URZ ;  /* 0x00000008050572a4 */ /* 0x002fcc000f8e02ff */
[----:B--2---:R-:W-:-:S04]  /*c1d0*/  IMAD R123, R123, UR5, RZ ;  /* 0x000000057b7b7c24 */ /* 0x004fc8000f8e02ff */
[----:B------:R-:W-:-:S04]  /*c1e0*/  IMAD.WIDE.U32 R92, R123, 0x4, R92 ;  /* 0x000000047b5c7825 */ /* 0x000fc800078e005c */
[----:B---3--:R-:W-:Y:S01]  /*c1f0*/  IMAD R125, R123, 0x4, R125 ;  /* 0x000000047b7d7824 */ /* 0x008fe200078e027d */
[----:B------:R-:W-:-:S05]  /*c200*/  IADD3 R94, P0, PT, R92, 0x1000, RZ ;  /* 0x000010005c5e7810 */ /* 0x000fca0007f1e0ff */
[----:B------:R-:W-:-:S05]  /*c210*/  IMAD.X R95, RZ, RZ, R93, P0 ;  /* 0x000000ffff5f7224 */ /* 0x000fca00000e065d */
[----:B------:R1:W-:Y:S02]  /*c220*/  LDGSTS.E [R125], desc[UR6][R94.64+-0x800] ;  /* 0x000008005e7d7fae */ /* 0x0003e4000b9a1006 */
[----:B-1----:R-:W-:-:S04]  /*c230*/  IMAD.WIDE.U32 R94, R123, 0x4, R92 ;  /* 0x000000047b5e7825 */ /* 0x002fc800078e005c */
[----:B------:R-:W-:Y:S01]  /*c240*/  IMAD R125, R123, 0x4, R125 ;  /* 0x000000047b7d7824 */ /* 0x000fe200078e027d */
[----:B------:R-:W-:-:S05]  /*c250*/  IADD3 R92, P0, PT, R94, 0x1000, RZ ;  /* 0x000010005e5c7810 */ /* 0x000fca0007f1e0ff */
[--C-:B------:R-:W-:Y:S02]  /*c260*/  IMAD.X R93, RZ, RZ, R95.reuse, P0 ;  /* 0x000000ffff5d7224 */ /* 0x100fe400000e065f */
[----:B------:R-:W-:-:S03]  /*c270*/  IMAD.WIDE.U32 R94, R123, 0x4, R94 ;  /* 0x000000047b5e7825 */ /* 0x000fc600078e005e */
[----:B------:R1:W-:Y:S01]  /*c280*/  LDGSTS.E [R125], desc[UR6][R92.64+-0x800] ;  /* 0x000008005c7d7fae */ /* 0x0003e2000b9a1006 */
[----:B------:R-:W-:-:S05]  /*c290*/  IADD3 R94, P0, PT, R94, 0x1000, RZ ;  /* 0x000010005e5e7810 */ /* 0x000fca0007f1e0ff */
[----:B------:R-:W-:Y:S02]  /*c2a0*/  IMAD.X R95, RZ, RZ, R95, P0 ;  /* 0x000000ffff5f7224 */ /* 0x000fe400000e065f */
[----:B-1----:R-:W-:Y:S02]  /*c2b0*/  IMAD.MOV.U32 R92, RZ, RZ, R124 ;  /* 0x000000ffff5c7224 */ /* 0x002fe400078e007c */
[----:B------:R-:W-:Y:S02]  /*c2c0*/  IMAD.MOV.U32 R93, RZ, RZ, R117 ;  /* 0x000000ffff5d7224 */ /* 0x000fe400078e0075 */
[C---:B------:R-:W-:Y:S02]  /*c2d0*/  IMAD R117, R123.reuse, 0x4, R125 ;  /* 0x000000047b757824 */ /* 0x040fe400078e027d */
[----:B------:R-:W-:-:S03]  /*c2e0*/  IMAD.WIDE.U32 R92, R123, 0x4, R92 ;  /* 0x000000047b5c7825 */ /* 0x000fc600078e005c */
[----:B------:R1:W-:Y:S01]  /*c2f0*/  LDGSTS.E [R117], desc[UR6][R94.64+-0x800] ;  /* 0x000008005e757fae */ /* 0x0003e2000b9a1006 */
[----:B------:R-:W-:Y:S01]  /*c300*/  IMAD.MOV.U32 R124, RZ, RZ, R92 ;  /* 0x000000ffff7c7224 */ /* 0x000fe200078e005c */
[----:B------:R-:W-:-:S04]  /*c310*/  ISETP.GE.U32.AND P0, PT, R92, R98, PT ;  /* 0x000000625c00720c */ /* 0x000fc80003f06070 */
[----:B------:R-:W-:Y:S01]  /*c320*/  ISETP.GE.U32.AND.EX P0, PT, R93, RZ, PT, P0 ;  /* 0x000000ff5d00720c */ /* 0x000fe20003f06100 */
[----:B-1----:R-:W-:-:S12]  /*c330*/  IMAD.MOV.U32 R117, RZ, RZ, R93 ;  /* 0x000000ffff757224 */ /* 0x002fd800078e005d */
[----:B------:R-:W-:Y:S05]  /*c340*/  @!P0 BRA `(.L_x_248) ;  /* 0xfffffffc006c8947 */ /* 0x000fea000383ffff */
.L_x_245:
[----:B------:R-:W-:Y:S05]  /*c350*/  BSYNC.RECONVERGENT B1 ;  /* 0x0000000000017941 */ /* 0x000fea0003800200 */
.L_x_244:
[----:B------:R-:W-:Y:S01]  /*c360*/  IADD3 R99, PT, PT, R99, 0x1000, R96 ;  /* 0x0000100063637810 */ /* 0x000fe20007ffe060 */
[----:B------:R-:W-:Y:S03]  /*c370*/  BSSY.RECONVERGENT B1, `(.L_x_249) ;  /* 0x0000026000017945 */ /* 0x000fe60003800200 */
[----:B-1----:R-:W-:-:S04]  /*c380*/  LOP3.LUT R92, R99, 0x3, RZ, 0xc0, !PT ;  /* 0x00000003635c7812 */ /* 0x002fc800078ec0ff */
[----:B------:R-:W-:-:S04]  /*c390*/  ISETP.GT.U32.AND P0, PT, R92, R115, PT ;  /* 0x000000735c00720c */ /* 0x000fc80003f04070 */
[----:B------:R-:W-:-:S13]  /*c3a0*/  ISETP.GT.U32.AND.EX P0, PT, RZ, RZ, PT, P0 ;  /* 0x000000ffff00720c */ /* 0x000fda0003f04100 */
[----:B------:R-:W-:Y:S05]  /*c3b0*/  @!P0 BRA `(.L_x_250) ;  /* 0x0000000000848947 */ /* 0x000fea0003800000 */
[----:B------:R-:W1:Y:S01]  /*c3c0*/  S2UR UR8, SR_CgaCtaId ;  /* 0x00000000000879c3 */ /* 0x000e620000008800 */
[----:B------:R-:W-:Y:S01]  /*c3d0*/  IMAD.SHL.U32 R92, R113, 0x400, RZ ;  /* 0x00000400715c7824 */ /* 0x000fe200078e00ff */
[----:B------:R-:W2:Y:S01]  /*c3e0*/  LDCU UR9, c[0x0][0x394] ;  /* 0x00007280ff0977ac */ /* 0x000ea20008000800 */
[----:B------:R-:W-:Y:S02]  /*c3f0*/  IMAD.MOV.U32 R116, RZ, RZ, R115 ;  /* 0x000000ffff747224 */ /* 0x000fe400078e0073 */
[----:B------:R-:W-:Y:S01]  /*c400*/  IMAD.WIDE R92, R92, 0x2, RZ ;  /* 0x000000025c5c7825 */ /* 0x000fe200078e02ff */
[----:B------:R-:W-:-:S03]  /*c410*/  UMOV UR5, 0x400 ;  /* 0x0000040000057882 */ /* 0x000fc60000000000 */
[----:B------:R-:W-:Y:S01]  /*c420*/  IMAD.MOV.U32 R123, RZ, RZ, RZ ;  /* 0x000000ffff7b7224 */ /* 0x000fe200078e00ff */
[C---:B------:R-:W-:Y:S02]  /*c430*/  IADD3 R94, PT, PT, -R92.reuse, -0x800, -R96 ;  /* 0xfffff8005c5e7810 */ /* 0x040fe40007ffe960 */
[----:B------:R-:W-:Y:S02]  /*c440*/  IADD3 R96, P0, PT, R92, R96, RZ ;  /* 0x000000605c607210 */ /* 0x000fe40007f1e0ff */
[----:B------:R-:W-:-:S04]  /*c450*/  LOP3.LUT R92, R94, 0x3, RZ, 0xc0, !PT ;  /* 0x000000035e5c7812 */ /* 0x000fc800078ec0ff */
[----:B------:R-:W-:Y:S02]  /*c460*/  IADD3 R99, PT, PT, -R92, 0x800, RZ ;  /* 0x000008005c637810 */ /* 0x000fe40007ffe1ff */
[----:B--2---:R-:W-:Y:S02]  /*c470*/  IADD3.X R98, PT, PT, R93, UR9, RZ, P0, !PT ;  /* 0x000000095d627c10 */ /* 0x004fe400087fe4ff */
[C---:B------:R-:W-:Y:S01]  /*c480*/  LOP3.LUT R95, R99.reuse, 0xffc, RZ, 0xc0, !PT ;  /* 0x00000ffc635f7812 */ /* 0x040fe200078ec0ff */
[----:B-1----:R-:W-:Y:S01]  /*c490*/  ULEA UR5, UR8, UR5, 0x18 ;  /* 0x0000000508057291 */ /* 0x002fe2000f8ec0ff */
[----:B------:R-:W-:Y:S02]  /*c4a0*/  LOP3.LUT R99, R99, 0x3, RZ, 0xc0, !PT ;  /* 0x0000000363637812 */ /* 0x000fe400078ec0ff */
[----:B------:R-:W-:-:S03]  /*c4b0*/  LOP3.LUT R125, R95, R92, RZ, 0xfc, !PT ;  /* 0x0000005c5f7d7212 */ /* 0x000fc600078efcff */
[----:B------:R-:W-:-:S05]  /*c4c0*/  LEA R93, R91, UR5, 0xc ;  /* 0x000000055b5d7c11 */ /* 0x000fca000f8e60ff */
[----:B------:R-:W-:-:S07]  /*c4d0*/  IMAD.IADD R94, R93, 0x1, R92 ;  /* 0x000000015d5e7824 */ /* 0x000fce00078e025c */
.L_x_251:
[----:B-1----:R-:W-:-:S04]  /*c4e0*/  IADD3 R92, P0, P1, R96, R116, R125 ;  /* 0x00000074605c7210 */ /* 0x002fc8000791e07d */
[----:B------:R-:W-:-:S05]  /*c4f0*/  IADD3.X R93, PT, PT, R98, R123, RZ, P0, P1 ;  /* 0x0000007b625d7210 */ /* 0x000fca00007e24ff */
[----:B------:R-:W2:Y:S01]  /*c500*/  LDG.E.U8 R92, desc[UR6][R92.64+0x800] ;  /* 0x000800065c5c7981 */ /* 0x000ea2000c1e1100 */
[----:B------:R-:W1:Y:S01]  /*c510*/  LDCU UR5, c[0x0][0x360] ;  /* 0x00006c00ff0577ac */ /* 0x000e620008000800 */
[----:B------:R-:W-:Y:S01]  /*c520*/  IADD3 R117, PT, PT, R94, R116, R95 ;  /* 0x000000745e757210 */ /* 0x000fe20007ffe05f */
        /* <DEDUP_REMOVED lines=10> */
.L_x_250:
[----:B------:R-:W-:Y:S05]  /*c5d0*/  BSYNC.RECONVERGENT B1 ;  /* 0x0000000000017941 */ /* 0x000fea0003800200 */
.L_x_249:
[----:B------:R-:W-:Y:S05]  /*c5e0*/  BRA `(.L_x_252) ;  /* 0x0000003000187947 */ /* 0x000fea0003800000 */
.L_x_377:
        /* <DEDUP_REMOVED lines=12> */
[----:B------:R-:W1:Y:S01]  /*c6b0*/  LDC.64 R92, c[0x0][0x390] ;  /* 0x0000e400ff5c7b82 */ /* 0x000e620000000a00 */
[----:B------:R-:W-:-:S04]  /*c6c0*/  IMAD.SHL.U32 R123, R113, 0x400, RZ ;  /* 0x00000400717b7824 */ /* 0x000fc800078e00ff */
[----:B-1----:R-:W-:-:S03]  /*c6d0*/  IMAD.WIDE R94, R123, 0x2, R92 ;  /* 0x000000027b5e7825 */ /* 0x002fc600078e025c */
[----:B------:R-:W-:-:S04]  /*c6e0*/  LEA R94, P1, R115, R94, 0x1 ;  /* 0x0000005e735e7211 */ /* 0x000fc800078208ff */
[----:B------:R-:W-:-:S05]  /*c6f0*/  LEA.HI.X R95, R115, R95, RZ, 0x1, P1 ;  /* 0x0000005f735f7211 */ /* 0x000fca00008f0cff */
[----:B------:R-:W2:Y:S01]  /*c700*/  LDG.E.U16 R125, desc[UR6][R94.64+0x800] ;  /* 0x000800065e7d7981 */ /* 0x000ea2000c1e1500 */
[----:B------:R-:W1:Y:S01]  /*c710*/  S2UR UR11, SR_CgaCtaId ;  /* 0x00000000000b79c3 */ /* 0x000e620000008800 */
[----:B------:R-:W3:Y:S01]  /*c720*/  LDCU UR5, c[0x0][0x360] ;  /* 0x00006c00ff0577ac */ /* 0x000ee20008000800 */
[----:B------:R-:W-:Y:S01]  /*c730*/  ISETP.NE.U32.AND P1, PT, R122, RZ, PT ;  /* 0x000000ff7a00720c */ /* 0x000fe20003f25070 */
[----:B------:R-:W3:Y:S03]  /*c740*/  LDCU UR8, c[0x0][0x364] ;  /* 0x00006c80ff0877ac */ /* 0x000ee60008000800 */
[----:B------:R-:W-:Y:S02]  /*c750*/  ISETP.NE.AND.EX P1, PT, RZ, RZ, PT, P1 ;  /* 0x000000ffff00720c */ /* 0x000fe40003f25310 */
[----:B------:R-:W4:Y:S01]  /*c760*/  LDC R99, c[0x0][0x368] ;  /* 0x0000da00ff637b82 */ /* 0x000f220000000800 */
[----:B------:R-:W-:Y:S01]  /*c770*/  UMOV UR9, 0x400 ;  /* 0x0000040000097882 */ /* 0x000fe20000000000 */
[----:B---3--:R-:W-:-:S02]  /*c780*/  UIMAD UR5, UR5, UR8, URZ ;  /* 0x00000008050572a4 */ /* 0x008fc4000f8e02ff */
[----:B-1----:R-:W-:-:S06]  /*c790*/  ULEA UR9, UR11, UR9, 0x18 ;  /* 0x000000090b097291 */ /* 0x002fcc000f8ec0ff */
[----:B------:R-:W-:Y:S01]  /*c7a0*/  LEA R96, R91, UR9, 0xc ;  /* 0x000000095b607c11 */ /* 0x000fe2000f8e60ff */
[----:B----4-:R-:W-:-:S04]  /*c7b0*/  IMAD R99, R99, UR5, RZ ;  /* 0x0000000563637c24 */ /* 0x010fc8000f8e02ff */
[C---:B------:R-:W-:Y:S01]  /*c7c0*/  IMAD R96, R115.reuse, 0x2, R96 ;  /* 0x0000000273607824 */ /* 0x040fe200078e0260 */
[----:B------:R-:W-:-:S05]  /*c7d0*/  IADD3 R98, P2, PT, R115, R99, RZ ;  /* 0x0000006373627210 */ /* 0x000fca0007f5e0ff */
[----:B------:R-:W-:Y:S02]  /*c7e0*/  IMAD.X R112, RZ, RZ, RZ, P2 ;  /* 0x000000ffff707224 */ /* 0x000fe400010e06ff */
[----:B------:R-:W-:Y:S02]  /*c7f0*/  IMAD.MOV.U32 R116, RZ, RZ, R98 ;  /* 0x000000ffff747224 */ /* 0x000fe400078e0062 */
[----:B------:R-:W-:Y:S01]  /*c800*/  IMAD.MOV.U32 R117, RZ, RZ, R112 ;  /* 0x000000ffff757224 */ /* 0x000fe200078e0070 */
[----:B--2---:R1:W-:Y:S01]  /*c810*/  STS.U16 [R96], R125 ;  /* 0x0000007d60007388 */ /* 0x0043e20000000400 */
[----:B------:R-:W-:Y:S05]  /*c820*/  @!P1 BRA `(.L_x_256) ;  /* 0x0000000000509947 */ /* 0x000fea0003800000 */
[----:B------:R-:W-:Y:S01]  /*c830*/  ISETP.NE.U32.AND P1, PT, R122, 0x1, PT ;  /* 0x000000017a00780c */ /* 0x000fe20003f25070 */
[----:B------:R-:W-:-:S03]  /*c840*/  IMAD.WIDE.U32 R94, R99, 0x2, R94 ;  /* 0x00000002635e7825 */ /* 0x000fc600078e005e */
[----:B------:R-:W-:-:S03]  /*c850*/  ISETP.NE.AND.EX P1, PT, RZ, RZ, PT, P1 ;  /* 0x000000ffff00720c */ /* 0x000fc60003f25310 */
[----:B------:R-:W2:Y:S10]  /*c860*/  LDG.E.U16 R94, desc[UR6][R94.64+0x800] ;  /* 0x000800065e5e7981 */ /* 0x000eb4000c1e1500 */
[----:B------:R-:W-:-:S03]  /*c870*/  @P1 IMAD.WIDE R92, R123, 0x2, R92 ;  /* 0x000000027b5c1825 */ /* 0x000fc600078e025c */
[----:B------:R-:W-:Y:S01]  /*c880*/  @P1 LEA R117, P2, R115, R92, 0x1 ;  /* 0x0000005c73751211 */ /* 0x000fe200078408ff */
[----:B------:R-:W-:-:S03]  /*c890*/  @P1 IMAD.SHL.U32 R92, R99, 0x2, RZ ;  /* 0x00000002635c1824 */ /* 0x000fc600078e00ff */
[----:B------:R-:W-:Y:S02]  /*c8a0*/  @P1 LEA.HI.X R116, R115, R93, RZ, 0x1, P2 ;  /* 0x0000005d73741211 */ /* 0x000fe400010f0cff */
[----:B------:R-:W-:Y:S02]  /*c8b0*/  @P1 IADD3 R92, P2, P4, R92, R117, R92 ;  /* 0x000000755c5c1210 */ /* 0x000fe40007c5e05c */
[----:B------:R-:W-:-:S04]  /*c8c0*/  @P1 SHF.R.U32.HI R93, RZ, 0x1f, R99 ;  /* 0x0000001fff5d1819 */ /* 0x000fc80000011663 */
[----:B------:R-:W-:-:S05]  /*c8d0*/  @P1 IADD3.X R93, PT, PT, R93, R116, R93, P2, P4 ;  /* 0x000000745d5d1210 */ /* 0x000fca00017e845d */
[----:B------:R-:W3:Y:S01]  /*c8e0*/  @P1 LDG.E.U16 R92, desc[UR6][R92.64+0x800] ;  /* 0x000800065c5c1981 */ /* 0x000ee2000c1e1500 */
[----:B-1----:R-:W-:-:S04]  /*c8f0*/  IMAD R96, R99, 0x2, R96 ;  /* 0x0000000263607824 */ /* 0x002fc800078e0260 */
[C---:B------:R-:W-:Y:S01]  /*c900*/  @P1 IMAD R123, R99.reuse, 0x2, R96 ;  /* 0x00000002637b1824 */ /* 0x040fe200078e0260 */
[CC--:B------:R-:W-:Y:S02]  /*c910*/  IADD3 R116, P2, PT, R99.reuse, R98.reuse, RZ ;  /* 0x0000006263747210 */ /* 0x0c0fe40007f5e0ff */
[----:B------:R-:W-:-:S03]  /*c920*/  @P1 IADD3 R116, P4, P5, R99, R98, R99 ;  /* 0x0000006263741210 */ /* 0x000fc60007d9e063 */
[----:B------:R-:W-:Y:S01]  /*c930*/  IMAD.X R117, RZ, RZ, R112, P2 ;  /* 0x000000ffff757224 */ /* 0x000fe200010e0670 */
[----:B------:R-:W-:Y:S01]  /*c940*/  @P1 IADD3.X R117, PT, PT, RZ, R112, RZ, P4, P5 ;  /* 0x00000070ff751210 */ /* 0x000fe200027ea4ff */
[----:B--2---:R2:W-:Y:S04]  /*c950*/  STS.U16 [R96], R94 ;  /* 0x0000005e60007388 */ /* 0x0045e80000000400 */
[----:B---3--:R2:W-:Y:S04]  /*c960*/  @P1 STS.U16 [R123], R92 ;  /* 0x0000005c7b001388 */ /* 0x0085e80000000400 */
.L_x_256:
[----:B------:R-:W-:Y:S05]  /*c970*/  BSYNC.RECONVERGENT B2 ;  /* 0x0000000000027941 */ /* 0x000fea0003800200 */
.L_x_255:
[----:B------:R-:W-:Y:S05]  /*c980*/  @!P0 BRA `(.L_x_254) ;  /* 0x0000000000848947 */ /* 0x000fea0003800000 */
[----:B------:R-:W3:Y:S01]  /*c990*/  S2UR UR8, SR_CgaCtaId ;  /* 0x00000000000879c3 */ /* 0x000ee20000008800 */
[----:B------:R-:W-:Y:S01]  /*c9a0*/  UMOV UR5, 0x400 ;  /* 0x0000040000057882 */ /* 0x000fe20000000000 */
[----:B------:R-:W-:-:S06]  /*c9b0*/  IMAD.SHL.U32 R95, R113, 0x400, RZ ;  /* 0x00000400715f7824 */ /* 0x000fcc00078e00ff */
[----:B--2---:R-:W2:Y:S01]  /*c9c0*/  LDC.64 R92, c[0x0][0x390] ;  /* 0x0000e400ff5c7b82 */ /* 0x004ea20000000a00 */
[----:B---3--:R-:W-:-:S06]  /*c9d0*/  ULEA UR5, UR8, UR5, 0x18 ;  /* 0x0000000508057291 */ /* 0x008fcc000f8ec0ff */
[----:B-1----:R-:W-:Y:S01]  /*c9e0*/  LEA R96, R91, UR5, 0xc ;  /* 0x000000055b607c11 */ /* 0x002fe2000f8e60ff */
[----:B--2---:R-:W-:-:S07]  /*c9f0*/  IMAD.WIDE R92, R95, 0x2, R92 ;  /* 0x000000025f5c7825 */ /* 0x004fce00078e025c */
.L_x_257:
[C---:B-1----:R-:W-:Y:S01]  /*ca00*/  LEA R124, P0, R116.reuse, R92, 0x1 ;  /* 0x0000005c747c7211 */ /* 0x042fe200078008ff */
[----:B------:R-:W1:Y:S03]  /*ca10*/  LDCU UR5, c[0x0][0x360] ;  /* 0x00006c00ff0577ac */ /* 0x000e660008000800 */
[----:B------:R-:W-:Y:S01]  /*ca20*/  LEA.HI.X R125, R116, R93, R117, 0x1, P0 ;  /* 0x0000005d747d7211 */ /* 0x000fe200000f0c75 */
[----:B------:R-:W1:Y:S01]  /*ca30*/  LDCU UR8, c[0x0][0x364] ;  /* 0x00006c80ff0877ac */ /* 0x000e620008000800 */
[----:B------:R-:W2:Y:S03]  /*ca40*/  LDC R112, c[0x0][0x368] ;  /* 0x0000da00ff707b82 */ /* 0x000ea60000000800 */
[----:B------:R3:W4:Y:S01]  /*ca50*/  LDG.E.U16 R94, desc[UR6][R124.64+0x800] ;  /* 0x000800067c5e7981 */ /* 0x000722000c1e1500 */
[----:B-1----:R-:W-:-:S06]  /*ca60*/  UIMAD UR5, UR5, UR8, URZ ;  /* 0x00000008050572a4 */ /* 0x002fcc000f8e02ff */
[----:B--2---:R-:W-:-:S04]  /*ca70*/  IMAD R112, R112, UR5, RZ ;  /* 0x0000000570707c24 */ /* 0x004fc8000f8e02ff */
[----:B------:R-:W-:-:S04]  /*ca80*/  IMAD.WIDE.U32 R122, R112, 0x2, R124 ;  /* 0x00000002707a7825 */ /* 0x000fc800078e007c */
[----:B------:R-:W-:Y:S01]  /*ca90*/  IMAD R95, R116, 0x2, R96 ;  /* 0x00000002745f7824 */ /* 0x000fe200078e0260 */
[----:B------:R-:W2:Y:S01]  /*caa0*/  LDG.E.U16 R124, desc[UR6][R122.64+0x800] ;  /* 0x000800067a7c7981 */ /* 0x000ea2000c1e1500 */
[----:B------:R-:W-:-:S04]  /*cab0*/  IMAD.WIDE.U32 R98, R112, 0x2, R122 ;  /* 0x0000000270627825 */ /* 0x000fc800078e007a */
[C---:B---3--:R-:W-:Y:S01]  /*cac0*/  IMAD R125, R112.reuse, 0x2, R95 ;  /* 0x00000002707d7824 */ /* 0x048fe200078e025f */
[----:B------:R1:W3:Y:S04]  /*cad0*/  LDG.E.U16 R122, desc[UR6][R98.64+0x800] ;  /* 0x00080006627a7981 */ /* 0x0002e8000c1e1500 */
[----:B----4-:R4:W-:Y:S02]  /*cae0*/  STS.U16 [R95], R94 ;  /* 0x0000005e5f007388 */ /* 0x0109e40000000400 */
[----:B----4-:R-:W-:-:S05]  /*caf0*/  IMAD.WIDE.U32 R94, R112, 0x2, R98 ;  /* 0x00000002705e7825 */ /* 0x010fca00078e0062 */
[----:B------:R-:W4:Y:S01]  /*cb00*/  LDG.E.U16 R98, desc[UR6][R94.64+0x800] ;  /* 0x000800065e627981 */ /* 0x000f22000c1e1500 */
[C---:B-1----:R-:W-:Y:S02]  /*cb10*/  IMAD R99, R112.reuse, 0x2, R125 ;  /* 0x0000000270637824 */ /* 0x042fe400078e027d */
[----:B------:R-:W-:-:S04]  /*cb20*/  IMAD.WIDE.U32 R116, R112, 0x4, R116 ;  /* 0x0000000470747825 */ /* 0x000fc800078e0074 */
[----:B------:R-:W-:Y:S01]  /*cb30*/  IMAD R123, R112, 0x2, R99 ;  /* 0x00000002707b7824 */ /* 0x000fe200078e0263 */
[----:B------:R-:W-:Y:S01]  /*cb40*/  ISETP.GE.U32.AND P0, PT, R116, 0x400, PT ;  /* 0x000004007400780c */ /* 0x000fe20003f06070 */
[----:B--2---:R1:W-:Y:S03]  /*cb50*/  STS.U16 [R125], R124 ;  /* 0x0000007c7d007388 */ /* 0x0043e60000000400 */
[----:B------:R-:W-:Y:S01]  /*cb60*/  ISETP.GE.U32.AND.EX P0, PT, R117, RZ, PT, P0 ;  /* 0x000000ff7500720c */ /* 0x000fe20003f06100 */
[----:B---3--:R1:W-:Y:S04]  /*cb70*/  STS.U16 [R99], R122 ;  /* 0x0000007a63007388 */ /* 0x0083e80000000400 */
[----:B----4-:R1:W-:Y:S08]  /*cb80*/  STS.U16 [R123], R98 ;  /* 0x000000627b007388 */ /* 0x0103f00000000400 */
[----:B------:R-:W-:Y:S05]  /*cb90*/  @!P0 BRA `(.L_x_257) ;  /* 0xfffffffc00988947 */ /* 0x000fea000383ffff */
.L_x_254:
[----:B------:R-:W-:Y:S05]  /*cba0*/  BSYNC.RECONVERGENT B1 ;  /* 0x0000000000017941 */ /* 0x000fea0003800200 */
.L_x_253:
[----:B------:R-:W-:Y:S05]  /*cbb0*/  BRA `(.L_x_252) ;  /* 0x0000002800a47947 */ /* 0x000fea0003800000 */
.L_x_240:
[----:B------:R-:W-:-:S05]  /*cbc0*/  IMAD.MOV.U32 R93, RZ, RZ, -0x3 ;  /* 0xfffffffdff5d7424 */ /* 0x000fca00078e00ff */
[----:B------:R-:W-:-:S05]  /*cbd0*/  VIADDMNMX.U32 R92, R92, R93, 0x5, PT ;  /* 0x000000055c5c7446 */ /* 0x000fca000380005d */
[----:B------:R-:W-:-:S04]  /*cbe0*/  IMAD.SHL.U32 R95, R92, 0x4, RZ ;  /* 0x000000045c5f7824 */ /* 0x000fc800078e00ff */
[----:B------:R-:W1:Y:S02]  /*cbf0*/  LDC R92, c[0x2][R95+0x78] ;  /* 0x00801e005f5c7b82 */ /* 0x000e640000000800 */
[----:B-1----:R-:W-:-:S04]  /*cc00*/  SHF.R.S32.HI R93, RZ, 0x1f, R92 ;  /* 0x0000001fff5d7819 */ /* 0x002fc8000001145c */
.L_x_380:
[----:B------:R-:W-:Y:S05]  /*cc10*/  BRX R92 -0xcc20                                                                              (*"BRANCH_TARGETS .L_x_381,.L_x_379,.L_x_385"*) ;  /* 0xffffff305cf87949 */ /* 0x000fea000383ffff */
.L_x_379:
        /* <DEDUP_REMOVED lines=15> */
[----:B------:R-:W-:-:S05]  /*cd10*/  IADD3 R98, P1, PT, R115, R94, RZ ;  /* 0x0000005e73627210 */ /* 0x000fca0007f3e0ff */
[----:B------:R-:W-:-:S05]  /*cd20*/  IMAD.X R99, RZ, RZ, R95, P1 ;  /* 0x000000ffff637224 */ /* 0x000fca00008e065f */
[----:B------:R1:W2:Y:S01]  /*cd30*/  LDG.E.U8 R125, desc[UR6][R98.64+0x800] ;  /* 0x00080006627d7981 */ /* 0x0002a2000c1e1100 */
[----:B------:R-:W3:Y:S01]  /*cd40*/  S2UR UR11, SR_CgaCtaId ;  /* 0x00000000000b79c3 */ /* 0x000ee20000008800 */
[----:B------:R-:W4:Y:S01]  /*cd50*/  LDCU UR5, c[0x0][0x360] ;  /* 0x00006c00ff0577ac */ /* 0x000f220008000800 */
[----:B------:R-:W-:Y:S01]  /*cd60*/  ISETP.NE.U32.AND P1, PT, R122, RZ, PT ;  /* 0x000000ff7a00720c */ /* 0x000fe20003f25070 */
[----:B------:R-:W4:Y:S03]  /*cd70*/  LDCU UR8, c[0x0][0x364] ;  /* 0x00006c80ff0877ac */ /* 0x000f260008000800 */
[----:B------:R-:W-:Y:S02]  /*cd80*/  ISETP.NE.AND.EX P1, PT, RZ, RZ, PT, P1 ;  /* 0x000000ffff00720c */ /* 0x000fe40003f25310 */
[----:B------:R-:W1:Y:S01]  /*cd90*/  LDC R112, c[0x0][0x368] ;  /* 0x0000da00ff707b82 */ /* 0x000e620000000800 */
[----:B------:R-:W-:Y:S01]  /*cda0*/  UMOV UR9, 0x400 ;  /* 0x0000040000097882 */ /* 0x000fe20000000000 */
[----:B----4-:R-:W-:-:S02]  /*cdb0*/  UIMAD UR5, UR5, UR8, URZ ;  /* 0x00000008050572a4 */ /* 0x010fc4000f8e02ff */
[----:B---3--:R-:W-:-:S06]  /*cdc0*/  ULEA UR9, UR11, UR9, 0x18 ;  /* 0x000000090b097291 */ /* 0x008fcc000f8ec0ff */
[----:B------:R-:W-:Y:S01]  /*cdd0*/  LEA R96, R91, UR9, 0xc ;  /* 0x000000095b607c11 */ /* 0x000fe2000f8e60ff */
[----:B-1----:R-:W-:-:S04]  /*cde0*/  IMAD R99, R112, UR5, RZ ;  /* 0x0000000570637c24 */ /* 0x002fc8000f8e02ff */
[C---:B------:R-:W-:Y:S01]  /*cdf0*/  IMAD.IADD R96, R115.reuse, 0x1, R96 ;  /* 0x0000000173607824 */ /* 0x040fe200078e0260 */
[----:B------:R-:W-:-:S05]  /*ce00*/  IADD3 R98, P2, PT, R115, R99, RZ ;  /* 0x0000006373627210 */ /* 0x000fca0007f5e0ff */
[----:B------:R-:W-:Y:S02]  /*ce10*/  IMAD.X R112, RZ, RZ, RZ, P2 ;  /* 0x000000ffff707224 */ /* 0x000fe400010e06ff */
[----:B------:R-:W-:Y:S02]  /*ce20*/  IMAD.MOV.U32 R116, RZ, RZ, R98 ;  /* 0x000000ffff747224 */ /* 0x000fe400078e0062 */
[----:B------:R-:W-:Y:S01]  /*ce30*/  IMAD.MOV.U32 R117, RZ, RZ, R112 ;  /* 0x000000ffff757224 */ /* 0x000fe200078e0070 */
[----:B--2---:R1:W-:Y:S01]  /*ce40*/  STS.U8 [R96], R125 ;  /* 0x0000007d60007388 */ /* 0x0043e20000000000 */
[----:B------:R-:W-:Y:S05]  /*ce50*/  @!P1 BRA `(.L_x_261) ;  /* 0x00000000004c9947 */ /* 0x000fea0003800000 */
[----:B------:R-:W-:Y:S02]  /*ce60*/  ISETP.NE.U32.AND P1, PT, R122, 0x1, PT ;  /* 0x000000017a00780c */ /* 0x000fe40003f25070 */
[----:B------:R-:W-:Y:S02]  /*ce70*/  IADD3 R94, P2, P4, R99, R94, R115 ;  /* 0x0000005e635e7210 */ /* 0x000fe40007c5e073 */
[----:B------:R-:W-:Y:S02]  /*ce80*/  ISETP.NE.AND.EX P1, PT, RZ, RZ, PT, P1 ;  /* 0x000000ffff00720c */ /* 0x000fe40003f25310 */
[----:B------:R-:W-:-:S05]  /*ce90*/  IADD3.X R95, PT, PT, RZ, R95, RZ, P2, P4 ;  /* 0x0000005fff5f7210 */ /* 0x000fca00017e84ff */
[----:B------:R-:W2:Y:S06]  /*cea0*/  LDG.E.U8 R94, desc[UR6][R94.64+0x800] ;  /* 0x000800065e5e7981 */ /* 0x000eac000c1e1100 */
[----:B------:R-:W-:-:S03]  /*ceb0*/  @P1 IMAD.WIDE R92, R123, 0x2, R92 ;  /* 0x000000027b5c1825 */ /* 0x000fc600078e025c */
[----:B------:R-:W-:-:S04]  /*cec0*/  @P1 IADD3 R92, P2, P4, R99, R92, R115 ;  /* 0x0000005c635c1210 */ /* 0x000fc80007c5e073 */
[----:B------:R-:W-:Y:S02]  /*ced0*/  @P1 IADD3.X R93, PT, PT, RZ, R93, RZ, P2, P4 ;  /* 0x0000005dff5d1210 */ /* 0x000fe400017e84ff */
[----:B------:R-:W-:-:S05]  /*cee0*/  @P1 IADD3 R92, P2, PT, R99, R92, RZ ;  /* 0x0000005c635c1210 */ /* 0x000fca0007f5e0ff */
[----:B------:R-:W-:-:S05]  /*cef0*/  @P1 IMAD.X R93, RZ, RZ, R93, P2 ;  /* 0x000000ffff5d1224 */ /* 0x000fca00010e065d */
[----:B------:R-:W3:Y:S01]  /*cf00*/  @P1 LDG.E.U8 R92, desc[UR6][R92.64+0x800] ;  /* 0x000800065c5c1981 */ /* 0x000ee2000c1e1100 */
[C---:B------:R-:W-:Y:S01]  /*cf10*/  IMAD.IADD R123, R99.reuse, 0x1, R96 ;  /* 0x00000001637b7824 */ /* 0x040fe200078e0260 */
[C-C-:B-1----:R-:W-:Y:S02]  /*cf20*/  @P1 IADD3 R125, PT, PT, R99.reuse, R96, R99.reuse ;  /* 0x00000060637d1210 */ /* 0x142fe40007ffe063 */
[CC--:B------:R-:W-:Y:S02]  /*cf30*/  IADD3 R116, P2, PT, R99.reuse, R98.reuse, RZ ;  /* 0x0000006263747210 */ /* 0x0c0fe40007f5e0ff */
[----:B------:R-:W-:-:S03]  /*cf40*/  @P1 IADD3 R116, P4, P5, R99, R98, R99 ;  /* 0x0000006263741210 */ /* 0x000fc60007d9e063 */
[----:B------:R-:W-:Y:S01]  /*cf50*/  IMAD.X R117, RZ, RZ, R112, P2 ;  /* 0x000000ffff757224 */ /* 0x000fe200010e0670 */
[----:B------:R-:W-:Y:S01]  /*cf60*/  @P1 IADD3.X R117, PT, PT, RZ, R112, RZ, P4, P5 ;  /* 0x00000070ff751210 */ /* 0x000fe200027ea4ff */
[----:B--2---:R2:W-:Y:S04]  /*cf70*/  STS.U8 [R123], R94 ;  /* 0x0000005e7b007388 */ /* 0x0045e80000000000 */
[----:B---3--:R2:W-:Y:S04]  /*cf80*/  @P1 STS.U8 [R125], R92 ;  /* 0x0000005c7d001388 */ /* 0x0085e80000000000 */
.L_x_261:
[----:B------:R-:W-:Y:S05]  /*cf90*/  BSYNC.RECONVERGENT B2 ;  /* 0x0000000000027941 */ /* 0x000fea0003800200 */
.L_x_260:
        /* <DEDUP_REMOVED lines=8> */
.L_x_262:
[----:B------:R-:W1:Y:S01]  /*d020*/  LDCU UR5, c[0x0][0x360] ;  /* 0x00006c00ff0577ac */ /* 0x000e620008000800 */
[----:B----4-:R-:W-:Y:S01]  /*d030*/  IADD3 R94, P0, PT, R92, R116, RZ ;  /* 0x000000745c5e7210 */ /* 0x010fe20007f1e0ff */
[----:B------:R-:W1:Y:S04]  /*d040*/  LDCU UR8, c[0x0][0x364] ;  /* 0x00006c80ff0877ac */ /* 0x000e680008000800 */
[----:B------:R-:W-:Y:S01]  /*d050*/  IMAD.X R95, R93, 0x1, R117, P0 ;  /* 0x000000015d5f7824 */ /* 0x000fe200000e0675 */
[----:B------:R-:W2:Y:S04]  /*d060*/  LDCU UR9, c[0x0][0x368] ;  /* 0x00006d00ff0977ac */ /* 0x000ea80008000800 */
[----:B------:R3:W4:Y:S01]  /*d070*/  LDG.E.U8 R112, desc[UR6][R94.64+0x800] ;  /* 0x000800065e707981 */ /* 0x000722000c1e1100 */
[----:B------:R-:W-:Y:S01]  /*d080*/  IMAD.IADD R96, R125, 0x1, R116 ;  /* 0x000000017d607824 */ /* 0x000fe200078e0274 */
[----:B-1----:R-:W-:-:S04]  /*d090*/  UIMAD UR5, UR5, UR8, URZ ;  /* 0x00000008050572a4 */ /* 0x002fc8000f8e02ff */
[----:B--2---:R-:W-:-:S06]  /*d0a0*/  UIMAD UR5, UR5, UR9, URZ ;  /* 0x00000009050572a4 */ /* 0x004fcc000f8e02ff */
[----:B------:R-:W-:-:S05]  /*d0b0*/  IADD3 R122, P0, PT, R94, UR5, RZ ;  /* 0x000000055e7a7c10 */ /* 0x000fca000ff1e0ff */
[----:B------:R-:W-:Y:S01]  /*d0c0*/  IMAD.X R123, RZ, RZ, R95, P0 ;  /* 0x000000ffff7b7224 */ /* 0x000fe200000e065f */
[----:B------:R-:W-:-:S04]  /*d0d0*/  IADD3 R98, P0, PT, R122, UR5, RZ ;  /* 0x000000057a627c10 */ /* 0x000fc8000ff1e0ff */
[----:B------:R1:W2:Y:S01]  /*d0e0*/  LDG.E.U8 R124, desc[UR6][R122.64+0x800] ;  /* 0x000800067a7c7981 */ /* 0x0002a2000c1e1100 */
[----:B------:R-:W-:Y:S01]  /*d0f0*/  IMAD.X R99, RZ, RZ, R123, P0 ;  /* 0x000000ffff637224 */ /* 0x000fe200000e067b */
[----:B---3--:R-:W-:-:S04]  /*d100*/  IADD3 R94, P0, PT, R98, UR5, RZ ;  /* 0x00000005625e7c10 */ /* 0x008fc8000ff1e0ff */
[----:B------:R-:W3:Y:S01]  /*d110*/  LDG.E.U8 R98, desc[UR6][R98.64+0x800] ;  /* 0x0008000662627981 */ /* 0x000ee2000c1e1100 */
[----:B------:R-:W-:-:S06]  /*d120*/  IMAD.X R95, RZ, RZ, R99, P0 ;  /* 0x000000ffff5f7224 */ /* 0x000fcc00000e0663 */
[----:B------:R5:W3:Y:S01]  /*d130*/  LDG.E.U8 R95, desc[UR6][R94.64+0x800] ;  /* 0x000800065e5f7981 */ /* 0x000ae2000c1e1100 */
[----:B-1----:R-:W-:-:S04]  /*d140*/  IMAD.U32 R123, RZ, RZ, UR5 ;  /* 0x00000005ff7b7e24 */ /* 0x002fc8000f8e00ff */
[----:B------:R-:W-:-:S03]  /*d150*/  IMAD.WIDE.U32 R116, R123, 0x4, R116 ;  /* 0x000000047b747825 */ /* 0x000fc600078e0074 */
[----:B------:R-:W-:Y:S01]  /*d160*/  ISETP.GE.U32.AND P0, PT, R116, 0x800, PT ;  /* 0x000008007400780c */ /* 0x000fe20003f06070 */
[----:B-----5:R-:W-:-:S03]  /*d170*/  VIADD R94, R96, UR5 ;  /* 0x00000005605e7c36 */ /* 0x020fc60008000000 */
[----:B------:R-:W-:Y:S01]  /*d180*/  ISETP.GE.U32.AND.EX P0, PT, R117, RZ, PT, P0 ;  /* 0x000000ff7500720c */ /* 0x000fe20003f06100 */
[----:B----4-:R1:W-:Y:S02]  /*d190*/  STS.U8 [R96], R112 ;  /* 0x0000007060007388 */ /* 0x0103e40000000000 */
[----:B-1----:R-:W-:Y:S02]  /*d1a0*/  VIADD R112, R94, UR5 ;  /* 0x000000055e707c36 */ /* 0x002fe40008000000 */
[----:B--2---:R4:W-:Y:S04]  /*d1b0*/  STS.U8 [R96+UR5], R124 ;  /* 0x0000007c60007988 */ /* 0x0049e80008000005 */
[----:B---3--:R4:W-:Y:S04]  /*d1c0*/  STS.U8 [R94+UR5], R98 ;  /* 0x000000625e007988 */ /* 0x0089e80008000005 */
[----:B------:R4:W-:Y:S01]  /*d1d0*/  STS.U8 [R112+UR5], R95 ;  /* 0x0000005f70007988 */ /* 0x0009e20008000005 */
[----:B------:R-:W-:Y:S05]  /*d1e0*/  @!P0 BRA `(.L_x_262) ;  /* 0xfffffffc008c8947 */ /* 0x000fea000383ffff */
.L_x_259:
[----:B------:R-:W-:Y:S05]  /*d1f0*/  BSYNC.RECONVERGENT B1 ;  /* 0x0000000000017941 */ /* 0x000fea0003800200 */
.L_x_258:
[----:B------:R-:W-:Y:S05]  /*d200*/  BRA `(.L_x_252) ;  /* 0x0000002400107947 */ /* 0x000fea0003800000 */
.L_x_381:
[----:B------:R-:W-:Y:S01]  /*d210*/  IADD3 R92, PT, PT, -R99, -0x800, -R96 ;  /* 0xfffff800635c7810 */ /* 0x000fe20007ffe960 */
[----:B------:R-:W-:Y:S01]  /*d220*/  BSSY.RECONVERGENT B1, `(.L_x_263) ;  /* 0x0000027000017945 */ /* 0x000fe20003800200 */
[----:B------:R-:W-:Y:S02]  /*d230*/  IADD3 R94, PT, PT, -R94, -0x800, RZ ;  /* 0xfffff8005e5e7810 */ /* 0x000fe40007ffe1ff */
[----:B------:R-:W-:-:S04]  /*d240*/  LOP3.LUT R92, R92, 0x7, RZ, 0xc0, !PT ;  /* 0x000000075c5c7812 */ /* 0x000fc800078ec0ff */
[----:B------:R-:W-:-:S04]  /*d250*/  IADD3 R92, PT, PT, -R92, 0x800, RZ ;  /* 0x000008005c5c7810 */ /* 0x000fc80007ffe1ff */
[----:B------:R-:W-:-:S04]  /*d260*/  SHF.R.U64 R92, R92, 0x3, RZ ;  /* 0x000000035c5c7819 */ /* 0x000fc800000012ff */
[----:B------:R-:W-:Y:S02]  /*d270*/  ISETP.GT.U32.AND P0, PT, R92, R115, PT ;  /* 0x000000735c00720c */ /* 0x000fe40003f04070 */
[----:B------:R-:W-:Y:S02]  /*d280*/  LOP3.LUT R92, R94, 0x7, RZ, 0xc0, !PT ;  /* 0x000000075e5c7812 */ /* 0x000fe400078ec0ff */
[----:B------:R-:W-:Y:S02]  /*d290*/  ISETP.GT.U32.AND.EX P0, PT, RZ, RZ, PT, P0 ;  /* 0x000000ffff00720c */ /* 0x000fe40003f04100 */
[----:B------:R-:W-:-:S13]  /*d2a0*/  ISETP.GE.U32.AND P1, PT, R115, R92, PT ;  /* 0x0000005c7300720c */ /* 0x000fda0003f26070 */
[----:B------:R-:W-:Y:S05]  /*d2b0*/  @P1 BRA `(.L_x_264) ;  /* 0x0000000000741947 */ /* 0x000fea0003800000 */
        /* <DEDUP_REMOVED lines=12> */
[----:B------:R-:W-:-:S04]  /*d380*/  VIADD R92, R115, UR5 ;  /* 0x00000005735c7c36 */ /* 0x000fc80008000000 */
[----:B------:R-:W-:-:S07]  /*d390*/  IMAD R95, R91, 0x1000, R92 ;  /* 0x000010005b5f7824 */ /* 0x000fce00078e025c */
.L_x_265:
[----:B------:R-:W-:-:S05]  /*d3a0*/  IADD3 R92, P1, PT, R117, R94, RZ ;  /* 0x0000005e755c7210 */ /* 0x000fca0007f3e0ff */
[----:B------:R-:W-:-:S05]  /*d3b0*/  IMAD.X R93, R98, 0x1, R123, P1 ;  /* 0x00000001625d7824 */ /* 0x000fca00008e067b */
[----:B------:R-:W2:Y:S01]  /*d3c0*/  LDG.E.U8 R92, desc[UR6][R92.64+0x800] ;  /* 0x000800065c5c7981 */ /* 0x000ea2000c1e1100 */
[----:B------:R-:W1:Y:S01]  /*d3d0*/  LDCU UR5, c[0x0][0x360] ;  /* 0x00006c00ff0577ac */ /* 0x000e620008000800 */
[----:B------:R-:W1:Y:S01]  /*d3e0*/  LDCU UR8, c[0x0][0x364] ;  /* 0x00006c80ff0877ac */ /* 0x000e620008000800 */
[----:B------:R-:W3:Y:S01]  /*d3f0*/  LDCU UR9, c[0x0][0x368] ;  /* 0x00006d00ff0977ac */ /* 0x000ee20008000800 */
[----:B-1----:R-:W-:-:S04]  /*d400*/  UIMAD UR5, UR5, UR8, URZ ;  /* 0x00000008050572a4 */ /* 0x002fc8000f8e02ff */
[----:B---3--:R-:W-:-:S06]  /*d410*/  UIMAD UR5, UR5, UR9, URZ ;  /* 0x00000009050572a4 */ /* 0x008fcc000f8e02ff */
[----:B------:R-:W-:-:S04]  /*d420*/  IADD3 R117, P2, PT, R117, UR5, RZ ;  /* 0x0000000575757c10 */ /* 0x000fc8000ff5e0ff */
[----:B------:R-:W-:Y:S01]  /*d430*/  ISETP.GE.U32.AND P1, PT, R117, R112, PT ;  /* 0x000000707500720c */ /* 0x000fe20003f26070 */
[----:B------:R-:W-:-:S05]  /*d440*/  IMAD.X R98, RZ, RZ, R98, P2 ;  /* 0x000000ffff627224 */ /* 0x000fca00010e0662 */
[----:B------:R-:W-:Y:S01]  /*d450*/  ISETP.GE.U32.AND.EX P1, PT, R98, RZ, PT, P1 ;  /* 0x000000ff6200720c */ /* 0x000fe20003f26110 */
[----:B--2---:R1:W-:Y:S02]  /*d460*/  STS.U8 [R95], R92 ;  /* 0x0000005c5f007388 */ /* 0x0043e40000000000 */
[----:B-1----:R-:W-:-:S10]  /*d470*/  VIADD R95, R95, UR5 ;  /* 0x000000055f5f7c36 */ /* 0x002fd40008000000 */
[----:B------:R-:W-:Y:S05]  /*d480*/  @!P1 BRA `(.L_x_265) ;  /* 0xfffffffc00c49947 */ /* 0x000fea000383ffff */
.L_x_264:
[----:B------:R-:W-:Y:S05]  /*d490*/  BSYNC.RECONVERGENT B1 ;  /* 0x0000000000017941 */ /* 0x000fea0003800200 */
.L_x_263:
[----:B------:R-:W-:Y:S04]  /*d4a0*/  BSSY.RECONVERGENT B1, `(.L_x_266) ;  /* 0x0000089000017945 */ /* 0x000fe80003800200 */
[----:B------:R-:W-:Y:S05]  /*d4b0*/  @!P0 BRA `(.L_x_267) ;  /* 0x00000008001c8947 */ /* 0x000fea0003800000 */
[----:B------:R-:W-:Y:S01]  /*d4c0*/  LOP3.LUT R98, R2, 0x3, RZ, 0xc0, !PT ;  /* 0x0000000302627812 */ /* 0x000fe200078ec0ff */
[----:B------:R-:W-:Y:S01]  /*d4d0*/  BSSY.RECONVERGENT B2, `(.L_x_268) ;  /* 0x000004f000027945 */ /* 0x000fe20003800200 */
[----:B------:R-:W-:Y:S02]  /*d4e0*/  IMAD.MOV.U32 R124, RZ, RZ, R115 ;  /* 0x000000ffff7c7224 */ /* 0x000fe400078e0073 */
[----:B------:R-:W-:Y:S01]  /*d4f0*/  ISETP.NE.U32.AND P0, PT, R98, 0x3, PT ;  /* 0x000000036200780c */ /* 0x000fe20003f05070 */
[----:B------:R-:W-:-:S03]  /*d500*/  IMAD.MOV.U32 R117, RZ, RZ, RZ ;  /* 0x000000ffff757224 */ /* 0x000fc600078e00ff */
        /* <DEDUP_REMOVED lines=26> */
[----:B------:R3:W-:Y:S01]  /*d6b0*/  LDGSTS.E.64 [R125], desc[UR6][R94.64+-0x800] ;  /* 0x000008005e7d7fae */ /* 0x0007e2000b9a1406 */
        /* <DEDUP_REMOVED lines=31> */
[----:B------:R1:W-:Y:S01]  /*d8b0*/  LDGSTS.E.64 [R123], desc[UR6][R94.64+-0x800] ;  /* 0x000008005e7b7fae */ /* 0x0003e2000b9a1406 */
        /* <DEDUP_REMOVED lines=14> */
[----:B------:R1:W-:Y:S01]  /*d9a0*/  LDGSTS.E.64 [R123], desc[UR6][R92.64+-0x800] ;  /* 0x000008005c7b7fae */ /* 0x0003e2000b9a1406 */
[----:B------:R-:W-:-:S08]  /*d9b0*/  IADD3.X R117, PT, PT, RZ, R98, RZ, P0, P1 ;  /* 0x00000062ff757210 */ /* 0x000fd000007e24ff */
.L_x_269:
[----:B------:R-:W-:Y:S05]  /*d9c0*/  BSYNC.RECONVERGENT B2 ;  /* 0x0000000000027941 */ /* 0x000fea0003800200 */
.L_x_268:
        /* <DEDUP_REMOVED lines=17> */
.L_x_270:
        /* <DEDUP_REMOVED lines=11> */
[----:B------:R3:W-:Y:S01]  /*db90*/  LDGSTS.E.64 [R125], desc[UR6][R94.64+-0x800] ;  /* 0x000008005e7d7fae */ /* 0x0007e2000b9a1406 */
[----:B-1----:R-:W-:-:S06]  /*dba0*/  UIMAD UR5, UR5, UR8, URZ ;  /* 0x00000008050572a4 */ /* 0x002fcc000f8e02ff */
[----:B--2---:R-:W-:-:S04]  /*dbb0*/  IMAD R123, R123, UR5, RZ ;  /* 0x000000057b7b7c24 */ /* 0x004fc8000f8e02ff */
[----:B------:R-:W-:-:S04]  /*dbc0*/  IMAD.WIDE.U32 R92, R123, 0x8, R92 ;  /* 0x000000087b5c7825 */ /* 0x000fc800078e005c */
[----:B---3--:R-:W-:Y:S01]  /*dbd0*/  IMAD R125, R123, 0x8, R125 ;  /* 0x000000087b7d7824 */ /* 0x008fe200078e027d */
[----:B------:R-:W-:-:S05]  /*dbe0*/  IADD3 R94, P0, PT, R92, 0x1000, RZ ;  /* 0x000010005c5e7810 */ /* 0x000fca0007f1e0ff */
[----:B------:R-:W-:-:S05]  /*dbf0*/  IMAD.X R95, RZ, RZ, R93, P0 ;  /* 0x000000ffff5f7224 */ /* 0x000fca00000e065d */
[----:B------:R1:W-:Y:S02]  /*dc00*/  LDGSTS.E.64 [R125], desc[UR6][R94.64+-0x800] ;  /* 0x000008005e7d7fae */ /* 0x0003e4000b9a1406 */
[----:B-1----:R-:W-:-:S04]  /*dc10*/  IMAD.WIDE.U32 R94, R123, 0x8, R92 ;  /* 0x000000087b5e7825 */ /* 0x002fc800078e005c */
[----:B------:R-:W-:Y:S01]  /*dc20*/  IMAD R125, R123, 0x8, R125 ;  /* 0x000000087b7d7824 */ /* 0x000fe200078e027d */
[----:B------:R-:W-:-:S05]  /*dc30*/  IADD3 R92, P0, PT, R94, 0x1000, RZ ;  /* 0x000010005e5c7810 */ /* 0x000fca0007f1e0ff */
[--C-:B------:R-:W-:Y:S02]  /*dc40*/  IMAD.X R93, RZ, RZ, R95.reuse, P0 ;  /* 0x000000ffff5d7224 */ /* 0x100fe400000e065f */
[----:B------:R-:W-:-:S03]  /*dc50*/  IMAD.WIDE.U32 R94, R123, 0x8, R94 ;  /* 0x000000087b5e7825 */ /* 0x000fc600078e005e */
[----:B------:R1:W-:Y:S01]  /*dc60*/  LDGSTS.E.64 [R125], desc[UR6][R92.64+-0x800] ;  /* 0x000008005c7d7fae */ /* 0x0003e2000b9a1406 */
[----:B------:R-:W-:-:S05]  /*dc70*/  IADD3 R94, P0, PT, R94, 0x1000, RZ ;  /* 0x000010005e5e7810 */ /* 0x000fca0007f1e0ff */
[----:B------:R-:W-:Y:S02]  /*dc80*/  IMAD.X R95, RZ, RZ, R95, P0 ;  /* 0x000000ffff5f7224 */ /* 0x000fe400000e065f */
[----:B-1----:R-:W-:Y:S02]  /*dc90*/  IMAD.MOV.U32 R92, RZ, RZ, R124 ;  /* 0x000000ffff5c7224 */ /* 0x002fe400078e007c */
[----:B------:R-:W-:Y:S02]  /*dca0*/  IMAD.MOV.U32 R93, RZ, RZ, R117 ;  /* 0x000000ffff5d7224 */ /* 0x000fe400078e0075 */
[C---:B------:R-:W-:Y:S02]  /*dcb0*/  IMAD R117, R123.reuse, 0x8, R125 ;  /* 0x000000087b757824 */ /* 0x040fe400078e027d */
[----:B------:R-:W-:-:S03]  /*dcc0*/  IMAD.WIDE.U32 R92, R123, 0x4, R92 ;  /* 0x000000047b5c7825 */ /* 0x000fc600078e005c */
[----:B------:R1:W-:Y:S01]  /*dcd0*/  LDGSTS.E.64 [R117], desc[UR6][R94.64+-0x800] ;  /* 0x000008005e757fae */ /* 0x0003e2000b9a1406 */
[----:B------:R-:W-:Y:S01]  /*dce0*/  IMAD.MOV.U32 R124, RZ, RZ, R92 ;  /* 0x000000ffff7c7224 */ /* 0x000fe200078e005c */
[----:B------:R-:W-:-:S04]  /*dcf0*/  ISETP.GE.U32.AND P0, PT, R92, R98, PT ;  /* 0x000000625c00720c */ /* 0x000fc80003f06070 */
[----:B------:R-:W-:Y:S01]  /*dd00*/  ISETP.GE.U32.AND.EX P0, PT, R93, RZ, PT, P0 ;  /* 0x000000ff5d00720c */ /* 0x000fe20003f06100 */
[----:B-1----:R-:W-:-:S12]  /*dd10*/  IMAD.MOV.U32 R117, RZ, RZ, R93 ;  /* 0x000000ffff757224 */ /* 0x002fd800078e005d */
[----:B------:R-:W-:Y:S05]  /*dd20*/  @!P0 BRA `(.L_x_270) ;  /* 0xfffffffc006c8947 */ /* 0x000fea000383ffff */
.L_x_267:
[----:B------:R-:W-:Y:S05]  /*dd30*/  BSYNC.RECONVERGENT B1 ;  /* 0x0000000000017941 */ /* 0x000fea0003800200 */
.L_x_266:
[----:B-1----:R-:W-:Y:S01]  /*dd40*/  IADD3 R92, PT, PT, R99, 0x1000, R96 ;  /* 0x00001000635c7810 */ /* 0x002fe20007ffe060 */
[----:B------:R-:W-:Y:S03]  /*dd50*/  BSSY.RECONVERGENT B1, `(.L_x_271) ;  /* 0x0000026000017945 */ /* 0x000fe60003800200 */
[----:B------:R-:W-:-:S04]  /*dd60*/  LOP3.LUT R92, R92, 0x7, RZ, 0xc0, !PT ;  /* 0x000000075c5c7812 */ /* 0x000fc800078ec0ff */
        /* <DEDUP_REMOVED lines=21> */
.L_x_273:
        /* <DEDUP_REMOVED lines=15> */
.L_x_272:
[----:B------:R-:W-:Y:S05]  /*dfb0*/  BSYNC.RECONVERGENT B1 ;  /* 0x0000000000017941 */ /* 0x000fea0003800200 */
.L_x_271:
[----:B------:R-:W-:Y:S05]  /*dfc0*/  BRA `(.L_x_252) ;  /* 0x0000001400a07947 */ /* 0x000fea0003800000 */
.L_x_385:
[----:B------:R-:W-:Y:S01]  /*dfd0*/  IADD3 R92, PT, PT, -R94, -0x800, RZ ;  /* 0xfffff8005e5c7810 */ /* 0x000fe20007ffe1ff */
[----:B------:R-:W-:Y:S03]  /*dfe0*/  BSSY.RECONVERGENT B1, `(.L_x_274) ;  /* 0x0000064000017945 */ /* 0x000fe60003800200 */
        /* <DEDUP_REMOVED lines=23> */
[----:B------:R-:W5:Y:S01]  /*e160*/  LDC R117, c[0x0][0x368] ;  /* 0x0000da00ff757b82 */ /* 0x000f620000000800 */
[----:B------:R-:W-:Y:S01]  /*e170*/  UMOV UR9, 0x400 ;  /* 0x0000040000097882 */ /* 0x000fe20000000000 */
[----:B----4-:R-:W-:-:S02]  /*e180*/  UIMAD UR5, UR5, UR8, URZ ;  /* 0x00000008050572a4 */ /* 0x010fc4000f8e02ff */
[----:B---3--:R-:W-:-:S06]  /*e190*/  ULEA UR9, UR11, UR9, 0x18 ;  /* 0x000000090b097291 */ /* 0x008fcc000f8ec0ff */
[----:B------:R-:W-:Y:S01]  /*e1a0*/  LEA R112, R91, UR9, 0xc ;  /* 0x000000095b707c11 */ /* 0x000fe2000f8e60ff */
[----:B-----5:R-:W-:-:S04]  /*e1b0*/  IMAD R117, R117, UR5, RZ ;  /* 0x0000000575757c24 */ /* 0x020fc8000f8e02ff */
[C---:B------:R-:W-:Y:S01]  /*e1c0*/  IMAD.IADD R112, R115.reuse, 0x1, R112 ;  /* 0x0000000173707824 */ /* 0x040fe200078e0270 */
[----:B-1----:R-:W-:-:S05]  /*e1d0*/  IADD3 R98, P2, PT, R115, R117, RZ ;  /* 0x0000007573627210 */ /* 0x002fca0007f5e0ff */
        /* <DEDUP_REMOVED lines=24> */
.L_x_277:
[----:B------:R-:W-:Y:S05]  /*e360*/  BSYNC.RECONVERGENT B2 ;  /* 0x0000000000027941 */ /* 0x000fea0003800200 */
.L_x_276:
[----:B------:R-:W-:Y:S05]  /*e370*/  @!P0 BRA `(.L_x_275) ;  /* 0x0000000000a88947 */ /* 0x000fea0003800000 */
[----:B------:R-:W3:Y:S01]  /*e380*/  S2UR UR8, SR_CgaCtaId ;  /* 0x00000000000879c3 */ /* 0x000ee20000008800 */
[----:B------:R-:W4:Y:S01]  /*e390*/  LDCU UR9, c[0x0][0x394] ;  /* 0x00007280ff0977ac */ /* 0x000f220008000800 */
[----:B--2---:R-:W-:Y:S01]  /*e3a0*/  IMAD.SHL.U32 R92, R113, 0x400, RZ ;  /* 0x00000400715c7824 */ /* 0x004fe200078e00ff */
[----:B------:R-:W-:-:S03]  /*e3b0*/  UMOV UR5, 0x400 ;  /* 0x0000040000057882 */ /* 0x000fc60000000000 */
[----:B------:R-:W-:-:S03]  /*e3c0*/  IMAD.WIDE R92, R92, 0x2, RZ ;  /* 0x000000025c5c7825 */ /* 0x000fc600078e02ff */
[C---:B------:R-:W-:Y:S02]  /*e3d0*/  IADD3 R117, P0, PT, R92.reuse, R96, RZ ;  /* 0x000000605c757210 */ /* 0x040fe40007f1e0ff */
[----:B-1----:R-:W-:-:S04]  /*e3e0*/  IADD3 R112, PT, PT, -R92, -0x800, -R96 ;  /* 0xfffff8005c707810 */ /* 0x002fc80007ffe960 */
[----:B------:R-:W-:Y:S02]  /*e3f0*/  LOP3.LUT R112, R112, 0xf, RZ, 0xc0, !PT ;  /* 0x0000000f70707812 */ /* 0x000fe400078ec0ff */
[----:B----4-:R-:W-:Y:S01]  /*e400*/  IADD3.X R122, PT, PT, R93, UR9, RZ, P0, !PT ;  /* 0x000000095d7a7c10 */ /* 0x010fe200087fe4ff */
[----:B---3--:R-:W-:-:S06]  /*e410*/  ULEA UR5, UR8, UR5, 0x18 ;  /* 0x0000000508057291 */ /* 0x008fcc000f8ec0ff */
[----:B------:R-:W-:-:S07]  /*e420*/  LEA R116, R91, UR5, 0xc ;  /* 0x000000055b747c11 */ /* 0x000fce000f8e60ff */
.L_x_278:
[----:B------:R-:W1:Y:S01]  /*e430*/  LDCU UR5, c[0x0][0x360] ;  /* 0x00006c00ff0577ac */ /* 0x000e620008000800 */
[----:B---3--:R-:W-:Y:S01]  /*e440*/  IADD3 R92, P0, PT, R124, R117, RZ ;  /* 0x000000757c5c7210 */ /* 0x008fe20007f1e0ff */
[----:B------:R-:W1:Y:S04]  /*e450*/  LDCU UR8, c[0x0][0x364] ;  /* 0x00006c80ff0877ac */ /* 0x000e680008000800 */
[----:B------:R-:W-:Y:S01]  /*e460*/  IMAD.X R93, R123, 0x1, R122, P0 ;  /* 0x000000017b5d7824 */ /* 0x000fe200000e067a */
[----:B------:R-:W2:Y:S04]  /*e470*/  LDCU UR9, c[0x0][0x368] ;  /* 0x00006d00ff0977ac */ /* 0x000ea80008000800 */
[----:B------:R-:W3:Y:S01]  /*e480*/  LDG.E.U8 R94, desc[UR6][R92.64+0x800] ;  /* 0x000800065c5e7981 */ /* 0x000ee2000c1e1100 */
[----:B------:R-:W-:Y:S01]  /*e490*/  IMAD.IADD R125, R116, 0x1, R124 ;  /* 0x00000001747d7824 */ /* 0x000fe200078e027c */
[----:B-1----:R-:W-:-:S04]  /*e4a0*/  UIMAD UR5, UR5, UR8, URZ ;  /* 0x00000008050572a4 */ /* 0x002fc8000f8e02ff */
[----:B--2---:R-:W-:-:S06]  /*e4b0*/  UIMAD UR5, UR5, UR9, URZ ;  /* 0x00000009050572a4 */ /* 0x004fcc000f8e02ff */
[----:B------:R-:W-:-:S05]  /*e4c0*/  IADD3 R98, P0, PT, R92, UR5, RZ ;  /* 0x000000055c627c10 */ /* 0x000fca000ff1e0ff */
[----:B------:R-:W-:-:S05]  /*e4d0*/  IMAD.X R99, RZ, RZ, R93, P0 ;  /* 0x000000ffff637224 */ /* 0x000fca00000e065d */
[----:B------:R-:W2:Y:S04]  /*e4e0*/  LDG.E.U8 R95, desc[UR6][R98.64+0x800] ;  /* 0x00080006625f7981 */ /* 0x000ea8000c1e1100 */
[----:B---3--:R1:W-:Y:S02]  /*e4f0*/  STS.U8 [R125], R94 ;  /* 0x0000005e7d007388 */ /* 0x0083e40000000000 */
[----:B-1----:R-:W-:Y:S02]  /*e500*/  IADD3 R94, P0, PT, R98, UR5, RZ ;  /* 0x00000005625e7c10 */ /* 0x002fe4000ff1e0ff */
[----:B--2---:R1:W-:Y:S03]  /*e510*/  STS.U8 [R125+UR5], R95 ;  /* 0x0000005f7d007988 */ /* 0x0043e60008000005 */
[----:B-1----:R-:W-:Y:S01]  /*e520*/  IMAD.X R95, RZ, RZ, R99, P0 ;  /* 0x000000ffff5f7224 */ /* 0x002fe200000e0663 */
[----:B------:R-:W-:-:S04]  /*e530*/  IADD3 R92, P0, PT, R94, UR5, RZ ;  /* 0x000000055e5c7c10 */ /* 0x000fc8000ff1e0ff */
[----:B------:R1:W2:Y:S01]  /*e540*/  LDG.E.U8 R99, desc[UR6][R94.64+0x800] ;  /* 0x000800065e637981 */ /* 0x0002a2000c1e1100 */
[----:B------:R-:W-:-:S06]  /*e550*/  IMAD.X R93, RZ, RZ, R95, P0 ;  /* 0x000000ffff5d7224 */ /* 0x000fcc00000e065f */
[----:B------:R3:W4:Y:S01]  /*e560*/  LDG.E.U8 R93, desc[UR6][R92.64+0x800] ;  /* 0x000800065c5d7981 */ /* 0x000722000c1e1100 */
[----:B------:R-:W-:Y:S02]  /*e570*/  VIADD R98, R125, UR5 ;  /* 0x000000057d627c36 */ /* 0x000fe40008000000 */
[----:B-1----:R-:W-:Y:S02]  /*e580*/  IMAD.U32 R95, RZ, RZ, UR5 ;  /* 0x00000005ff5f7e24 */ /* 0x002fe4000f8e00ff */
[----:B------:R-:W-:Y:S02]  /*e590*/  IMAD.MOV.U32 R125, RZ, RZ, R123 ;  /* 0x000000ffff7d7224 */ /* 0x000fe400078e007b */
[----:B------:R-:W-:-:S03]  /*e5a0*/  IMAD.WIDE.U32 R124, R95, 0x4, R124 ;  /* 0x000000045f7c7825 */ /* 0x000fc600078e007c */
[----:B------:R-:W-:-:S04]  /*e5b0*/  ISETP.GE.U32.AND P0, PT, R124, R112, PT ;  /* 0x000000707c00720c */ /* 0x000fc80003f06070 */
[----:B------:R-:W-:Y:S01]  /*e5c0*/  ISETP.GE.U32.AND.EX P0, PT, R125, RZ, PT, P0 ;  /* 0x000000ff7d00720c */ /* 0x000fe20003f06100 */
[----:B---3--:R-:W-:Y:S02]  /*e5d0*/  VIADD R92, R98, UR5 ;  /* 0x00000005625c7c36 */ /* 0x008fe40008000000 */
[----:B------:R-:W-:Y:S01]  /*e5e0*/  IMAD.MOV.U32 R123, RZ, RZ, R125 ;  /* 0x000000ffff7b7224 */ /* 0x000fe200078e007d */
[----:B--2---:R3:W-:Y:S04]  /*e5f0*/  STS.U8 [R98+UR5], R99 ;  /* 0x0000006362007988 */ /* 0x0047e80008000005 */
[----:B----4-:R3:W-:Y:S05]  /*e600*/  STS.U8 [R92+UR5], R93 ;  /* 0x0000005d5c007988 */ /* 0x0107ea0008000005 */
[----:B------:R-:W-:Y:S05]  /*e610*/  @!P0 BRA `(.L_x_278) ;  /* 0xfffffffc00848947 */ /* 0x000fea000383ffff */
.L_x_275:
[----:B------:R-:W-:Y:S05]  /*e620*/  BSYNC.RECONVERGENT B1 ;  /* 0x0000000000017941 */ /* 0x000fea0003800200 */
.L_x_274:
[----:B---3--:R-:W-:Y:S01]  /*e630*/  IMAD.SHL.U32 R99, R113, 0x800, RZ ;  /* 0x0000080071637824 */ /* 0x008fe200078e00ff */
[----:B------:R-:W-:Y:S04]  /*e640*/  BSSY.RECONVERGENT B1, `(.L_x_279) ;  /* 0x000008f000017945 */ /* 0x000fe80003800200 */
[----:B--2---:R-:W-:-:S04]  /*e650*/  IADD3 R92, PT, PT, -R99, -0x800, -R96 ;  /* 0xfffff800635c7810 */ /* 0x004fc80007ffe960 */
[----:B------:R-:W-:-:S04]  /*e660*/  LOP3.LUT R92, R92, 0xf, RZ, 0xc0, !PT ;  /* 0x0000000f5c5c7812 */ /* 0x000fc800078ec0ff */
[----:B------:R-:W-:-:S04]  /*e670*/  IADD3 R92, PT, PT, -R92, 0x800, RZ ;  /* 0x000008005c5c7810 */ /* 0x000fc80007ffe1ff */
[----:B------:R-:W-:-:S04]  /*e680*/  SHF.R.U64 R92, R92, 0x4, RZ ;  /* 0x000000045c5c7819 */ /* 0x000fc800000012ff */
[----:B------:R-:W-:-:S04]  /*e690*/  ISETP.GT.U32.AND P0, PT, R92, R115, PT ;  /* 0x000000735c00720c */ /* 0x000fc80003f04070 */
[----:B------:R-:W-:-:S13]  /*e6a0*/  ISETP.GT.U32.AND.EX P0, PT, RZ, RZ, PT, P0 ;  /* 0x000000ffff00720c */ /* 0x000fda0003f04100 */
        /* <DEDUP_REMOVED lines=8> */
[----:B------:R-:W2:Y:S01]  /*e730*/  LDC.64 R92, c[0x0][0x390] ;  /* 0x0000e400ff5c7b82 */ /* 0x000ea20000000a00 */
[----:B------:R-:W-:Y:S01]  /*e740*/  IMAD.SHL.U32 R123, R113, 0x400, RZ ;  /* 0x00000400717b7824 */ /* 0x000fe200078e00ff */
[----:B------:R-:W-:-:S06]  /*e750*/  UMOV UR5, 0x400 ;  /* 0x0000040000057882 */ /* 0x000fcc0000000000 */
[----:B------:R-:W3:Y:S01]  /*e760*/  S2UR UR8, SR_CgaCtaId ;  /* 0x00000000000879c3 */ /* 0x000ee20000008800 */
[----:B--2---:R-:W-:-:S03]  /*e770*/  IMAD.WIDE R94, R123, 0x2, R92 ;  /* 0x000000027b5e7825 */ /* 0x004fc600078e025c */
[----:B------:R-:W-:Y:S01]  /*e780*/  IADD3 R117, PT, PT, -R94, -0x800, RZ ;  /* 0xfffff8005e757810 */ /* 0x000fe20007ffe1ff */
[----:B---3--:R-:W-:-:S03]  /*e790*/  ULEA UR5, UR8, UR5, 0x18 ;  /* 0x0000000508057291 */ /* 0x008fc6000f8ec0ff */
[----:B------:R-:W-:-:S04]  /*e7a0*/  LOP3.LUT R117, R117, 0xf, RZ, 0xc0, !PT ;  /* 0x0000000f75757812 */ /* 0x000fc800078ec0ff */
[----:B------:R-:W-:Y:S02]  /*e7b0*/  IADD3 R94, P0, PT, R94, R117, RZ ;  /* 0x000000755e5e7210 */ /* 0x000fe40007f1e0ff */
[----:B-1----:R-:W-:-:S03]  /*e7c0*/  LEA R112, R91, UR5, 0xc ;  /* 0x000000055b707c11 */ /* 0x002fc6000f8e60ff */
        /* <DEDUP_REMOVED lines=14> */
[----:B------:R3:W-:Y:S01]  /*e8b0*/  LDGSTS.E.BYPASS.128 [R125], desc[UR6][R94.64+-0x800] ;  /* 0x000008005e7d7fae */ /* 0x0007e2000b981806 */
        /* <DEDUP_REMOVED lines=31> */
[----:B------:R2:W-:Y:S01]  /*eab0*/  LDGSTS.E.BYPASS.128 [R123], desc[UR6][R94.64+-0x800] ;  /* 0x000008005e7b7fae */ /* 0x0005e2000b981806 */
[----:B------:R-:W-:Y:S01]  /*eac0*/  ISETP.NE.AND.EX P0, PT, RZ, RZ, PT, P0 ;  /* 0x000000ffff00720c */ /* 0x000fe20003f05300 */
[----:B------:R-:W-:-:S12]  /*ead0*/  IMAD.X R117, RZ, RZ, R98, P2 ;  /* 0x000000ffff757224 */ /* 0x000fd800010e0662 */
[----:B--2---:R-:W-:Y:S05]  /*eae0*/  @!P0 BRA `(.L_x_282) ;  /* 0x0000000000348947 */ /* 0x004fea0003800000 */
        /* <DEDUP_REMOVED lines=11> */
[----:B------:R2:W-:Y:S01]  /*eba0*/  LDGSTS.E.BYPASS.128 [R123], desc[UR6][R92.64+-0x800] ;  /* 0x000008005c7b7fae */ /* 0x0005e2000b981806 */
[----:B------:R-:W-:-:S08]  /*ebb0*/  IADD3.X R117, PT, PT, RZ, R98, RZ, P0, P1 ;  /* 0x00000062ff757210 */ /* 0x000fd000007e24ff */
.L_x_282:
[----:B------:R-:W-:Y:S05]  /*ebc0*/  BSYNC.RECONVERGENT B2 ;  /* 0x0000000000027941 */ /* 0x000fea0003800200 */
.L_x_281:
[----:B------:R-:W-:-:S04]  /*ebd0*/  ISETP.GE.U32.AND P0, PT, R10, 0x3, PT ;  /* 0x000000030a00780c */ /* 0x000fc80003f06070 */
[----:B------:R-:W-:-:S13]  /*ebe0*/  ISETP.GE.U32.AND.EX P0, PT, R11, RZ, PT, P0 ;  /* 0x000000ff0b00720c */ /* 0x000fda0003f06100 */
[----:B------:R-:W-:Y:S05]  /*ebf0*/  @!P0 BRA `(.L_x_280) ;  /* 0x0000000000cc8947 */ /* 0x000fea0003800000 */
[----:B--2---:R-:W2:Y:S01]  /*ec00*/  LDC.64 R92, c[0x0][0x390] ;  /* 0x0000e400ff5c7b82 */ /* 0x004ea20000000a00 */
[----:B------:R-:W-:Y:S01]  /*ec10*/  IMAD.SHL.U32 R95, R113, 0x400, RZ ;  /* 0x00000400715f7824 */ /* 0x000fe200078e00ff */
[----:B------:R-:W-:-:S06]  /*ec20*/  UMOV UR5, 0x400 ;  /* 0x0000040000057882 */ /* 0x000fcc0000000000 */
[----:B------:R-:W3:Y:S01]  /*ec30*/  S2UR UR8, SR_CgaCtaId ;  /* 0x00000000000879c3 */ /* 0x000ee20000008800 */
[----:B--2---:R-:W-:-:S03]  /*ec40*/  IMAD.WIDE R92, R95, 0x2, R92 ;  /* 0x000000025f5c7825 */ /* 0x004fc600078e025c */
[----:B------:R-:W-:Y:S01]  /*ec50*/  IADD3 R94, PT, PT, -R92, -0x800, RZ ;  /* 0xfffff8005c5e7810 */ /* 0x000fe20007ffe1ff */
[----:B---3--:R-:W-:-:S03]  /*ec60*/  ULEA UR5, UR8, UR5, 0x18 ;  /* 0x0000000508057291 */ /* 0x008fc6000f8ec0ff */
[----:B------:R-:W-:-:S04]  /*ec70*/  LOP3.LUT R95, R94, 0xf, RZ, 0xc0, !PT ;  /* 0x0000000f5e5f7812 */ /* 0x000fc800078ec0ff */
[----:B-1----:R-:W-:Y:S02]  /*ec80*/  IADD3 R112, P0, PT, R92, R95, RZ ;  /* 0x0000005f5c707210 */ /* 0x002fe40007f1e0ff */
[----:B------:R-:W-:Y:S02]  /*ec90*/  LEA R122, R91, UR5, 0xc ;  /* 0x000000055b7a7c11 */ /* 0x000fe4000f8e60ff */
[C---:B------:R-:W-:Y:S01]  /*eca0*/  IADD3 R98, PT, PT, -R95.reuse, 0x800, RZ ;  /* 0x000008005f627810 */ /* 0x040fe20007ffe1ff */
[----:B------:R-:W-:Y:S02]  /*ecb0*/  IMAD.X R116, RZ, RZ, R93, P0 ;  /* 0x000000ffff747224 */ /* 0x000fe400000e065d */
[----:B------:R-:W-:Y:S01]  /*ecc0*/  IMAD.IADD R122, R95, 0x1, R122 ;  /* 0x000000015f7a7824 */ /* 0x000fe200078e027a */
[----:B------:R-:W-:-:S07]  /*ecd0*/  SHF.R.U64 R98, R98, 0x4, RZ ;  /* 0x0000000462627819 */ /* 0x000fce00000012ff */
.L_x_283:
        /* <DEDUP_REMOVED lines=11> */
[----:B------:R3:W-:Y:S01]  /*ed90*/  LDGSTS.E.BYPASS.128 [R125], desc[UR6][R94.64+-0x800] ;  /* 0x000008005e7d7fae */ /* 0x0007e2000b981806 */
[----:B-1----:R-:W-:-:S06]  /*eda0*/  UIMAD UR5, UR5, UR8, URZ ;  /* 0x00000008050572a4 */ /* 0x002fcc000f8e02ff */
[----:B--2---:R-:W-:-:S04]  /*edb0*/  IMAD R123, R123, UR5, RZ ;  /* 0x000000057b7b7c24 */ /* 0x004fc8000f8e02ff */
[----:B------:R-:W-:-:S04]  /*edc0*/  IMAD.WIDE.U32 R92, R123, 0x10, R92 ;  /* 0x000000107b5c7825 */ /* 0x000fc800078e005c */
[----:B---3--:R-:W-:Y:S01]  /*edd0*/  IMAD R125, R123, 0x10, R125 ;  /* 0x000000107b7d7824 */ /* 0x008fe200078e027d */
[----:B------:R-:W-:-:S05]  /*ede0*/  IADD3 R94, P0, PT, R92, 0x1000, RZ ;  /* 0x000010005c5e7810 */ /* 0x000fca0007f1e0ff */
[----:B------:R-:W-:-:S05]  /*edf0*/  IMAD.X R95, RZ, RZ, R93, P0 ;  /* 0x000000ffff5f7224 */ /* 0x000fca00000e065d */
[----:B------:R1:W-:Y:S02]  /*ee00*/  LDGSTS.E.BYPASS.128 [R125], desc[UR6][R94.64+-0x800] ;  /* 0x000008005e7d7fae */ /* 0x0003e4000b981806 */
[----:B-1----:R-:W-:-:S04]  /*ee10*/  IMAD.WIDE.U32 R94, R123, 0x10, R92 ;  /* 0x000000107b5e7825 */ /* 0x002fc800078e005c */
[----:B------:R-:W-:Y:S01]  /*ee20*/  IMAD R125, R123, 0x10, R125 ;  /* 0x000000107b7d7824 */ /* 0x000fe200078e027d */
[----:B------:R-:W-:-:S05]  /*ee30*/  IADD3 R92, P0, PT, R94, 0x1000, RZ ;  /* 0x000010005e5c7810 */ /* 0x000fca0007f1e0ff */
[--C-:B------:R-:W-:Y:S02]  /*ee40*/  IMAD.X R93, RZ, RZ, R95.reuse, P0 ;  /* 0x000000ffff5d7224 */ /* 0x100fe400000e065f */
[----:B------:R-:W-:-:S03]  /*ee50*/  IMAD.WIDE.U32 R94, R123, 0x10, R94 ;  /* 0x000000107b5e7825 */ /* 0x000fc600078e005e */
[----:B------:R1:W-:Y:S01]  /*ee60*/  LDGSTS.E.BYPASS.128 [R125], desc[UR6][R92.64+-0x800] ;  /* 0x000008005c7d7fae */ /* 0x0003e2000b981806 */
[----:B------:R-:W-:-:S05]  /*ee70*/  IADD3 R94, P0, PT, R94, 0x1000, RZ ;  /* 0x000010005e5e7810 */ /* 0x000fca0007f1e0ff */
[----:B------:R-:W-:Y:S02]  /*ee80*/  IMAD.X R95, RZ, RZ, R95, P0 ;  /* 0x000000ffff5f7224 */ /* 0x000fe400000e065f */
[----:B-1----:R-:W-:Y:S02]  /*ee90*/  IMAD.MOV.U32 R92, RZ, RZ, R124 ;  /* 0x000000ffff5c7224 */ /* 0x002fe400078e007c */
[----:B------:R-:W-:Y:S02]  /*eea0*/  IMAD.MOV.U32 R93, RZ, RZ, R117 ;  /* 0x000000ffff5d7224 */ /* 0x000fe400078e0075 */
[C---:B------:R-:W-:Y:S02]  /*eeb0*/  IMAD R117, R123.reuse, 0x10, R125 ;  /* 0x000000107b757824 */ /* 0x040fe400078e027d */
[----:B------:R-:W-:-:S03]  /*eec0*/  IMAD.WIDE.U32 R92, R123, 0x4, R92 ;  /* 0x000000047b5c7825 */ /* 0x000fc600078e005c */
[----:B------:R1:W-:Y:S01]  /*eed0*/  LDGSTS.E.BYPASS.128 [R117], desc[UR6][R94.64+-0x800] ;  /* 0x000008005e757fae */ /* 0x0003e2000b981806 */
[----:B------:R-:W-:Y:S01]  /*eee0*/  IMAD.MOV.U32 R124, RZ, RZ, R92 ;  /* 0x000000ffff7c7224 */ /* 0x000fe200078e005c */
[----:B------:R-:W-:-:S04]  /*eef0*/  ISETP.GE.U32.AND P0, PT, R92, R98, PT ;  /* 0x000000625c00720c */ /* 0x000fc80003f06070 */
[----:B------:R-:W-:Y:S01]  /*ef00*/  ISETP.GE.U32.AND.EX P0, PT, R93, RZ, PT, P0 ;  /* 0x000000ff5d00720c */ /* 0x000fe20003f06100 */
[----:B-1----:R-:W-:-:S12]  /*ef10*/  IMAD.MOV.U32 R117, RZ, RZ, R93 ;  /* 0x000000ffff757224 */ /* 0x002fd800078e005d */
[----:B------:R-:W-:Y:S05]  /*ef20*/  @!P0 BRA `(.L_x_283) ;  /* 0xfffffffc006c8947 */ /* 0x000fea000383ffff */
.L_x_280:
[----:B------:R-:W-:Y:S05]  /*ef30*/  BSYNC.RECONVERGENT B1 ;  /* 0x0000000000017941 */ /* 0x000fea0003800200 */
.L_x_279:
[----:B------:R-:W-:-:S04]  /*ef40*/  IADD3 R99, PT, PT, R99, 0x1000, R96 ;  /* 0x0000100063637810 */ /* 0x000fc80007ffe060 */
[----:B--2---:R-:W-:-:S04]  /*ef50*/  LOP3.LUT R92, R99, 0xf, RZ, 0xc0, !PT ;  /* 0x0000000f635c7812 */ /* 0x004fc800078ec0ff */
[----:B------:R-:W-:-:S04]  /*ef60*/  ISETP.GT.U32.AND P0, PT, R92, R115, PT ;  /* 0x000000735c00720c */ /* 0x000fc80003f04070 */
[----:B------:R-:W-:-:S13]  /*ef70*/  ISETP.GT.U32.AND.EX P0, PT, RZ, RZ, PT, P0 ;  /* 0x000000ffff00720c */ /* 0x000fda0003f04100 */
[----:B------:R-:W-:Y:S05]  /*ef80*/  @!P0 BRA `(.L_x_252) ;  /* 0x0000000400b08947 */ /* 0x000fea0003800000 */
[C---:B-1----:R-:W-:Y:S01]  /*ef90*/  LOP3.LUT R112, R12.reuse, 0x3, RZ, 0xc0, !PT ;  /* 0x000000030c707812 */ /* 0x042fe200078ec0ff */
        /* <DEDUP_REMOVED lines=8> */
[----:B------:R-:W-:Y:S01]  /*f020*/  IMAD.SHL.U32 R92, R113, 0x400, RZ ;  /* 0x00000400715c7824 */ /* 0x000fe200078e00ff */
[----:B------:R-:W1:Y:S03]  /*f030*/  LDCU UR5, c[0x0][0x394] ;  /* 0x00007280ff0577ac */ /* 0x000e660008000800 */
[----:B------:R-:W-:-:S03]  /*f040*/  IMAD.WIDE R92, R92, 0x2, RZ ;  /* 0x000000025c5c7825 */ /* 0x000fc600078e02ff */
[----:B------:R-:W-:-:S04]  /*f050*/  IADD3 R98, PT, PT, -R92, -0x800, -R96 ;  /* 0xfffff8005c627810 */ /* 0x000fc80007ffe960 */
[----:B------:R-:W-:-:S04]  /*f060*/  LOP3.LUT R98, R98, 0xf, RZ, 0xc0, !PT ;  /* 0x0000000f62627812 */ /* 0x000fc800078ec0ff */
[----:B------:R-:W-:-:S04]  /*f070*/  IADD3 R94, PT, PT, -R98, 0x800, RZ ;  /* 0x00000800625e7810 */ /* 0x000fc80007ffe1ff */
[----:B------:R-:W-:-:S04]  /*f080*/  LOP3.LUT R116, R94, 0xff0, RZ, 0xc0, !PT ;  /* 0x00000ff05e747812 */ /* 0x000fc800078ec0ff */
[----:B------:R-:W-:-:S04]  /*f090*/  IADD3 R95, P1, P2, R98, R116, R115 ;  /* 0x00000074625f7210 */ /* 0x000fc80007a3e073 */
[----:B------:R-:W-:Y:S02]  /*f0a0*/  IADD3 R92, P4, P5, R95, R96, R92 ;  /* 0x000000605f5c7210 */ /* 0x000fe40007d9e05c */
[----:B------:R-:W-:-:S04]  /*f0b0*/  IADD3.X R95, PT, PT, RZ, RZ, RZ, P1, P2 ;  /* 0x000000ffff5f7210 */ /* 0x000fc80000fe44ff */
[----:B-1----:R-:W-:-:S05]  /*f0c0*/  IADD3.X R93, PT, PT, R95, UR5, R93, P4, P5 ;  /* 0x000000055f5d7c10 */ /* 0x002fca000a7ea45d */
[----:B------:R-:W2:Y:S01]  /*f0d0*/  LDG.E.U8 R95, desc[UR6][R92.64+0x800] ;  /* 0x000800065c5f7981 */ /* 0x000ea2000c1e1100 */
[----:B------:R-:W1:Y:S01]  /*f0e0*/  S2UR UR11, SR_CgaCtaId ;  /* 0x00000000000b79c3 */ /* 0x000e620000008800 */
[----:B------:R-:W-:Y:S01]  /*f0f0*/  UMOV UR9, 0x400 ;  /* 0x0000040000097882 */ /* 0x000fe20000000000 */
[----:B------:R-:W3:Y:S01]  /*f100*/  LDCU UR5, c[0x0][0x360] ;  /* 0x00006c00ff0577ac */ /* 0x000ee20008000800 */
[----:B------:R-:W-:Y:S01]  /*f110*/  IMAD.IADD R99, R115, 0x1, R116 ;  /* 0x0000000173637824 */ /* 0x000fe200078e0274 */
[----:B------:R-:W-:Y:S01]  /*f120*/  ISETP.NE.U32.AND P1, PT, R112, RZ, PT ;  /* 0x000000ff7000720c */ /* 0x000fe20003f25070 */
[----:B------:R-:W3:Y:S03]  /*f130*/  LDCU UR8, c[0x0][0x364] ;  /* 0x00006c80ff0877ac */ /* 0x000ee60008000800 */
[----:B------:R-:W4:Y:S01]  /*f140*/  LDC R94, c[0x0][0x368] ;  /* 0x0000da00ff5e7b82 */ /* 0x000f220000000800 */
[----:B------:R-:W-:Y:S01]  /*f150*/  ISETP.NE.AND.EX P1, PT, RZ, RZ, PT, P1 ;  /* 0x000000ffff00720c */ /* 0x000fe20003f25310 */
[----:B-1----:R-:W-:-:S02]  /*f160*/  ULEA UR9, UR11, UR9, 0x18 ;  /* 0x000000090b097291 */ /* 0x002fc4000f8ec0ff */
[----:B---3--:R-:W-:-:S04]  /*f170*/  UIMAD UR5, UR5, UR8, URZ ;  /* 0x00000008050572a4 */ /* 0x008fc8000f8e02ff */
[----:B------:R-:W-:-:S04]  /*f180*/  LEA R116, R91, UR9, 0xc ;  /* 0x000000095b747c11 */ /* 0x000fc8000f8e60ff */
[----:B------:R-:W-:Y:S01]  /*f190*/  IADD3 R98, PT, PT, R99, R116, R98 ;  /* 0x0000007463627210 */ /* 0x000fe20007ffe062 */
[----:B----4-:R-:W-:-:S05]  /*f1a0*/  IMAD R99, R94, UR5, RZ ;  /* 0x000000055e637c24 */ /* 0x010fca000f8e02ff */
[----:B------:R-:W-:-:S05]  /*f1b0*/  IADD3 R116, P2, PT, R115, R99, RZ ;  /* 0x0000006373747210 */ /* 0x000fca0007f5e0ff */
[----:B------:R-:W-:Y:S01]  /*f1c0*/  IMAD.X R117, RZ, RZ, RZ, P2 ;  /* 0x000000ffff757224 */ /* 0x000fe200010e06ff */
[----:B--2---:R1:W-:Y:S01]  /*f1d0*/  STS.U8 [R98], R95 ;  /* 0x0000005f62007388 */ /* 0x0043e20000000000 */
[----:B------:R-:W-:Y:S06]  /*f1e0*/  @!P1 BRA `(.L_x_285) ;  /* 0x00000000005c9947 */ /* 0x000fec0003800000 */
[----:B------:R-:W-:Y:S02]  /*f1f0*/  ISETP.NE.U32.AND P1, PT, R112, 0x1, PT ;  /* 0x000000017000780c */ /* 0x000fe40003f25070 */
[----:B------:R-:W-:Y:S02]  /*f200*/  IADD3 R94, P2, PT, R99, R92, RZ ;  /* 0x0000005c635e7210 */ /* 0x000fe40007f5e0ff */
[----:B------:R-:W-:-:S13]  /*f210*/  ISETP.NE.AND.EX P1, PT, RZ, RZ, PT, P1 ;  /* 0x000000ffff00720c */ /* 0x000fda0003f25310 */
[----:B------:R-:W2:Y:S08]  /*f220*/  @P1 LDC R112, c[0x0][0x360] ;  /* 0x0000d800ff701b82 */ /* 0x000eb00000000800 */
[----:B-1----:R-:W2:Y:S08]  /*f230*/  @P1 LDC R95, c[0x0][0x364] ;  /* 0x0000d900ff5f1b82 */ /* 0x002eb00000000800 */
[----:B------:R-:W1:Y:S01]  /*f240*/  @P1 LDC R117, c[0x0][0x368] ;  /* 0x0000da00ff751b82 */ /* 0x000e620000000800 */
[----:B--2---:R-:W-:-:S02]  /*f250*/  @P1 IMAD R112, R112, R95, RZ ;  /* 0x0000005f70701224 */ /* 0x004fc400078e02ff */
[----:B------:R-:W-:Y:S02]  /*f260*/  IMAD.X R95, RZ, RZ, R93, P2 ;  /* 0x000000ffff5f7224 */ /* 0x000fe400010e065d */
[----:B-1----:R-:W-:-:S05]  /*f270*/  @P1 IMAD R112, R112, R117, RZ ;  /* 0x0000007570701224 */ /* 0x002fca00078e02ff */
[----:B------:R-:W-:Y:S02]  /*f280*/  @P1 IADD3 R92, P2, PT, R112, R94, RZ ;  /* 0x0000005e705c1210 */ /* 0x000fe40007f5e0ff */
[----:B------:R1:W2:Y:S03]  /*f290*/  LDG.E.U8 R94, desc[UR6][R94.64+0x800] ;  /* 0x000800065e5e7981 */ /* 0x0002a6000c1e1100 */
[----:B------:R-:W-:-:S05]  /*f2a0*/  @P1 IMAD.X R93, RZ, RZ, R95, P2 ;  /* 0x000000ffff5d1224 */ /* 0x000fca00010e065f */
[----:B------:R-:W3:Y:S01]  /*f2b0*/  @P1 LDG.E.U8 R92, desc[UR6][R92.64+0x800] ;  /* 0x000800065c5c1981 */ /* 0x000ee2000c1e1100 */
[C---:B------:R-:W-:Y:S01]  /*f2c0*/  IMAD.IADD R125, R99.reuse, 0x1, R98 ;  /* 0x00000001637d7824 */ /* 0x040fe200078e0262 */
[--C-:B------:R-:W-:Y:S02]  /*f2d0*/  IADD3 R116, P5, P6, R99, R99, R115.reuse ;  /* 0x0000006363747210 */ /* 0x100fe40007ebe073 */
[C---:B------:R-:W-:Y:S01]  /*f2e0*/  @P1 IADD3 R99, P2, P4, R112.reuse, R112, R115 ;  /* 0x0000007070631210 */ /* 0x040fe20007c5e073 */
[----:B------:R-:W-:Y:S01]  /*f2f0*/  @P1 IMAD.IADD R123, R125, 0x1, R112 ;  /* 0x000000017d7b1824 */ /* 0x000fe200078e0270 */
[----:B------:R-:W-:Y:S02]  /*f300*/  IADD3.X R117, PT, PT, RZ, RZ, RZ, P5, P6 ;  /* 0x000000ffff757210 */ /* 0x000fe40002fec4ff */
[----:B------:R-:W-:Y:S02]  /*f310*/  @P1 IADD3 R116, P5, PT, R112, R99, RZ ;  /* 0x0000006370741210 */ /* 0x000fe40007fbe0ff */
[----:B-1----:R-:W-:-:S05]  /*f320*/  @P1 IADD3.X R95, PT, PT, RZ, RZ, RZ, P2, P4 ;  /* 0x000000ffff5f1210 */ /* 0x002fca00017e84ff */
[----:B------:R-:W-:Y:S01]  /*f330*/  @P1 IMAD.X R117, RZ, RZ, R95, P5 ;  /* 0x000000ffff751224 */ /* 0x000fe200028e065f */
[----:B--2---:R2:W-:Y:S04]  /*f340*/  STS.U8 [R125], R94 ;  /* 0x0000005e7d007388 */ /* 0x0045e80000000000 */
[----:B---3--:R2:W-:Y:S02]  /*f350*/  @P1 STS.U8 [R123], R92 ;  /* 0x0000005c7b001388 */ /* 0x0085e40000000000 */
.L_x_285:
[----:B------:R-:W-:Y:S05]  /*f360*/  BSYNC.RECONVERGENT B1 ;  /* 0x0000000000017941 */ /* 0x000fea0003800200 */
.L_x_284:
[----:B------:R-:W-:Y:S05]  /*f370*/  @!P0 BRA `(.L_x_252) ;  /* 0x0000000000b48947 */ /* 0x000fea0003800000 */
[----:B------:R-:W3:Y:S01]  /*f380*/  S2UR UR8, SR_CgaCtaId ;  /* 0x00000000000879c3 */ /* 0x000ee20000008800 */
[----:B------:R-:W-:Y:S01]  /*f390*/  IMAD.SHL.U32 R122, R113, 0x400, RZ ;  /* 0x00000400717a7824 */ /* 0x000fe200078e00ff */
[----:B------:R-:W4:Y:S03]  /*f3a0*/  LDCU UR9, c[0x0][0x394] ;  /* 0x00007280ff0977ac */ /* 0x000f260008000800 */
[----:B--2---:R-:W-:Y:S01]  /*f3b0*/  IMAD.WIDE R122, R122, 0x2, RZ ;  /* 0x000000027a7a7825 */ /* 0x004fe200078e02ff */
[----:B------:R-:W-:Y:S02]  /*f3c0*/  UMOV UR5, 0x400 ;  /* 0x0000040000057882 */ /* 0x000fe40000000000 */
[C---:B------:R-:W-:Y:S02]  /*f3d0*/  IADD3 R92, PT, PT, -R122.reuse, -0x800, -R96 ;  /* 0xfffff8007a5c7810 */ /* 0x040fe40007ffe960 */
[----:B------:R-:W-:-:S02]  /*f3e0*/  IADD3 R112, P0, PT, R122, R96, RZ ;  /* 0x000000607a707210 */ /* 0x000fc40007f1e0ff */
[----:B------:R-:W-:-:S04]  /*f3f0*/  LOP3.LUT R92, R92, 0xf, RZ, 0xc0, !PT ;  /* 0x0000000f5c5c7812 */ /* 0x000fc800078ec0ff */
[----:B------:R-:W-:Y:S02]  /*f400*/  IADD3 R96, PT, PT, -R92, 0x800, RZ ;  /* 0x000008005c607810 */ /* 0x000fe40007ffe1ff */
[----:B----4-:R-:W-:Y:S02]  /*f410*/  IADD3.X R122, PT, PT, R123, UR9, RZ, P0, !PT ;  /* 0x000000097b7a7c10 */ /* 0x010fe400087fe4ff */
[C---:B------:R-:W-:Y:S01]  /*f420*/  LOP3.LUT R125, R96.reuse, 0xff0, RZ, 0xc0, !PT ;  /* 0x00000ff0607d7812 */ /* 0x040fe200078ec0ff */
[----:B---3--:R-:W-:Y:S01]  /*f430*/  ULEA UR5, UR8, UR5, 0x18 ;  /* 0x0000000508057291 */ /* 0x008fe2000f8ec0ff */
[----:B------:R-:W-:Y:S02]  /*f440*/  LOP3.LUT R96, R96, 0xf, RZ, 0xc0, !PT ;  /* 0x0000000f60607812 */ /* 0x000fe400078ec0ff */
[----:B------:R-:W-:-:S03]  /*f450*/  LOP3.LUT R123, R125, R92, RZ, 0xfc, !PT ;  /* 0x0000005c7d7b7212 */ /* 0x000fc600078efcff */
[----:B------:R-:W-:-:S05]  /*f460*/  LEA R93, R91, UR5, 0xc ;  /* 0x000000055b5d7c11 */ /* 0x000fca000f8e60ff */
[----:B------:R-:W-:-:S07]  /*f470*/  IMAD.IADD R124, R93, 0x1, R92 ;  /* 0x000000015d7c7824 */ /* 0x000fce00078e025c */
.L_x_286:
[----:B------:R-:W2:Y:S01]  /*f480*/  LDCU UR5, c[0x0][0x360] ;  /* 0x00006c00ff0577ac */ /* 0x000ea20008000800 */
[----:B------:R-:W-:Y:S01]  /*f490*/  IADD3 R92, P0, P1, R112, R116, R123 ;  /* 0x00000074705c7210 */ /* 0x000fe2000791e07b */
[----:B------:R-:W2:Y:S03]  /*f4a0*/  LDCU UR8, c[0x0][0x364] ;  /* 0x00006c80ff0877ac */ /* 0x000ea60008000800 */
[----:B---3--:R-:W-:Y:S01]  /*f4b0*/  IADD3.X R93, PT, PT, R122, R117, RZ, P0, P1 ;  /* 0x000000757a5d7210 */ /* 0x008fe200007e24ff */
[----:B------:R-:W3:Y:S04]  /*f4c0*/  LDCU UR9, c[0x0][0x368] ;  /* 0x00006d00ff0977ac */ /* 0x000ee80008000800 */
[----:B-1----:R1:W4:Y:S01]  /*f4d0*/  LDG.E.U8 R95, desc[UR6][R92.64+0x800] ;  /* 0x000800065c5f7981 */ /* 0x002322000c1e1100 */
[----:B--2---:R-:W-:-:S04]  /*f4e0*/  UIMAD UR5, UR5, UR8, URZ ;  /* 0x00000008050572a4 */ /* 0x004fc8000f8e02ff */
[----:B---3--:R-:W-:-:S06]  /*f4f0*/  UIMAD UR5, UR5, UR9, URZ ;  /* 0x00000009050572a4 */ /* 0x008fcc000f8e02ff */
[----:B------:R-:W-:Y:S02]  /*f500*/  IADD3 R98, P0, PT, R92, UR5, RZ ;  /* 0x000000055c627c10 */ /* 0x000fe4000ff1e0ff */
[----:B-1----:R-:W-:-:S03]  /*f510*/  IADD3 R92, PT, PT, R124, R116, R125 ;  /* 0x000000747c5c7210 */ /* 0x002fc60007ffe07d */
[----:B------:R-:W-:-:S05]  /*f520*/  IMAD.X R99, RZ, RZ, R93, P0 ;  /* 0x000000ffff637224 */ /* 0x000fca00000e065d */
[----:B------:R-:W2:Y:S04]  /*f530*/  LDG.E.U8 R94, desc[UR6][R98.64+0x800] ;  /* 0x00080006625e7981 */ /* 0x000ea8000c1e1100 */
[----:B----4-:R-:W-:Y:S04]  /*f540*/  STS.U8 [R92], R95 ;  /* 0x0000005f5c007388 */ /* 0x010fe80000000000 */
[----:B--2---:R1:W-:Y:S02]  /*f550*/  STS.U8 [R92+UR5], R94 ;  /* 0x0000005e5c007988 */ /* 0x0043e40008000005 */
[----:B-1----:R-:W-:Y:S01]  /*f560*/  IADD3 R94, P0, PT, R98, UR5, RZ ;  /* 0x00000005625e7c10 */ /* 0x002fe2000ff1e0ff */
[----:B------:R-:W-:-:S04]  /*f570*/  VIADD R98, R92, UR5 ;  /* 0x000000055c627c36 */ /* 0x000fc80008000000 */
[----:B------:R-:W-:Y:S01]  /*f580*/  IMAD.X R95, RZ, RZ, R99, P0 ;  /* 0x000000ffff5f7224 */ /* 0x000fe200000e0663 */
[----:B------:R-:W-:-:S04]  /*f590*/  IADD3 R92, P0, PT, R94, UR5, RZ ;  /* 0x000000055e5c7c10 */ /* 0x000fc8000ff1e0ff */
[----:B------:R1:W2:Y:S01]  /*f5a0*/  LDG.E.U8 R99, desc[UR6][R94.64+0x800] ;  /* 0x000800065e637981 */ /* 0x0002a2000c1e1100 */
[----:B------:R-:W-:-:S05]  /*f5b0*/  IMAD.X R93, RZ, RZ, R95, P0 ;  /* 0x000000ffff5d7224 */ /* 0x000fca00000e065f */
[----:B------:R3:W4:Y:S01]  /*f5c0*/  LDG.E.U8 R94, desc[UR6][R92.64+0x800] ;  /* 0x000800065c5e7981 */ /* 0x000722000c1e1100 */
[----:B-1----:R-:W-:-:S04]  /*f5d0*/  IMAD.U32 R95, RZ, RZ, UR5 ;  /* 0x00000005ff5f7e24 */ /* 0x002fc8000f8e00ff */
[----:B------:R-:W-:-:S03]  /*f5e0*/  IMAD.WIDE.U32 R116, R95, 0x4, R116 ;  /* 0x000000045f747825 */ /* 0x000fc600078e0074 */
[----:B------:R-:W-:-:S04]  /*f5f0*/  ISETP.GE.U32.AND P0, PT, R116, R96, PT ;  /* 0x000000607400720c */ /* 0x000fc80003f06070 */
[----:B------:R-:W-:Y:S01]  /*f600*/  ISETP.GE.U32.AND.EX P0, PT, R117, RZ, PT, P0 ;  /* 0x000000ff7500720c */ /* 0x000fe20003f06100 */
[----:B---3--:R-:W-:Y:S01]  /*f610*/  VIADD R93, R98, UR5 ;  /* 0x00000005625d7c36 */ /* 0x008fe20008000000 */
[----:B--2---:R3:W-:Y:S04]  /*f620*/  STS.U8 [R98+UR5], R99 ;  /* 0x0000006362007988 */ /* 0x0047e80008000005 */
[----:B----4-:R3:W-:Y:S07]  /*f630*/  STS.U8 [R93+UR5], R94 ;  /* 0x0000005e5d007988 */ /* 0x0107ee0008000005 */
[----:B------:R-:W-:Y:S05]  /*f640*/  @!P0 BRA `(.L_x_286) ;  /* 0xfffffffc008c8947 */ /* 0x000fea000383ffff */
.L_x_252:
[----:B------:R-:W-:Y:S05]  /*f650*/  BSYNC.RECONVERGENT B0 ;  /* 0x0000000000007941 */ /* 0x000fea0003800200 */
.L_x_239:
[----:B-12-4-:R-:W1:Y:S01]  /*f660*/  LDC R96, c[0x0][0x398] ;  /* 0x0000e600ff607b82 */ /* 0x016e620000000800 */
[----:B---3--:R-:W-:Y:S01]  /*f670*/  IMAD.SHL.U32 R99, R113, 0x800, RZ ;  /* 0x0000080071637824 */ /* 0x008fe200078e00ff */
[----:B------:R-:W-:Y:S01]  /*f680*/  UMOV UR5, 0x400 ;  /* 0x0000040000057882 */ /* 0x000fe20000000000 */
[----:B------:R-:W-:Y:S01]  /*f690*/  IMAD.SHL.U32 R117, R91, 0x1000, RZ ;  /* 0x000010005b757824 */ /* 0x000fe200078e00ff */
[----:B------:R-:W0:Y:S01]  /*f6a0*/  LDGDEPBAR ;  /* 0x00000000000079af */ /* 0x000e220000000000 */
[----:B------:R-:W-:Y:S03]  /*f6b0*/  BSSY.RECONVERGENT B0, `(.L_x_287) ;  /* 0x00003cb000007945 */ /* 0x000fe60003800200 */
[----:B------:R-:W-:Y:S01]  /*f6c0*/  IADD3 R90, PT, PT, R90, 0x800, R117 ;  /* 0x000008005a5a7810 */ /* 0x000fe20007ffe075 */
[----:B------:R-:W2:Y:S01]  /*f6d0*/  S2UR UR8, SR_CgaCtaId ;  /* 0x00000000000879c3 */ /* 0x000ea20000008800 */
[----:B-1----:R-:W-:-:S04]  /*f6e0*/  IMAD.IADD R94, R99, 0x1, R96 ;  /* 0x00000001635e7824 */ /* 0x002fc800078e0260 */
[----:B------:R-:W-:-:S05]  /*f6f0*/  VIADD R93, R94, 0x800 ;  /* 0x000008005e5d7836 */ /* 0x000fca0000000000 */
[----:B------:R-:W-:Y:S01]  /*f700*/  LOP3.LUT R90, R93, R90, RZ, 0x3c, !PT ;  /* 0x0000005a5d5a7212 */ /* 0x000fe200078e3cff */
[----:B--2---:R-:W-:-:S03]  /*f710*/  ULEA UR5, UR8, UR5, 0x18 ;  /* 0x0000000508057291 */ /* 0x004fc6000f8ec0ff */
[C---:B------:R-:W-:Y:S02]  /*f720*/  LOP3.LUT R92, R90.reuse, 0x8, RZ, 0xc0, !PT ;  /* 0x000000085a5c7812 */ /* 0x040fe400078ec0ff */
[----:B------:R-:W-:Y:S01]  /*f730*/  R2P PR, R90, 0x6 ;  /* 0x000000065a007804 */ /* 0x000fe20000000000 */
[----:B------:R-:W-:Y:S01]  /*f740*/  IMAD.U32 R90, RZ, RZ, UR5 ;  /* 0x00000005ff5a7e24 */ /* 0x000fe2000f8e00ff */
        /* <DEDUP_REMOVED lines=10> */
.L_x_387:
[----:B------:R-:W-:Y:S05]  /*f7f0*/  BRX R92 -0xf800                                                                              (*"BRANCH_TARGETS .L_x_388,.L_x_389,.L_x_390"*) ;  /* 0xffffff085c007949 */ /* 0x000fea000383ffff */
.L_x_389:
        /* <DEDUP_REMOVED lines=11> */
[----:B------:R-:W1:Y:S01]  /*f8b0*/  LDCU UR5, c[0x0][0x39c] ;  /* 0x00007380ff0577ac */ /* 0x000e620008000800 */
[----:B------:R-:W-:Y:S02]  /*f8c0*/  IMAD.SHL.U32 R92, R113, 0x400, RZ ;  /* 0x00000400715c7824 */ /* 0x000fe400078e00ff */
[----:B------:R-:W-:Y:S02]  /*f8d0*/  IMAD.IADD R117, R90, 0x1, R117 ;  /* 0x000000015a757824 */ /* 0x000fe400078e0275 */
[----:B------:R-:W-:-:S04]  /*f8e0*/  IMAD.WIDE R92, R92, 0x2, RZ ;  /* 0x000000025c5c7825 */ /* 0x000fc800078e02ff */
[----:B------:R-:W-:Y:S01]  /*f8f0*/  IMAD.MOV.U32 R112, RZ, RZ, R115 ;  /* 0x000000ffff707224 */ /* 0x000fe200078e0073 */
[C---:B------:R-:W-:Y:S01]  /*f900*/  IADD3 R94, P1, PT, R92.reuse, R96, RZ ;  /* 0x000000605c5e7210 */ /* 0x040fe20007f3e0ff */
[----:B------:R-:W-:Y:S01]  /*f910*/  IMAD.MOV.U32 R116, RZ, RZ, RZ ;  /* 0x000000ffff747224 */ /* 0x000fe200078e00ff */
[----:B------:R-:W-:-:S04]  /*f920*/  IADD3 R92, PT, PT, -R92, -0x800, -R96 ;  /* 0xfffff8005c5c7810 */ /* 0x000fc80007ffe960 */
[----:B------:R-:W-:Y:S02]  /*f930*/  LOP3.LUT R125, R92, 0x3, RZ, 0xc0, !PT ;  /* 0x000000035c7d7812 */ /* 0x000fe400078ec0ff */
[----:B-1----:R-:W-:-:S07]  /*f940*/  IADD3.X R95, PT, PT, R93, UR5, RZ, P1, !PT ;  /* 0x000000055d5f7c10 */ /* 0x002fce0008ffe4ff */
.L_x_291:
        /* <DEDUP_REMOVED lines=13> */
[----:B--2---:R1:W-:-:S12]  /*fa20*/  STS.U8 [R123+0x800], R92 ;  /* 0x0008005c7b007388 */ /* 0x0043d80000000000 */
[----:B------:R-:W-:Y:S05]  /*fa30*/  @!P1 BRA `(.L_x_291) ;  /* 0xfffffffc00c49947 */ /* 0x000fea000383ffff */
.L_x_290:
[----:B------:R-:W-:Y:S05]  /*fa40*/  BSYNC.RECONVERGENT B1 ;  /* 0x0000000000017941 */ /* 0x000fea0003800200 */
.L_x_289:
        /* <DEDUP_REMOVED lines=9> */
[----:B-1----:R-:W1:Y:S01]  /*fae0*/  LDC.64 R92, c[0x0][0x398] ;  /* 0x0000e600ff5c7b82 */ /* 0x002e620000000a00 */
[----:B------:R-:W-:Y:S01]  /*faf0*/  IMAD.SHL.U32 R123, R113, 0x400, RZ ;  /* 0x00000400717b7824 */ /* 0x000fe200078e00ff */
[----:B------:R-:W2:Y:S01]  /*fb00*/  LDCU UR5, c[0x0][0x360] ;  /* 0x00006c00ff0577ac */ /* 0x000ea20008000800 */
[----:B------:R-:W-:Y:S01]  /*fb10*/  IMAD R112, R91, 0x1000, R90 ;  /* 0x000010005b707824 */ /* 0x000fe200078e025a */
[----:B------:R-:W2:Y:S01]  /*fb20*/  LDCU UR8, c[0x0][0x364] ;  /* 0x00006c80ff0877ac */ /* 0x000ea20008000800 */
[----:B-1----:R-:W-:Y:S01]  /*fb30*/  IMAD.WIDE R94, R123, 0x2, R92 ;  /* 0x000000027b5e7825 */ /* 0x002fe200078e025c */
[----:B--2---:R-:W-:Y:S02]  /*fb40*/  UIMAD UR5, UR5, UR8, URZ ;  /* 0x00000008050572a4 */ /* 0x004fe4000f8e02ff */
[----:B------:R-:W-:-:S04]  /*fb50*/  IADD3 R117, PT, PT, -R94, -0x800, RZ ;  /* 0xfffff8005e757810 */ /* 0x000fc80007ffe1ff */
[----:B------:R-:W-:-:S04]  /*fb60*/  LOP3.LUT R117, R117, 0x3, RZ, 0xc0, !PT ;  /* 0x0000000375757812 */ /* 0x000fc800078ec0ff */
[----:B------:R-:W-:-:S05]  /*fb70*/  IADD3 R94, P0, PT, R94, R117, RZ ;  /* 0x000000755e5e7210 */ /* 0x000fca0007f1e0ff */
[----:B------:R-:W-:Y:S01]  /*fb80*/  IMAD.X R116, RZ, RZ, R95, P0 ;  /* 0x000000ffff747224 */ /* 0x000fe200000e065f */
[----:B------:R-:W-:-:S04]  /*fb90*/  LEA R94, P0, R115, R94, 0x2 ;  /* 0x0000005e735e7211 */ /* 0x000fc800078010ff */
[----:B------:R-:W-:Y:S01]  /*fba0*/  LEA.HI.X R95, R115, R116, RZ, 0x2, P0 ;  /* 0x00000074735f7211 */ /* 0x000fe200000f14ff */
[----:B------:R-:W-:Y:S01]  /*fbb0*/  IMAD.IADD R116, R117, 0x1, R112 ;  /* 0x0000000175747824 */ /* 0x000fe200078e0270 */
[----:B------:R-:W-:-:S03]  /*fbc0*/  IADD3 R94, P0, PT, R94, 0x1000, RZ ;  /* 0x000010005e5e7810 */ /* 0x000fc60007f1e0ff */
[----:B------:R-:W-:Y:S02]  /*fbd0*/  IMAD R125, R115, 0x4, R116 ;  /* 0x00000004737d7824 */ /* 0x000fe400078e0274 */
[----:B------:R-:W1:Y:S01]  /*fbe0*/  LDC R116, c[0x0][0x368] ;  /* 0x0000da00ff747b82 */ /* 0x000e620000000800 */
[----:B------:R-:W-:Y:S01]  /*fbf0*/  IMAD.X R95, RZ, RZ, R95, P0 ;  /* 0x000000ffff5f7224 */ /* 0x000fe200000e065f */
[----:B------:R-:W-:-:S04]  /*fc00*/  ISETP.NE.U32.AND P0, PT, R98, RZ, PT ;  /* 0x000000ff6200720c */ /* 0x000fc80003f05070 */
[----:B------:R-:W-:Y:S01]  /*fc10*/  @!PT LDS RZ, [RZ] ;  /* 0x00000000fffff984 */ /* 0x000fe20000000800 */
[----:B------:R-:W-:Y:S01]  /*fc20*/  @!PT LDS RZ, [RZ] ;  /* 0x00000000fffff984 */ /* 0x000fe20000000800 */
[----:B------:R-:W-:Y:S01]  /*fc30*/  @!PT LDS RZ, [RZ] ;  /* 0x00000000fffff984 */ /* 0x000fe20000000800 */
[----:B------:R2:W-:Y:S01]  /*fc40*/  LDGSTS.E [R125+0x800], desc[UR6][R94.64+-0x800] ;  /* 0x008008005e7d7fae */ /* 0x0005e2000b9a1006 */
[----:B------:R-:W-:Y:S01]  /*fc50*/  ISETP.NE.AND.EX P0, PT, RZ, RZ, PT, P0 ;  /* 0x000000ffff00720c */ /* 0x000fe20003f05300 */
[----:B-1----:R-:W-:-:S05]  /*fc60*/  IMAD R116, R116, UR5, RZ ;  /* 0x0000000574747c24 */ /* 0x002fca000f8e02ff */
[----:B------:R-:W-:-:S05]  /*fc70*/  IADD3 R124, P1, PT, R116, R115, RZ ;  /* 0x00000073747c7210 */ /* 0x000fca0007f3e0ff */
[----:B------:R-:W-:Y:S02]  /*fc80*/  IMAD.X R117, RZ, RZ, RZ, P1 ;  /* 0x000000ffff757224 */ /* 0x000fe400008e06ff */
[----:B--2---:R-:W-:Y:S06]  /*fc90*/  @!P0 BRA `(.L_x_295) ;  /* 0x0000000000a88947 */ /* 0x004fec0003800000 */
        /* <DEDUP_REMOVED lines=25> */
[----:B------:R2:W-:Y:S01]  /*fe30*/  LDGSTS.E [R123+0x800], desc[UR6][R94.64+-0x800] ;  /* 0x008008005e7b7fae */ /* 0x0005e2000b9a1006 */
        /* <DEDUP_REMOVED lines=14> */
[----:B------:R2:W-:Y:S01]  /*ff20*/  LDGSTS.E [R123+0x800], desc[UR6][R92.64+-0x800] ;  /* 0x008008005c7b7fae */ /* 0x0005e2000b9a1006 */
[----:B------:R-:W-:-:S08]  /*ff30*/  IADD3.X R117, PT, PT, RZ, R98, RZ, P0, P1 ;  /* 0x00000062ff757210 */ /* 0x000fd000007e24ff */
.L_x_295:
[----:B------:R-:W-:Y:S05]  /*ff40*/  BSYNC.RECONVERGENT B2 ;  /* 0x0000000000027941 */ /* 0x000fea0003800200 */
.L_x_294:
[----:B------:R-:W-:-:S04]  /*ff50*/  ISETP.GE.U32.AND P0, PT, R82, 0x3, PT ;  /* 0x000000035200780c */ /* 0x000fc80003f06070 */
[----:B------:R-:W-:-:S13]  /*ff60*/  ISETP.GE.U32.AND.EX P0, PT, R83, RZ, PT, P0 ;  /* 0x000000ff5300720c */ /* 0x000fda0003f06100 */
[----:B------:R-:W-:Y:S05]  /*ff70*/  @!P0 BRA `(.L_x_293) ;  /* 0x0000000000c08947 */ /* 0x000fea0003800000 */
[----:B-12---:R-:W1:Y:S01]  /*ff80*/  LDC.64 R92, c[0x0][0x398] ;  /* 0x0000e600ff5c7b82 */ /* 0x006e620000000a00 */
[----:B------:R-:W-:Y:S02]  /*ff90*/  IMAD.SHL.U32 R95, R113, 0x400, RZ ;  /* 0x00000400715f7824 */ /* 0x000fe400078e00ff */
[----:B------:R-:W-:Y:S02]  /*ffa0*/  IMAD R122, R91, 0x1000, R90 ;  /* 0x000010005b7a7824 */ /* 0x000fe400078e025a */
[----:B-1----:R-:W-:-:S03]  /*ffb0*/  IMAD.WIDE R92, R95, 0x2, R92 ;  /* 0x000000025f5c7825 */ /* 0x002fc600078e025c */
[----:B------:R-:W-:-:S04]  /*ffc0*/  IADD3 R94, PT, PT, -R92, -0x800, RZ ;  /* 0xfffff8005c5e7810 */ /* 0x000fc80007ffe1ff */
[----:B------:R-:W-:-:S04]  /*ffd0*/  LOP3.LUT R95, R94, 0x3, RZ, 0xc0, !PT ;  /* 0x000000035e5f7812 */ /* 0x000fc800078ec0ff */
[----:B------:R-:W-:Y:S01]  /*ffe0*/  IADD3 R112, P0, PT, R92, R95, RZ ;  /* 0x0000005f5c707210 */ /* 0x000fe20007f1e0ff */
[C---:B------:R-:W-:Y:S01]  /*fff0*/  IMAD.IADD R122, R95.reuse, 0x1, R122 ;  /* 0x000000015f7a7824 */ /* 0x040fe200078e027a */
[----:B------:R-:W-:-:S03]  /*10000*/  IADD3 R98, PT, PT, -R95, 0x800, RZ ;  /* 0x000008005f627810 */ /* 0x000fc60007ffe1ff */
[----:B------:R-:W-:Y:S01]  /*10010*/  IMAD.X R116, RZ, RZ, R93, P0 ;  /* 0x000000ffff747224 */ /* 0x000fe200000e065d */
[----:B------:R-:W-:-:S07]  /*10020*/  SHF.R.U64 R98, R98, 0x2, RZ ;  /* 0x0000000262627819 */ /* 0x000fce00000012ff */
.L_x_296:
        /* <DEDUP_REMOVED lines=11> */
[----:B------:R3:W-:Y:S01]  /*100e0*/  LDGSTS.E [R125+0x800], desc[UR6][R94.64+-0x800] ;  /* 0x008008005e7d7fae */ /* 0x0007e2000b9a1006 */
[----:B-1----:R-:W-:-:S06]  /*100f0*/  UIMAD UR5, UR5, UR8, URZ ;  /* 0x00000008050572a4 */ /* 0x002fcc000f8e02ff */
[----:B--2---:R-:W-:-:S04]  /*10100*/  IMAD R123, R123, UR5, RZ ;  /* 0x000000057b7b7c24 */ /* 0x004fc8000f8e02ff */
[----:B------:R-:W-:-:S04]  /*10110*/  IMAD.WIDE.U32 R92, R123, 0x4, R92 ;  /* 0x000000047b5c7825 */ /* 0x000fc800078e005c */
[----:B---3--:R-:W-:Y:S01]  /*10120*/  IMAD R125, R123, 0x4, R125 ;  /* 0x000000047b7d7824 */ /* 0x008fe200078e027d */
[----:B------:R-:W-:-:S05]  /*10130*/  IADD3 R94, P0, PT, R92, 0x1000, RZ ;  /* 0x000010005c5e7810 */ /* 0x000fca0007f1e0ff */
[----:B------:R-:W-:-:S05]  /*10140*/  IMAD.X R95, RZ, RZ, R93, P0 ;  /* 0x000000ffff5f7224 */ /* 0x000fca00000e065d */
[----:B------:R1:W-:Y:S02]  /*10150*/  LDGSTS.E [R125+0x800], desc[UR6][R94.64+-0x800] ;  /* 0x008008005e7d7fae */ /* 0x0003e4000b9a1006 */
[----:B-1----:R-:W-:-:S04]  /*10160*/  IMAD.WIDE.U32 R94, R123, 0x4, R92 ;  /* 0x000000047b5e7825 */ /* 0x002fc800078e005c */
[----:B------:R-:W-:Y:S01]  /*10170*/  IMAD R125, R123, 0x4, R125 ;  /* 0x000000047b7d7824 */ /* 0x000fe200078e027d */
[----:B------:R-:W-:-:S05]  /*10180*/  IADD3 R92, P0, PT, R94, 0x1000, RZ ;  /* 0x000010005e5c7810 */ /* 0x000fca0007f1e0ff */
[--C-:B------:R-:W-:Y:S02]  /*10190*/  IMAD.X R93, RZ, RZ, R95.reuse, P0 ;  /* 0x000000ffff5d7224 */ /* 0x100fe400000e065f */
[----:B------:R-:W-:-:S03]  /*101a0*/  IMAD.WIDE.U32 R94, R123, 0x4, R94 ;  /* 0x000000047b5e7825 */ /* 0x000fc600078e005e */
[----:B------:R1:W-:Y:S01]  /*101b0*/  LDGSTS.E [R125+0x800], desc[UR6][R92.64+-0x800] ;  /* 0x008008005c7d7fae */ /* 0x0003e2000b9a1006 */
[----:B------:R-:W-:-:S05]  /*101c0*/  IADD3 R94, P0, PT, R94, 0x1000, RZ ;  /* 0x000010005e5e7810 */ /* 0x000fca0007f1e0ff */
[----:B------:R-:W-:Y:S02]  /*101d0*/  IMAD.X R95, RZ, RZ, R95, P0 ;  /* 0x000000ffff5f7224 */ /* 0x000fe400000e065f */
[----:B-1----:R-:W-:Y:S02]  /*101e0*/  IMAD.MOV.U32 R92, RZ, RZ, R124 ;  /* 0x000000ffff5c7224 */ /* 0x002fe400078e007c */
[----:B------:R-:W-:Y:S02]  /*101f0*/  IMAD.MOV.U32 R93, RZ, RZ, R117 ;  /* 0x000000ffff5d7224 */ /* 0x000fe400078e0075 */
[C---:B------:R-:W-:Y:S02]  /*10200*/  IMAD R117, R123.reuse, 0x4, R125 ;  /* 0x000000047b757824 */ /* 0x040fe400078e027d */
[----:B------:R-:W-:-:S03]  /*10210*/  IMAD.WIDE.U32 R92, R123, 0x4, R92 ;  /* 0x000000047b5c7825 */ /* 0x000fc600078e005c */
[----:B------:R1:W-:Y:S01]  /*10220*/  LDGSTS.E [R117+0x800], desc[UR6][R94.64+-0x800] ;  /* 0x008008005e757fae */ /* 0x0003e2000b9a1006 */
[----:B------:R-:W-:Y:S01]  /*10230*/  IMAD.MOV.U32 R124, RZ, RZ, R92 ;  /* 0x000000ffff7c7224 */ /* 0x000fe200078e005c */
[----:B------:R-:W-:-:S04]  /*10240*/  ISETP.GE.U32.AND P0, PT, R92, R98, PT ;  /* 0x000000625c00720c */ /* 0x000fc80003f06070 */
[----:B------:R-:W-:Y:S01]  /*10250*/  ISETP.GE.U32.AND.EX P0, PT, R93, RZ, PT, P0 ;  /* 0x000000ff5d00720c */ /* 0x000fe20003f06100 */
[----:B-1----:R-:W-:-:S12]  /*10260*/  IMAD.MOV.U32 R117, RZ, RZ, R93 ;  /* 0x000000ffff757224 */ /* 0x002fd800078e005d */
[----:B------:R-:W-:Y:S05]  /*10270*/  @!P0 BRA `(.L_x_296) ;  /* 0xfffffffc006c8947 */ /* 0x000fea000383ffff */
.L_x_293:
[----:B------:R-:W-:Y:S05]  /*10280*/  BSYNC.RECONVERGENT B1 ;  /* 0x0000000000017941 */ /* 0x000fea0003800200 */
.L_x_292:
[----:B------:R-:W-:Y:S01]  /*10290*/  IADD3 R99, PT, PT, R99, 0x1000, R96 ;  /* 0x0000100063637810 */ /* 0x000fe20007ffe060 */
[----:B------:R-:W-:Y:S03]  /*102a0*/  BSSY.RECONVERGENT B1, `(.L_x_297) ;  /* 0x0000023000017945 */ /* 0x000fe60003800200 */
[----:B-12---:R-:W-:-:S04]  /*102b0*/  LOP3.LUT R92, R99, 0x3, RZ, 0xc0, !PT ;  /* 0x00000003635c7812 */ /* 0x006fc800078ec0ff */
[----:B------:R-:W-:-:S04]  /*102c0*/  ISETP.GT.U32.AND P0, PT, R92, R115, PT ;  /* 0x000000735c00720c */ /* 0x000fc80003f04070 */
[----:B------:R-:W-:-:S13]  /*102d0*/  ISETP.GT.U32.AND.EX P0, PT, RZ, RZ, PT, P0 ;  /* 0x000000ffff00720c */ /* 0x000fda0003f04100 */
[----:B------:R-:W-:Y:S05]  /*102e0*/  @!P0 BRA `(.L_x_298) ;  /* 0x0000000000788947 */ /* 0x000fea0003800000 */
[----:B------:R-:W-:Y:S01]  /*102f0*/  IMAD.SHL.U32 R92, R113, 0x400, RZ ;  /* 0x00000400715c7824 */ /* 0x000fe200078e00ff */
[----:B------:R-:W1:Y:S01]  /*10300*/  LDCU UR5, c[0x0][0x39c] ;  /* 0x00007380ff0577ac */ /* 0x000e620008000800 */
[----:B------:R-:W-:Y:S02]  /*10310*/  IMAD.MOV.U32 R116, RZ, RZ, R115 ;  /* 0x000000ffff747224 */ /* 0x000fe400078e0073 */
[----:B------:R-:W-:-:S04]  /*10320*/  IMAD.WIDE R92, R92, 0x2, RZ ;  /* 0x000000025c5c7825 */ /* 0x000fc800078e02ff */
[----:B------:R-:W-:Y:S01]  /*10330*/  IMAD.MOV.U32 R123, RZ, RZ, RZ ;  /* 0x000000ffff7b7224 */ /* 0x000fe200078e00ff */
[C---:B------:R-:W-:Y:S02]  /*10340*/  IADD3 R94, PT, PT, -R92.reuse, -0x800, -R96 ;  /* 0xfffff8005c5e7810 */ /* 0x040fe40007ffe960 */
[----:B------:R-:W-:Y:S02]  /*10350*/  IADD3 R96, P0, PT, R92, R96, RZ ;  /* 0x000000605c607210 */ /* 0x000fe40007f1e0ff */
[----:B------:R-:W-:-:S04]  /*10360*/  LOP3.LUT R92, R94, 0x3, RZ, 0xc0, !PT ;  /* 0x000000035e5c7812 */ /* 0x000fc800078ec0ff */
[----:B------:R-:W-:Y:S02]  /*10370*/  IADD3 R99, PT, PT, -R92, 0x800, RZ ;  /* 0x000008005c637810 */ /* 0x000fe40007ffe1ff */
[----:B-1----:R-:W-:Y:S01]  /*10380*/  IADD3.X R98, PT, PT, R93, UR5, RZ, P0, !PT ;  /* 0x000000055d627c10 */ /* 0x002fe200087fe4ff */
[----:B------:R-:W-:Y:S01]  /*10390*/  IMAD R93, R91, 0x1000, R90 ;  /* 0x000010005b5d7824 */ /* 0x000fe200078e025a */
[C---:B------:R-:W-:Y:S02]  /*103a0*/  LOP3.LUT R95, R99.reuse, 0xffc, RZ, 0xc0, !PT ;  /* 0x00000ffc635f7812 */ /* 0x040fe400078ec0ff */
[----:B------:R-:W-:Y:S01]  /*103b0*/  LOP3.LUT R99, R99, 0x3, RZ, 0xc0, !PT ;  /* 0x0000000363637812 */ /* 0x000fe200078ec0ff */
[----:B------:R-:W-:Y:S01]  /*103c0*/  IMAD.IADD R94, R93, 0x1, R92 ;  /* 0x000000015d5e7824 */ /* 0x000fe200078e025c */
[----:B------:R-:W-:-:S07]  /*103d0*/  LOP3.LUT R125, R95, R92, RZ, 0xfc, !PT ;  /* 0x0000005c5f7d7212 */ /* 0x000fce00078efcff */
.L_x_299:
        /* <DEDUP_REMOVED lines=15> */
.L_x_298:
[----:B------:R-:W-:Y:S05]  /*104d0*/  BSYNC.RECONVERGENT B1 ;  /* 0x0000000000017941 */ /* 0x000fea0003800200 */
.L_x_297:
[----:B------:R-:W-:Y:S05]  /*104e0*/  BRA `(.L_x_300) ;  /* 0x0000002c009c7947 */ /* 0x000fea0003800000 */
.L_x_388:
        /* <DEDUP_REMOVED lines=18> */
[----:B------:R-:W1:Y:S01]  /*10610*/  LDCU UR5, c[0x0][0x360] ;  /* 0x00006c00ff0577ac */ /* 0x000e620008000800 */
[C---:B------:R-:W-:Y:S02]  /*10620*/  IADD3 R96, PT, PT, R115.reuse, R90, R117 ;  /* 0x0000005a73607210 */ /* 0x040fe40007ffe075 */
[----:B------:R-:W-:Y:S01]  /*10630*/  ISETP.NE.U32.AND P1, PT, R98, RZ, PT ;  /* 0x000000ff6200720c */ /* 0x000fe20003f25070 */
[----:B------:R-:W1:Y:S01]  /*10640*/  LDCU UR8, c[0x0][0x364] ;  /* 0x00006c80ff0877ac */ /* 0x000e620008000800 */
[----:B------:R-:W3:Y:S01]  /*10650*/  LDC R112, c[0x0][0x368] ;  /* 0x0000da00ff707b82 */ /* 0x000ee20000000800 */
[----:B------:R-:W-:Y:S01]  /*10660*/  IMAD.IADD R117, R115, 0x1, R96 ;  /* 0x0000000173757824 */ /* 0x000fe200078e0260 */
[----:B------:R-:W-:Y:S01]  /*10670*/  ISETP.NE.AND.EX P1, PT, RZ, RZ, PT, P1 ;  /* 0x000000ffff00720c */ /* 0x000fe20003f25310 */
[----:B-1----:R-:W-:-:S06]  /*10680*/  UIMAD UR5, UR5, UR8, URZ ;  /* 0x00000008050572a4 */ /* 0x002fcc000f8e02ff */
[----:B---3--:R-:W-:-:S05]  /*10690*/  IMAD R112, R112, UR5, RZ ;  /* 0x0000000570707c24 */ /* 0x008fca000f8e02ff */
[----:B------:R-:W-:-:S05]  /*106a0*/  IADD3 R96, P2, PT, R112, R115, RZ ;  /* 0x0000007370607210 */ /* 0x000fca0007f5e0ff */
[----:B------:R-:W-:Y:S01]  /*106b0*/  IMAD.X R123, RZ, RZ, RZ, P2 ;  /* 0x000000ffff7b7224 */ /* 0x000fe200010e06ff */
[----:B--2---:R1:W-:Y:S01]  /*106c0*/  STS.U16 [R117+0x800], R94 ;  /* 0x0008005e75007388 */ /* 0x0043e20000000400 */
[----:B------:R-:W-:Y:S06]  /*106d0*/  @!P1 BRA `(.L_x_304) ;  /* 0x0000000000789947 */ /* 0x000fec0003800000 */
[----:B------:R-:W2:Y:S01]  /*106e0*/  LDCU UR5, c[0x0][0x360] ;  /* 0x00006c00ff0577ac */ /* 0x000ea20008000800 */
[----:B------:R-:W-:Y:S01]  /*106f0*/  ISETP.NE.U32.AND P1, PT, R98, 0x1, PT ;  /* 0x000000016200780c */ /* 0x000fe20003f25070 */
[----:B------:R-:W-:Y:S01]  /*10700*/  IMAD.WIDE R92, R99, 0x2, R92 ;  /* 0x00000002635c7825 */ /* 0x000fe200078e025c */
[----:B------:R-:W2:Y:S01]  /*10710*/  LDCU UR8, c[0x0][0x364] ;  /* 0x00006c80ff0877ac */ /* 0x000ea20008000800 */
[----:B-1----:R-:W1:Y:S01]  /*10720*/  LDC R94, c[0x0][0x368] ;  /* 0x0000da00ff5e7b82 */ /* 0x002e620000000800 */
[----:B------:R-:W-:Y:S02]  /*10730*/  ISETP.NE.AND.EX P1, PT, RZ, RZ, PT, P1 ;  /* 0x000000ffff00720c */ /* 0x000fe40003f25310 */
[----:B------:R-:W-:-:S04]  /*10740*/  LEA R92, P2, R115, R92, 0x1 ;  /* 0x0000005c735c7211 */ /* 0x000fc800078408ff */
[----:B------:R-:W-:Y:S01]  /*10750*/  LEA.HI.X R93, R115, R93, RZ, 0x1, P2 ;  /* 0x0000005d735d7211 */ /* 0x000fe200010f0cff */
[----:B--2---:R-:W-:-:S06]  /*10760*/  UIMAD UR5, UR5, UR8, URZ ;  /* 0x00000008050572a4 */ /* 0x004fcc000f8e02ff */
[----:B-1----:R-:W-:-:S04]  /*10770*/  IMAD R98, R94, UR5, RZ ;  /* 0x000000055e627c24 */ /* 0x002fc8000f8e02ff */
[C---:B------:R-:W-:Y:S02]  /*10780*/  @P1 IMAD.SHL.U32 R99, R98.reuse, 0x2, RZ ;  /* 0x0000000262631824 */ /* 0x040fe400078e00ff */
[----:B------:R-:W-:-:S03]  /*10790*/  IMAD.WIDE.U32 R94, R98, 0x2, R92 ;  /* 0x00000002625e7825 */ /* 0x000fc600078e005c */
[----:B------:R-:W-:Y:S02]  /*107a0*/  @P1 IADD3 R92, P2, P4, R99, R92, R99 ;  /* 0x0000005c635c1210 */ /* 0x000fe40007c5e063 */
[----:B------:R-:W-:Y:S01]  /*107b0*/  @P1 SHF.R.U32.HI R99, RZ, 0x1f, R98 ;  /* 0x0000001fff631819 */ /* 0x000fe20000011662 */
[----:B------:R1:W2:Y:S03]  /*107c0*/  LDG.E.U16 R94, desc[UR6][R94.64+0x800] ;  /* 0x000800065e5e7981 */ /* 0x0002a6000c1e1500 */
[----:B------:R-:W-:-:S05]  /*107d0*/  @P1 IADD3.X R93, PT, PT, R99, R93, R99, P2, P4 ;  /* 0x0000005d635d1210 */ /* 0x000fca00017e8463 */
[----:B------:R-:W3:Y:S01]  /*107e0*/  @P1 LDG.E.U16 R92, desc[UR6][R92.64+0x800] ;  /* 0x000800065c5c1981 */ /* 0x000ee2000c1e1500 */
[----:B------:R-:W-:Y:S01]  /*107f0*/  IMAD R99, R91, 0x1000, R90 ;  /* 0x000010005b637824 */ /* 0x000fe200078e025a */
[-C--:B------:R-:W-:Y:S02]  /*10800*/  IADD3 R96, P4, PT, R115, R98.reuse, RZ ;  /* 0x0000006273607210 */ /* 0x080fe40007f9e0ff */
[C-C-:B-1----:R-:W-:Y:S02]  /*10810*/  @P1 IADD3 R95, P5, P6, R98.reuse, R98, R115.reuse ;  /* 0x00000062625f1210 */ /* 0x142fe40007ebe073 */
[----:B------:R-:W-:Y:S02]  /*10820*/  IADD3 R99, PT, PT, R98, R99, R115 ;  /* 0x0000006362637210 */ /* 0x000fe40007ffe073 */
[----:B------:R-:W-:-:S03]  /*10830*/  @P1 IADD3.X R112, PT, PT, RZ, RZ, RZ, P5, P6 ;  /* 0x000000ffff701210 */ /* 0x000fc60002fec4ff */
[----:B------:R-:W-:Y:S01]  /*10840*/  IMAD.IADD R117, R99, 0x1, R96 ;  /* 0x0000000163757824 */ /* 0x000fe200078e0260 */
[----:B------:R-:W-:Y:S02]  /*10850*/  @P1 IADD3 R99, PT, PT, R95, R99, R98 ;  /* 0x000000635f631210 */ /* 0x000fe40007ffe062 */
[C---:B------:R-:W-:Y:S02]  /*10860*/  IADD3 R96, P2, PT, R98.reuse, R96, RZ ;  /* 0x0000006062607210 */ /* 0x040fe40007f5e0ff */
[----:B------:R-:W-:Y:S02]  /*10870*/  @P1 IADD3 R96, P5, PT, R98, R95, RZ ;  /* 0x0000005f62601210 */ /* 0x000fe40007fbe0ff */
[----:B------:R-:W-:-:S03]  /*10880*/  IADD3.X R123, PT, PT, RZ, RZ, RZ, P2, P4 ;  /* 0x000000ffff7b7210 */ /* 0x000fc600017e84ff */
[----:B------:R-:W-:Y:S01]  /*10890*/  @P1 IMAD.X R123, RZ, RZ, R112, P5 ;  /* 0x000000ffff7b1224 */ /* 0x000fe200028e0670 */
[----:B--2---:R2:W-:Y:S04]  /*108a0*/  STS.U16 [R117+0x800], R94 ;  /* 0x0008005e75007388 */ /* 0x0045e80000000400 */
[----:B---3--:R2:W-:Y:S03]  /*108b0*/  @P1 STS.U16 [R99+0x800], R92 ;  /* 0x0008005c63001388 */ /* 0x0085e60000000400 */
.L_x_304:
[----:B------:R-:W-:Y:S05]  /*108c0*/  BSYNC.RECONVERGENT B2 ;  /* 0x0000000000027941 */ /* 0x000fea0003800200 */
.L_x_303:
[----:B------:R-:W-:Y:S05]  /*108d0*/  @!P0 BRA `(.L_x_302) ;  /* 0x0000000000848947 */ /* 0x000fea0003800000 */
[----:B--2---:R-:W2:Y:S01]  /*108e0*/  LDC.64 R92, c[0x0][0x398] ;  /* 0x0000e600ff5c7b82 */ /* 0x004ea20000000a00 */
[----:B------:R-:W-:Y:S02]  /*108f0*/  IMAD.SHL.U32 R95, R113, 0x400, RZ ;  /* 0x00000400715f7824 */ /* 0x000fe400078e00ff */
[----:B------:R-:W-:Y:S02]  /*10900*/  IMAD R112, R91, 0x1000, R90 ;  /* 0x000010005b707824 */ /* 0x000fe400078e025a */
[----:B--2---:R-:W-:-:S07]  /*10910*/  IMAD.WIDE R92, R95, 0x2, R92 ;  /* 0x000000025f5c7825 */ /* 0x004fce00078e025c */
.L_x_305:
[C---:B----4-:R-:W-:Y:S01]  /*10920*/  LEA R124, P0, R96.reuse, R92, 0x1 ;  /* 0x0000005c607c7211 */ /* 0x050fe200078008ff */
[----:B------:R-:W2:Y:S03]  /*10930*/  LDCU UR5, c[0x0][0x360] ;  /* 0x00006c00ff0577ac */ /* 0x000ea60008000800 */
[----:B------:R-:W-:Y:S01]  /*10940*/  LEA.HI.X R125, R96, R93, R123, 0x1, P0 ;  /* 0x0000005d607d7211 */ /* 0x000fe200000f0c7b */
[----:B------:R-:W2:Y:S01]  /*10950*/  LDCU UR8, c[0x0][0x364] ;  /* 0x00006c80ff0877ac */ /* 0x000ea20008000800 */
[----:B------:R-:W3:Y:S03]  /*10960*/  LDC R122, c[0x0][0x368] ;  /* 0x0000da00ff7a7b82 */ /* 0x000ee60000000800 */
[----:B-1----:R1:W4:Y:S01]  /*10970*/  LDG.E.U16 R94, desc[UR6][R124.64+0x800] ;  /* 0x000800067c5e7981 */ /* 0x002322000c1e1500 */
[----:B--2---:R-:W-:-:S06]  /*10980*/  UIMAD UR5, UR5, UR8, URZ ;  /* 0x00000008050572a4 */ /* 0x004fcc000f8e02ff */
[----:B---3--:R-:W-:-:S04]  /*10990*/  IMAD R122, R122, UR5, RZ ;  /* 0x000000057a7a7c24 */ /* 0x008fc8000f8e02ff */
[----:B------:R-:W-:-:S04]  /*109a0*/  IMAD.WIDE.U32 R116, R122, 0x2, R124 ;  /* 0x000000027a747825 */ /* 0x000fc800078e007c */
[----:B------:R-:W-:Y:S01]  /*109b0*/  IMAD R95, R96, 0x2, R112 ;  /* 0x00000002605f7824 */ /* 0x000fe200078e0270 */
[----:B------:R-:W2:Y:S01]  /*109c0*/  LDG.E.U16 R124, desc[UR6][R116.64+0x800] ;  /* 0x00080006747c7981 */ /* 0x000ea2000c1e1500 */
[----:B------:R-:W-:-:S04]  /*109d0*/  IMAD.WIDE.U32 R98, R122, 0x2, R116 ;  /* 0x000000027a627825 */ /* 0x000fc800078e0074 */
[C---:B-1----:R-:W-:Y:S01]  /*109e0*/  IMAD R125, R122.reuse, 0x2, R95 ;  /* 0x000000027a7d7824 */ /* 0x042fe200078e025f */
[----:B------:R1:W3:Y:S04]  /*109f0*/  LDG.E.U16 R116, desc[UR6][R98.64+0x800] ;  /* 0x0008000662747981 */ /* 0x0002e8000c1e1500 */
[----:B----4-:R4:W-:Y:S02]  /*10a00*/  STS.U16 [R95+0x800], R94 ;  /* 0x0008005e5f007388 */ /* 0x0109e40000000400 */
[----:B----4-:R-:W-:-:S05]  /*10a10*/  IMAD.WIDE.U32 R94, R122, 0x2, R98 ;  /* 0x000000027a5e7825 */ /* 0x010fca00078e0062 */
[----:B------:R4:W5:Y:S01]  /*10a20*/  LDG.E.U16 R98, desc[UR6][R94.64+0x800] ;  /* 0x000800065e627981 */ /* 0x000962000c1e1500 */
[----:B-1----:R-:W-:-:S04]  /*10a30*/  IMAD R99, R122, 0x2, R125 ;  /* 0x000000027a637824 */ /* 0x002fc800078e027d */
[C---:B------:R-:W-:Y:S02]  /*10a40*/  IMAD R117, R122.reuse, 0x2, R99 ;  /* 0x000000027a757824 */ /* 0x040fe400078e0263 */
[----:B----4-:R-:W-:Y:S02]  /*10a50*/  IMAD.MOV.U32 R94, RZ, RZ, R96 ;  /* 0x000000ffff5e7224 */ /* 0x010fe400078e0060 */
[----:B------:R-:W-:Y:S02]  /*10a60*/  IMAD.MOV.U32 R95, RZ, RZ, R123 ;  /* 0x000000ffff5f7224 */ /* 0x000fe400078e007b */
[----:B------:R-:W-:Y:S01]  /*10a70*/  IMAD.WIDE.U32 R122, R122, 0x4, R94 ;  /* 0x000000047a7a7825 */ /* 0x000fe200078e005e */
[----:B--2---:R4:W-:Y:S02]  /*10a80*/  STS.U16 [R125+0x800], R124 ;  /* 0x0008007c7d007388 */ /* 0x0049e40000000400 */
[----:B------:R-:W-:Y:S02]  /*10a90*/  ISETP.GE.U32.AND P0, PT, R122, 0x400, PT ;  /* 0x000004007a00780c */ /* 0x000fe40003f06070 */
[----:B---3--:R4:W-:Y:S02]  /*10aa0*/  STS.U16 [R99+0x800], R116 ;  /* 0x0008007463007388 */ /* 0x0089e40000000400 */
[----:B------:R-:W-:Y:S01]  /*10ab0*/  ISETP.GE.U32.AND.EX P0, PT, R123, RZ, PT, P0 ;  /* 0x000000ff7b00720c */ /* 0x000fe20003f06100 */
[----:B------:R-:W-:Y:S01]  /*10ac0*/  IMAD.MOV.U32 R96, RZ, RZ, R122 ;  /* 0x000000ffff607224 */ /* 0x000fe200078e007a */
[----:B-----5:R4:W-:Y:S11]  /*10ad0*/  STS.U16 [R117+0x800], R98 ;  /* 0x0008006275007388 */ /* 0x0209f60000000400 */
[----:B------:R-:W-:Y:S05]  /*10ae0*/  @!P0 BRA `(.L_x_305) ;  /* 0xfffffffc008c8947 */ /* 0x000fea000383ffff */
.L_x_302:
[----:B------:R-:W-:Y:S05]  /*10af0*/  BSYNC.RECONVERGENT B1 ;  /* 0x0000000000017941 */ /* 0x000fea0003800200 */
.L_x_301:
[----:B------:R-:W-:Y:S05]  /*10b00*/  BRA `(.L_x_300) ;  /* 0x0000002800147947 */ /* 0x000fea0003800000 */
.L_x_288:
[----:B------:R-:W-:-:S05]  /*10b10*/  IMAD.MOV.U32 R93, RZ, RZ, -0x3 ;  /* 0xfffffffdff5d7424 */ /* 0x000fca00078e00ff */
[----:B------:R-:W-:-:S05]  /*10b20*/  VIADDMNMX.U32 R92, R92, R93, 0x5, PT ;  /* 0x000000055c5c7446 */ /* 0x000fca000380005d */
[----:B------:R-:W-:-:S04]  /*10b30*/  IMAD.SHL.U32 R95, R92, 0x4, RZ ;  /* 0x000000045c5f7824 */ /* 0x000fc800078e00ff */
[----:B------:R-:W1:Y:S02]  /*10b40*/  LDC R92, c[0x2][R95+0x9c] ;  /* 0x008027005f5c7b82 */ /* 0x000e640000000800 */
[----:B-1----:R-:W-:-:S04]  /*10b50*/  SHF.R.S32.HI R93, RZ, 0x1f, R92 ;  /* 0x0000001fff5d7819 */ /* 0x002fc8000001145c */
.L_x_391:
[----:B------:R-:W-:Y:S05]  /*10b60*/  BRX R92 -0x10b70                                                                            (*"BRANCH_TARGETS .L_x_392,.L_x_390,.L_x_396"*) ;  /* 0xfffffef45c247949 */ /* 0x000fea000383ffff */
.L_x_390:
        /* <DEDUP_REMOVED lines=18> */
[----:B------:R-:W3:Y:S01]  /*10c90*/  LDCU UR5, c[0x0][0x360] ;  /* 0x00006c00ff0577ac */ /* 0x000ee20008000800 */
[----:B------:R-:W-:Y:S02]  /*10ca0*/  IADD3 R117, PT, PT, R115, R90, R117 ;  /* 0x0000005a73757210 */ /* 0x000fe40007ffe075 */
[----:B------:R-:W-:Y:S01]  /*10cb0*/  ISETP.NE.U32.AND P1, PT, R112, RZ, PT ;  /* 0x000000ff7000720c */ /* 0x000fe20003f25070 */
[----:B------:R-:W3:Y:S01]  /*10cc0*/  LDCU UR8, c[0x0][0x364] ;  /* 0x00006c80ff0877ac */ /* 0x000ee20008000800 */
[----:B------:R-:W4:Y:S02]  /*10cd0*/  LDC R99, c[0x0][0x368] ;  /* 0x0000da00ff637b82 */ /* 0x000f240000000800 */
[----:B------:R-:W-:Y:S01]  /*10ce0*/  ISETP.NE.AND.EX P1, PT, RZ, RZ, PT, P1 ;  /* 0x000000ffff00720c */ /* 0x000fe20003f25310 */
[----:B---3--:R-:W-:-:S06]  /*10cf0*/  UIMAD UR5, UR5, UR8, URZ ;  /* 0x00000008050572a4 */ /* 0x008fcc000f8e02ff */
[----:B----4-:R-:W-:-:S05]  /*10d00*/  IMAD R99, R99, UR5, RZ ;  /* 0x0000000563637c24 */ /* 0x010fca000f8e02ff */
[----:B------:R-:W-:-:S05]  /*10d10*/  IADD3 R96, P2, PT, R115, R99, RZ ;  /* 0x0000006373607210 */ /* 0x000fca0007f5e0ff */
[----:B------:R-:W-:Y:S02]  /*10d20*/  IMAD.X R98, RZ, RZ, RZ, P2 ;  /* 0x000000ffff627224 */ /* 0x000fe400010e06ff */
[----:B-1----:R-:W-:Y:S02]  /*10d30*/  IMAD.MOV.U32 R122, RZ, RZ, R96 ;  /* 0x000000ffff7a7224 */ /* 0x002fe400078e0060 */
[----:B------:R-:W-:Y:S01]  /*10d40*/  IMAD.MOV.U32 R123, RZ, RZ, R98 ;  /* 0x000000ffff7b7224 */ /* 0x000fe200078e0062 */
[----:B--2---:R1:W-:Y:S01]  /*10d50*/  STS.U8 [R117+0x800], R116 ;  /* 0x0008007475007388 */ /* 0x0043e20000000000 */
        /* <DEDUP_REMOVED lines=12> */
[----:B------:R-:W-:-:S04]  /*10e20*/  IMAD R112, R91, 0x1000, R90 ;  /* 0x000010005b707824 */ /* 0x000fc800078e025a */
[----:B------:R-:W-:-:S04]  /*10e30*/  IMAD.IADD R112, R115, 0x1, R112 ;  /* 0x0000000173707824 */ /* 0x000fc800078e0270 */
[C---:B-1----:R-:W-:Y:S01]  /*10e40*/  IMAD.IADD R117, R99.reuse, 0x1, R112 ;  /* 0x0000000163757824 */ /* 0x042fe200078e0270 */
[C-C-:B------:R-:W-:Y:S02]  /*10e50*/  @P1 IADD3 R125, PT, PT, R99.reuse, R112, R99.reuse ;  /* 0x00000070637d1210 */ /* 0x140fe40007ffe063 */
[CC--:B------:R-:W-:Y:S02]  /*10e60*/  IADD3 R122, P2, PT, R99.reuse, R96.reuse, RZ ;  /* 0x00000060637a7210 */ /* 0x0c0fe40007f5e0ff */
[----:B------:R-:W-:-:S03]  /*10e70*/  @P1 IADD3 R122, P4, P5, R99, R96, R99 ;  /* 0x00000060637a1210 */ /* 0x000fc60007d9e063 */
[----:B------:R-:W-:Y:S01]  /*10e80*/  IMAD.X R123, RZ, RZ, R98, P2 ;  /* 0x000000ffff7b7224 */ /* 0x000fe200010e0662 */
[----:B------:R-:W-:Y:S01]  /*10e90*/  @P1 IADD3.X R123, PT, PT, RZ, R98, RZ, P4, P5 ;  /* 0x00000062ff7b1210 */ /* 0x000fe200027ea4ff */
[----:B--2---:R2:W-:Y:S04]  /*10ea0*/  STS.U8 [R117+0x800], R94 ;  /* 0x0008005e75007388 */ /* 0x0045e80000000000 */
[----:B---3--:R2:W-:Y:S04]  /*10eb0*/  @P1 STS.U8 [R125+0x800], R92 ;  /* 0x0008005c7d001388 */ /* 0x0085e80000000000 */
.L_x_309:
[----:B------:R-:W-:Y:S05]  /*10ec0*/  BSYNC.RECONVERGENT B2 ;  /* 0x0000000000027941 */ /* 0x000fea0003800200 */
.L_x_308:
[----:B------:R-:W-:Y:S05]  /*10ed0*/  @!P0 BRA `(.L_x_307) ;  /* 0x0000000000848947 */ /* 0x000fea0003800000 */
[----:B--2---:R-:W2:Y:S01]  /*10ee0*/  LDC.64 R92, c[0x0][0x398] ;  /* 0x0000e600ff5c7b82 */ /* 0x004ea20000000a00 */
[----:B------:R-:W-:Y:S02]  /*10ef0*/  IMAD.SHL.U32 R95, R113, 0x400, RZ ;  /* 0x00000400715f7824 */ /* 0x000fe400078e00ff */
[----:B------:R-:W-:Y:S02]  /*10f00*/  IMAD R125, R91, 0x1000, R90 ;  /* 0x000010005b7d7824 */ /* 0x000fe400078e025a */
[----:B--2---:R-:W-:-:S07]  /*10f10*/  IMAD.WIDE R92, R95, 0x2, R92 ;  /* 0x000000025f5c7825 */ /* 0x004fce00078e025c */
.L_x_310:
[----:B------:R-:W2:Y:S01]  /*10f20*/  LDCU UR5, c[0x0][0x360] ;  /* 0x00006c00ff0577ac */ /* 0x000ea20008000800 */
[----:B----4-:R-:W-:Y:S01]  /*10f30*/  IADD3 R94, P0, PT, R92, R122, RZ ;  /* 0x0000007a5c5e7210 */ /* 0x010fe20007f1e0ff */
[----:B------:R-:W2:Y:S04]  /*10f40*/  LDCU UR8, c[0x0][0x364] ;  /* 0x00006c80ff0877ac */ /* 0x000ea80008000800 */
[----:B------:R-:W-:Y:S01]  /*10f50*/  IMAD.X R95, R93, 0x1, R123, P0 ;  /* 0x000000015d5f7824 */ /* 0x000fe200000e067b */
[----:B------:R-:W3:Y:S04]  /*10f60*/  LDCU UR9, c[0x0][0x368] ;  /* 0x00006d00ff0977ac */ /* 0x000ee80008000800 */
[----:B------:R4:W5:Y:S01]  /*10f70*/  LDG.E.U8 R112, desc[UR6][R94.64+0x800] ;  /* 0x000800065e707981 */ /* 0x000962000c1e1100 */
[----:B------:R-:W-:Y:S01]  /*10f80*/  IMAD.IADD R96, R125, 0x1, R122 ;  /* 0x000000017d607824 */ /* 0x000fe200078e027a */
[----:B--2---:R-:W-:-:S04]  /*10f90*/  UIMAD UR5, UR5, UR8, URZ ;  /* 0x00000008050572a4 */ /* 0x004fc8000f8e02ff */
[----:B---3--:R-:W-:-:S06]  /*10fa0*/  UIMAD UR5, UR5, UR9, URZ ;  /* 0x00000009050572a4 */ /* 0x008fcc000f8e02ff */
[----:B-1----:R-:W-:-:S05]  /*10fb0*/  IADD3 R116, P0, PT, R94, UR5, RZ ;  /* 0x000000055e747c10 */ /* 0x002fca000ff1e0ff */
[----:B------:R-:W-:Y:S01]  /*10fc0*/  IMAD.X R117, RZ, RZ, R95, P0 ;  /* 0x000000ffff757224 */ /* 0x000fe200000e065f */
[----:B------:R-:W-:-:S04]  /*10fd0*/  IADD3 R98, P0, PT, R116, UR5, RZ ;  /* 0x0000000574627c10 */ /* 0x000fc8000ff1e0ff */
[----:B------:R1:W2:Y:S01]  /*10fe0*/  LDG.E.U8 R124, desc[UR6][R116.64+0x800] ;  /* 0x00080006747c7981 */ /* 0x0002a2000c1e1100 */
[----:B------:R-:W-:Y:S01]  /*10ff0*/  IMAD.X R99, RZ, RZ, R117, P0 ;  /* 0x000000ffff637224 */ /* 0x000fe200000e0675 */
[----:B----4-:R-:W-:-:S04]  /*11000*/  IADD3 R94, P0, PT, R98, UR5, RZ ;  /* 0x00000005625e7c10 */ /* 0x010fc8000ff1e0ff */
[----:B------:R-:W3:Y:S01]  /*11010*/  LDG.E.U8 R98, desc[UR6][R98.64+0x800] ;  /* 0x0008000662627981 */ /* 0x000ee2000c1e1100 */
[----:B------:R-:W-:-:S06]  /*11020*/  IMAD.X R95, RZ, RZ, R99, P0 ;  /* 0x000000ffff5f7224 */ /* 0x000fcc00000e0663 */
[----:B------:R4:W3:Y:S01]  /*11030*/  LDG.E.U8 R95, desc[UR6][R94.64+0x800] ;  /* 0x000800065e5f7981 */ /* 0x0008e2000c1e1100 */
[----:B-1----:R-:W-:-:S04]  /*11040*/  IMAD.U32 R117, RZ, RZ, UR5 ;  /* 0x00000005ff757e24 */ /* 0x002fc8000f8e00ff */
[----:B------:R-:W-:-:S03]  /*11050*/  IMAD.WIDE.U32 R122, R117, 0x4, R122 ;  /* 0x00000004757a7825 */ /* 0x000fc600078e007a */
[----:B------:R-:W-:Y:S01]  /*11060*/  ISETP.GE.U32.AND P0, PT, R122, 0x800, PT ;  /* 0x000008007a00780c */ /* 0x000fe20003f06070 */
[----:B----4-:R-:W-:-:S03]  /*11070*/  VIADD R94, R96, UR5 ;  /* 0x00000005605e7c36 */ /* 0x010fc60008000000 */
[----:B------:R-:W-:Y:S01]  /*11080*/  ISETP.GE.U32.AND.EX P0, PT, R123, RZ, PT, P0 ;  /* 0x000000ff7b00720c */ /* 0x000fe20003f06100 */
[----:B-----5:R1:W-:Y:S02]  /*11090*/  STS.U8 [R96+0x800], R112 ;  /* 0x0008007060007388 */ /* 0x0203e40000000000 */
[----:B-1----:R-:W-:Y:S02]  /*110a0*/  VIADD R112, R94, UR5 ;  /* 0x000000055e707c36 */ /* 0x002fe40008000000 */
[----:B--2---:R4:W-:Y:S04]  /*110b0*/  STS.U8 [R96+UR5+0x800], R124 ;  /* 0x0008007c60007988 */ /* 0x0049e80008000005 */
[----:B---3--:R4:W-:Y:S04]  /*110c0*/  STS.U8 [R94+UR5+0x800], R98 ;  /* 0x000800625e007988 */ /* 0x0089e80008000005 */
[----:B------:R4:W-:Y:S01]  /*110d0*/  STS.U8 [R112+UR5+0x800], R95 ;  /* 0x0008005f70007988 */ /* 0x0009e20008000005 */
[----:B------:R-:W-:Y:S05]  /*110e0*/  @!P0 BRA `(.L_x_310) ;  /* 0xfffffffc008c8947 */ /* 0x000fea000383ffff */
.L_x_307:
[----:B------:R-:W-:Y:S05]  /*110f0*/  BSYNC.RECONVERGENT B1 ;  /* 0x0000000000017941 */ /* 0x000fea0003800200 */
.L_x_306:
[----:B------:R-:W-:Y:S05]  /*11100*/  BRA `(.L_x_300) ;  /* 0x0000002000947947 */ /* 0x000fea0003800000 */
.L_x_392:
        /* <DEDUP_REMOVED lines=21> */
.L_x_313:
        /* <DEDUP_REMOVED lines=15> */
.L_x_312:
[----:B------:R-:W-:Y:S05]  /*11350*/  BSYNC.RECONVERGENT B1 ;  /* 0x0000000000017941 */ /* 0x000fea0003800200 */
.L_x_311:
        /* <DEDUP_REMOVED lines=31> */
[----:B------:R2:W-:Y:S01]  /*11550*/  LDGSTS.E.64 [R125+0x800], desc[UR6][R94.64+-0x800] ;  /* 0x008008005e7d7fae */ /* 0x0005e2000b9a1406 */
        /* <DEDUP_REMOVED lines=30> */
[----:B------:R2:W-:Y:S01]  /*11740*/  LDGSTS.E.64 [R123+0x800], desc[UR6][R94.64+-0x800] ;  /* 0x008008005e7b7fae */ /* 0x0005e2000b9a1406 */
        /* <DEDUP_REMOVED lines=14> */
[----:B------:R2:W-:Y:S01]  /*11830*/  LDGSTS.E.64 [R123+0x800], desc[UR6][R92.64+-0x800] ;  /* 0x008008005c7b7fae */ /* 0x0005e2000b9a1406 */
[----:B------:R-:W-:-:S08]  /*11840*/  IADD3.X R117, PT, PT, RZ, R98, RZ, P0, P1 ;  /* 0x00000062ff757210 */ /* 0x000fd000007e24ff */
.L_x_317:
[----:B------:R-:W-:Y:S05]  /*11850*/  BSYNC.RECONVERGENT B2 ;  /* 0x0000000000027941 */ /* 0x000fea0003800200 */
.L_x_316:
        /* <DEDUP_REMOVED lines=14> */
.L_x_318:
        /* <DEDUP_REMOVED lines=11> */
[----:B------:R3:W-:Y:S01]  /*119f0*/  LDGSTS.E.64 [R125+0x800], desc[UR6][R94.64+-0x800] ;  /* 0x008008005e7d7fae */ /* 0x0007e2000b9a1406 */
[----:B-1----:R-:W-:-:S06]  /*11a00*/  UIMAD UR5, UR5, UR8, URZ ;  /* 0x00000008050572a4 */ /* 0x002fcc000f8e02ff */
[----:B--2---:R-:W-:-:S04]  /*11a10*/  IMAD R123, R123, UR5, RZ ;  /* 0x000000057b7b7c24 */ /* 0x004fc8000f8e02ff */
[----:B------:R-:W-:-:S04]  /*11a20*/  IMAD.WIDE.U32 R92, R123, 0x8, R92 ;  /* 0x000000087b5c7825 */ /* 0x000fc800078e005c */
[----:B---3--:R-:W-:Y:S01]  /*11a30*/  IMAD R125, R123, 0x8, R125 ;  /* 0x000000087b7d7824 */ /* 0x008fe200078e027d */
[----:B------:R-:W-:-:S05]  /*11a40*/  IADD3 R94, P0, PT, R92, 0x1000, RZ ;  /* 0x000010005c5e7810 */ /* 0x000fca0007f1e0ff */
[----:B------:R-:W-:-:S05]  /*11a50*/  IMAD.X R95, RZ, RZ, R93, P0 ;  /* 0x000000ffff5f7224 */ /* 0x000fca00000e065d */
[----:B------:R1:W-:Y:S02]  /*11a60*/  LDGSTS.E.64 [R125+0x800], desc[UR6][R94.64+-0x800] ;  /* 0x008008005e7d7fae */ /* 0x0003e4000b9a1406 */
[----:B-1----:R-:W-:-:S04]  /*11a70*/  IMAD.WIDE.U32 R94, R123, 0x8, R92 ;  /* 0x000000087b5e7825 */ /* 0x002fc800078e005c */
[----:B------:R-:W-:Y:S01]  /*11a80*/  IMAD R125, R123, 0x8, R125 ;  /* 0x000000087b7d7824 */ /* 0x000fe200078e027d */
[----:B------:R-:W-:-:S05]  /*11a90*/  IADD3 R92, P0, PT, R94, 0x1000, RZ ;  /* 0x000010005e5c7810 */ /* 0x000fca0007f1e0ff */
[--C-:B------:R-:W-:Y:S02]  /*11aa0*/  IMAD.X R93, RZ, RZ, R95.reuse, P0 ;  /* 0x000000ffff5d7224 */ /* 0x100fe400000e065f */
[----:B------:R-:W-:-:S03]  /*11ab0*/  IMAD.WIDE.U32 R94, R123, 0x8, R94 ;  /* 0x000000087b5e7825 */ /* 0x000fc600078e005e */
[----:B------:R1:W-:Y:S01]  /*11ac0*/  LDGSTS.E.64 [R125+0x800], desc[UR6][R92.64+-0x800] ;  /* 0x008008005c7d7fae */ /* 0x0003e2000b9a1406 */
[----:B------:R-:W-:-:S05]  /*11ad0*/  IADD3 R94, P0, PT, R94, 0x1000, RZ ;  /* 0x000010005e5e7810 */ /* 0x000fca0007f1e0ff */
[----:B------:R-:W-:Y:S02]  /*11ae0*/  IMAD.X R95, RZ, RZ, R95, P0 ;  /* 0x000000ffff5f7224 */ /* 0x000fe400000e065f */
[----:B-1----:R-:W-:Y:S02]  /*11af0*/  IMAD.MOV.U32 R92, RZ, RZ, R124 ;  /* 0x000000ffff5c7224 */ /* 0x002fe400078e007c */
[----:B------:R-:W-:Y:S02]  /*11b00*/  IMAD.MOV.U32 R93, RZ, RZ, R117 ;  /* 0x000000ffff5d7224 */ /* 0x000fe400078e0075 */
[C---:B------:R-:W-:Y:S02]  /*11b10*/  IMAD R117, R123.reuse, 0x8, R125 ;  /* 0x000000087b757824 */ /* 0x040fe400078e027d */
[----:B------:R-:W-:-:S03]  /*11b20*/  IMAD.WIDE.U32 R92, R123, 0x4, R92 ;  /* 0x000000047b5c7825 */ /* 0x000fc600078e005c */
[----:B------:R1:W-:Y:S01]  /*11b30*/  LDGSTS.E.64 [R117+0x800], desc[UR6][R94.64+-0x800] ;  /* 0x008008005e757fae */ /* 0x0003e2000b9a1406 */
[----:B------:R-:W-:Y:S01]  /*11b40*/  IMAD.MOV.U32 R124, RZ, RZ, R92 ;  /* 0x000000ffff7c7224 */ /* 0x000fe200078e005c */
[----:B------:R-:W-:-:S04]  /*11b50*/  ISETP.GE.U32.AND P0, PT, R92, R98, PT ;  /* 0x000000625c00720c */ /* 0x000fc80003f06070 */
[----:B------:R-:W-:Y:S01]  /*11b60*/  ISETP.GE.U32.AND.EX P0, PT, R93, RZ, PT, P0 ;  /* 0x000000ff5d00720c */ /* 0x000fe20003f06100 */
[----:B-1----:R-:W-:-:S12]  /*11b70*/  IMAD.MOV.U32 R117, RZ, RZ, R93 ;  /* 0x000000ffff757224 */ /* 0x002fd800078e005d */
[----:B------:R-:W-:Y:S05]  /*11b80*/  @!P0 BRA `(.L_x_318) ;  /* 0xfffffffc006c8947 */ /* 0x000fea000383ffff */
.L_x_315:
[----:B------:R-:W-:Y:S05]  /*11b90*/  BSYNC.RECONVERGENT B1 ;  /* 0x0000000000017941 */ /* 0x000fea0003800200 */
.L_x_314:
[----:B-12---:R-:W-:Y:S01]  /*11ba0*/  IADD3 R92, PT, PT, R99, 0x1000, R96 ;  /* 0x00001000635c7810 */ /* 0x006fe20007ffe060 */
[----:B------:R-:W-:Y:S03]  /*11bb0*/  BSSY.RECONVERGENT B1, `(.L_x_319) ;  /* 0x0000023000017945 */ /* 0x000fe60003800200 */
[----:B------:R-:W-:-:S04]  /*11bc0*/  LOP3.LUT R92, R92, 0x7, RZ, 0xc0, !PT ;  /* 0x000000075c5c7812 */ /* 0x000fc800078ec0ff */
        /* <DEDUP_REMOVED lines=18> */
.L_x_321:
        /* <DEDUP_REMOVED lines=15> */
.L_x_320:
[----:B------:R-:W-:Y:S05]  /*11de0*/  BSYNC.RECONVERGENT B1 ;  /* 0x0000000000017941 */ /* 0x000fea0003800200 */
.L_x_319:
[----:B------:R-:W-:Y:S05]  /*11df0*/  BRA `(.L_x_300) ;  /* 0x0000001400587947 */ /* 0x000fea0003800000 */
.L_x_396:
[----:B------:R-:W-:Y:S01]  /*11e00*/  IADD3 R92, PT, PT, -R94, -0x800, RZ ;  /* 0xfffff8005e5c7810 */ /* 0x000fe20007ffe1ff */
[----:B------:R-:W-:Y:S03]  /*11e10*/  BSSY.RECONVERGENT B1, `(.L_x_322) ;  /* 0x000005f000017945 */ /* 0x000fe60003800200 */
[----:B------:R-:W-:-:S04]  /*11e20*/  LOP3.LUT R92, R92, 0xf, RZ, 0xc0, !PT ;  /* 0x0000000f5c5c7812 */ /* 0x000fc800078ec0ff */
[----:B------:R-:W-:-:S13]  /*11e30*/  ISETP.GE.U32.AND P0, PT, R115, R92, PT ;  /* 0x0000005c7300720c */ /* 0x000fda0003f06070 */
[----:B------:R-:W-:Y:S05]  /*11e40*/  @P0 BRA `(.L_x_323) ;  /* 0x00000004006c0947 */ /* 0x000fea0003800000 */
        /* <DEDUP_REMOVED lines=23> */
[----:B------:R-:W-:Y:S02]  /*11fc0*/  IMAD.MOV.U32 R124, RZ, RZ, R98 ;  /* 0x000000ffff7c7224 */ /* 0x000fe400078e0062 */
[----:B-1----:R-:W-:Y:S01]  /*11fd0*/  IMAD.MOV.U32 R123, RZ, RZ, R99 ;  /* 0x000000ffff7b7224 */ /* 0x002fe200078e0063 */
        /* <DEDUP_REMOVED lines=15> */
[C---:B------:R-:W-:Y:S01]  /*120d0*/  IMAD.IADD R125, R117.reuse, 0x1, R112 ;  /* 0x00000001757d7824 */ /* 0x040fe200078e0270 */
[C-C-:B------:R-:W-:Y:S02]  /*120e0*/  @P0 IADD3 R112, PT, PT, R117.reuse, R112, R117.reuse ;  /* 0x0000007075700210 */ /* 0x140fe40007ffe075 */
[CC--:B------:R-:W-:Y:S02]  /*120f0*/  IADD3 R124, P1, PT, R117.reuse, R98.reuse, RZ ;  /* 0x00000062757c7210 */ /* 0x0c0fe40007f3e0ff */
[----:B------:R-:W-:-:S03]  /*12100*/  @P0 IADD3 R124, P2, P4, R117, R98, R117 ;  /* 0x00000062757c0210 */ /* 0x000fc60007c5e075 */
[----:B------:R-:W-:Y:S01]  /*12110*/  IMAD.X R123, RZ, RZ, R99, P1 ;  /* 0x000000ffff7b7224 */ /* 0x000fe200008e0663 */
[----:B------:R-:W-:Y:S01]  /*12120*/  @P0 IADD3.X R123, PT, PT, RZ, R99, RZ, P2, P4 ;  /* 0x00000063ff7b0210 */ /* 0x000fe200017e84ff */
[----:B--2---:R2:W-:Y:S04]  /*12130*/  STS.U8 [R125+0x800], R94 ;  /* 0x0008005e7d007388 */ /* 0x0045e80000000000 */
[----:B---3--:R2:W-:Y:S04]  /*12140*/  @P0 STS.U8 [R112+0x800], R92 ;  /* 0x0008005c70000388 */ /* 0x0085e80000000000 */
.L_x_325:
[----:B------:R-:W-:Y:S05]  /*12150*/  BSYNC.RECONVERGENT B2 ;  /* 0x0000000000027941 */ /* 0x000fea0003800200 */
.L_x_324:
[----:B------:R-:W-:-:S04]  /*12160*/  ISETP.GE.U32.AND P0, PT, R84, 0x3, PT ;  /* 0x000000035400780c */ /* 0x000fc80003f06070 */
[----:B------:R-:W-:-:S13]  /*12170*/  ISETP.GE.U32.AND.EX P0, PT, R85, RZ, PT, P0 ;  /* 0x000000ff5500720c */ /* 0x000fda0003f06100 */
[----:B------:R-:W-:Y:S05]  /*12180*/  @!P0 BRA `(.L_x_323) ;  /* 0x00000000009c8947 */ /* 0x000fea0003800000 */
[----:B------:R-:W3:Y:S01]  /*12190*/  LDCU UR5, c[0x0][0x39c] ;  /* 0x00007380ff0577ac */ /* 0x000ee20008000800 */
[----:B--2---:R-:W-:Y:S02]  /*121a0*/  IMAD.SHL.U32 R92, R113, 0x400, RZ ;  /* 0x00000400715c7824 */ /* 0x004fe400078e00ff */
[----:B-1----:R-:W-:Y:S02]  /*121b0*/  IMAD R116, R91, 0x1000, R90 ;  /* 0x000010005b747824 */ /* 0x002fe400078e025a */
[----:B------:R-:W-:-:S03]  /*121c0*/  IMAD.WIDE R92, R92, 0x2, RZ ;  /* 0x000000025c5c7825 */ /* 0x000fc600078e02ff */
[C---:B------:R-:W-:Y:S02]  /*121d0*/  IADD3 R117, P0, PT, R92.reuse, R96, RZ ;  /* 0x000000605c757210 */ /* 0x040fe40007f1e0ff */
[----:B------:R-:W-:-:S04]  /*121e0*/  IADD3 R112, PT, PT, -R92, -0x800, -R96 ;  /* 0xfffff8005c707810 */ /* 0x000fc80007ffe960 */
[----:B------:R-:W-:Y:S02]  /*121f0*/  LOP3.LUT R112, R112, 0xf, RZ, 0xc0, !PT ;  /* 0x0000000f70707812 */ /* 0x000fe400078ec0ff */
[----:B---3--:R-:W-:-:S07]  /*12200*/  IADD3.X R122, PT, PT, R93, UR5, RZ, P0, !PT ;  /* 0x000000055d7a7c10 */ /* 0x008fce00087fe4ff */
.L_x_326:
        /* <DEDUP_REMOVED lines=12> */
[----:B---3--:R1:W-:Y:S02]  /*122d0*/  STS.U8 [R125+0x800], R94 ;  /* 0x0008005e7d007388 */ /* 0x0083e40000000000 */
[----:B-1----:R-:W-:Y:S02]  /*122e0*/  IADD3 R94, P0, PT, R98, UR5, RZ ;  /* 0x00000005625e7c10 */ /* 0x002fe4000ff1e0ff */
[----:B--2---:R1:W-:Y:S03]  /*122f0*/  STS.U8 [R125+UR5+0x800], R95 ;  /* 0x0008005f7d007988 */ /* 0x0043e60008000005 */
        /* <DEDUP_REMOVED lines=13> */
[----:B--2---:R3:W-:Y:S04]  /*123d0*/  STS.U8 [R98+UR5+0x800], R99 ;  /* 0x0008006362007988 */ /* 0x0047e80008000005 */
[----:B----4-:R3:W-:Y:S05]  /*123e0*/  STS.U8 [R92+UR5+0x800], R93 ;  /* 0x0008005d5c007988 */ /* 0x0107ea0008000005 */
[----:B------:R-:W-:Y:S05]  /*123f0*/  @!P0 BRA `(.L_x_326) ;  /* 0xfffffffc00848947 */ /* 0x000fea000383ffff */
.L_x_323:
[----:B------:R-:W-:Y:S05]  /*12400*/  BSYNC.RECONVERGENT B1 ;  /* 0x0000000000017941 */ /* 0x000fea0003800200 */
.L_x_322:
        /* <DEDUP_REMOVED lines=18> */
[----:B------:R-:W3:Y:S01]  /*12530*/  LDCU UR5, c[0x0][0x360] ;  /* 0x00006c00ff0577ac */ /* 0x000ee20008000800 */
[----:B------:R-:W-:Y:S01]  /*12540*/  IMAD R112, R91, 0x1000, R90 ;  /* 0x000010005b707824 */ /* 0x000fe200078e025a */
[----:B------:R-:W3:Y:S01]  /*12550*/  LDCU UR8, c[0x0][0x364] ;  /* 0x00006c80ff0877ac */ /* 0x000ee20008000800 */
[----:B--2---:R-:W-:Y:S01]  /*12560*/  IMAD.WIDE R94, R123, 0x2, R92 ;  /* 0x000000027b5e7825 */ /* 0x004fe200078e025c */
[----:B---3--:R-:W-:Y:S02]  /*12570*/  UIMAD UR5, UR5, UR8, URZ ;  /* 0x00000008050572a4 */ /* 0x008fe4000f8e02ff */
[----:B------:R-:W-:-:S04]  /*12580*/  IADD3 R117, PT, PT, -R94, -0x800, RZ ;  /* 0xfffff8005e757810 */ /* 0x000fc80007ffe1ff */
[----:B------:R-:W-:-:S04]  /*12590*/  LOP3.LUT R117, R117, 0xf, RZ, 0xc0, !PT ;  /* 0x0000000f75757812 */ /* 0x000fc800078ec0ff */
[----:B------:R-:W-:-:S05]  /*125a0*/  IADD3 R94, P0, PT, R94, R117, RZ ;  /* 0x000000755e5e7210 */ /* 0x000fca0007f1e0ff */
[----:B-1----:R-:W-:Y:S01]  /*125b0*/  IMAD.X R116, RZ, RZ, R95, P0 ;  /* 0x000000ffff747224 */ /* 0x002fe200000e065f */
        /* <DEDUP_REMOVED lines=11> */
[----:B------:R2:W-:Y:S01]  /*12670*/  LDGSTS.E.BYPASS.128 [R125+0x800], desc[UR6][R94.64+-0x800] ;  /* 0x008008005e7d7fae */ /* 0x0005e2000b981806 */
        /* <DEDUP_REMOVED lines=30> */
[----:B------:R2:W-:Y:S01]  /*12860*/  LDGSTS.E.BYPASS.128 [R123+0x800], desc[UR6][R94.64+-0x800] ;  /* 0x008008005e7b7fae */ /* 0x0005e2000b981806 */
        /* <DEDUP_REMOVED lines=14> */
[----:B------:R2:W-:Y:S01]  /*12950*/  LDGSTS.E.BYPASS.128 [R123+0x800], desc[UR6][R92.64+-0x800] ;  /* 0x008008005c7b7fae */ /* 0x0005e2000b981806 */
[----:B------:R-:W-:-:S08]  /*12960*/  IADD3.X R117, PT, PT, RZ, R98, RZ, P0, P1 ;  /* 0x00000062ff757210 */ /* 0x000fd000007e24ff */
.L_x_330:
[----:B------:R-:W-:Y:S05]  /*12970*/  BSYNC.RECONVERGENT B2 ;  /* 0x0000000000027941 */ /* 0x000fea0003800200 */
.L_x_329:
[----:B------:R-:W-:-:S04]  /*12980*/  ISETP.GE.U32.AND P0, PT, R86, 0x3, PT ;  /* 0x000000035600780c */ /* 0x000fc80003f06070 */
[----:B------:R-:W-:-:S13]  /*12990*/  ISETP.GE.U32.AND.EX P0, PT, R87, RZ, PT, P0 ;  /* 0x000000ff5700720c */ /* 0x000fda0003f06100 */
[----:B------:R-:W-:Y:S05]  /*129a0*/  @!P0 BRA `(.L_x_328) ;  /* 0x0000000000c08947 */ /* 0x000fea0003800000 */
[----:B--2---:R-:W2:Y:S01]  /*129b0*/  LDC.64 R92, c[0x0][0x398] ;  /* 0x0000e600ff5c7b82 */ /* 0x004ea20000000a00 */
[----:B------:R-:W-:Y:S02]  /*129c0*/  IMAD.SHL.U32 R95, R113, 0x400, RZ ;  /* 0x00000400715f7824 */ /* 0x000fe400078e00ff */
[----:B-1----:R-:W-:Y:S02]  /*129d0*/  IMAD R122, R91, 0x1000, R90 ;  /* 0x000010005b7a7824 */ /* 0x002fe400078e025a */
[----:B--2---:R-:W-:-:S03]  /*129e0*/  IMAD.WIDE R92, R95, 0x2, R92 ;  /* 0x000000025f5c7825 */ /* 0x004fc600078e025c */
[----:B------:R-:W-:-:S04]  /*129f0*/  IADD3 R94, PT, PT, -R92, -0x800, RZ ;  /* 0xfffff8005c5e7810 */ /* 0x000fc80007ffe1ff */
[----:B------:R-:W-:-:S04]  /*12a00*/  LOP3.LUT R95, R94, 0xf, RZ, 0xc0, !PT ;  /* 0x0000000f5e5f7812 */ /* 0x000fc800078ec0ff */
[----:B------:R-:W-:Y:S01]  /*12a10*/  IADD3 R112, P0, PT, R92, R95, RZ ;  /* 0x0000005f5c707210 */ /* 0x000fe20007f1e0ff */
[C---:B------:R-:W-:Y:S01]  /*12a20*/  IMAD.IADD R122, R95.reuse, 0x1, R122 ;  /* 0x000000015f7a7824 */ /* 0x040fe200078e027a */
[----:B------:R-:W-:-:S03]  /*12a30*/  IADD3 R98, PT, PT, -R95, 0x800, RZ ;  /* 0x000008005f627810 */ /* 0x000fc60007ffe1ff */
[----:B------:R-:W-:Y:S01]  /*12a40*/  IMAD.X R116, RZ, RZ, R93, P0 ;  /* 0x000000ffff747224 */ /* 0x000fe200000e065d */
[----:B------:R-:W-:-:S07]  /*12a50*/  SHF.R.U64 R98, R98, 0x4, RZ ;  /* 0x0000000462627819 */ /* 0x000fce00000012ff */
.L_x_331:
        /* <DEDUP_REMOVED lines=11> */
[----:B------:R3:W-:Y:S01]  /*12b10*/  LDGSTS.E.BYPASS.128 [R125+0x800], desc[UR6][R94.64+-0x800] ;  /* 0x008008005e7d7fae */ /* 0x0007e2000b981806 */
[----:B-1----:R-:W-:-:S06]  /*12b20*/  UIMAD UR5, UR5, UR8, URZ ;  /* 0x00000008050572a4 */ /* 0x002fcc000f8e02ff */
[----:B--2---:R-:W-:-:S04]  /*12b30*/  IMAD R123, R123, UR5, RZ ;  /* 0x000000057b7b7c24 */ /* 0x004fc8000f8e02ff */
[----:B------:R-:W-:-:S04]  /*12b40*/  IMAD.WIDE.U32 R92, R123, 0x10, R92 ;  /* 0x000000107b5c7825 */ /* 0x000fc800078e005c */
[----:B---3--:R-:W-:Y:S01]  /*12b50*/  IMAD R125, R123, 0x10, R125 ;  /* 0x000000107b7d7824 */ /* 0x008fe200078e027d */
[----:B------:R-:W-:-:S05]  /*12b60*/  IADD3 R94, P0, PT, R92, 0x1000, RZ ;  /* 0x000010005c5e7810 */ /* 0x000fca0007f1e0ff */
[----:B------:R-:W-:-:S05]  /*12b70*/  IMAD.X R95, RZ, RZ, R93, P0 ;  /* 0x000000ffff5f7224 */ /* 0x000fca00000e065d */
[----:B------:R1:W-:Y:S02]  /*12b80*/  LDGSTS.E.BYPASS.128 [R125+0x800], desc[UR6][R94.64+-0x800] ;  /* 0x008008005e7d7fae */ /* 0x0003e4000b981806 */
[----:B-1----:R-:W-:-:S04]  /*12b90*/  IMAD.WIDE.U32 R94, R123, 0x10, R92 ;  /* 0x000000107b5e7825 */ /* 0x002fc800078e005c */
[----:B------:R-:W-:Y:S01]  /*12ba0*/  IMAD R125, R123, 0x10, R125 ;  /* 0x000000107b7d7824 */ /* 0x000fe200078e027d */
[----:B------:R-:W-:-:S05]  /*12bb0*/  IADD3 R92, P0, PT, R94, 0x1000, RZ ;  /* 0x000010005e5c7810 */ /* 0x000fca0007f1e0ff */
[--C-:B------:R-:W-:Y:S02]  /*12bc0*/  IMAD.X R93, RZ, RZ, R95.reuse, P0 ;  /* 0x000000ffff5d7224 */ /* 0x100fe400000e065f */
[----:B------:R-:W-:-:S03]  /*12bd0*/  IMAD.WIDE.U32 R94, R123, 0x10, R94 ;  /* 0x000000107b5e7825 */ /* 0x000fc600078e005e */
[----:B------:R1:W-:Y:S01]  /*12be0*/  LDGSTS.E.BYPASS.128 [R125+0x800], desc[UR6][R92.64+-0x800] ;  /* 0x008008005c7d7fae */ /* 0x0003e2000b981806 */
[----:B------:R-:W-:-:S05]  /*12bf0*/  IADD3 R94, P0, PT, R94, 0x1000, RZ ;  /* 0x000010005e5e7810 */ /* 0x000fca0007f1e0ff */
[----:B------:R-:W-:Y:S02]  /*12c00*/  IMAD.X R95, RZ, RZ, R95, P0 ;  /* 0x000000ffff5f7224 */ /* 0x000fe400000e065f */
[----:B-1----:R-:W-:Y:S02]  /*12c10*/  IMAD.MOV.U32 R92, RZ, RZ, R124 ;  /* 0x000000ffff5c7224 */ /* 0x002fe400078e007c */
[----:B------:R-:W-:Y:S02]  /*12c20*/  IMAD.MOV.U32 R93, RZ, RZ, R117 ;  /* 0x000000ffff5d7224 */ /* 0x000fe400078e0075 */
[C---:B------:R-:W-:Y:S02]  /*12c30*/  IMAD R117, R123.reuse, 0x10, R125 ;  /* 0x000000107b757824 */ /* 0x040fe400078e027d */
[----:B------:R-:W-:-:S03]  /*12c40*/  IMAD.WIDE.U32 R92, R123, 0x4, R92 ;  /* 0x000000047b5c7825 */ /* 0x000fc600078e005c */
[----:B------:R1:W-:Y:S01]  /*12c50*/  LDGSTS.E.BYPASS.128 [R117+0x800], desc[UR6][R94.64+-0x800] ;  /* 0x008008005e757fae */ /* 0x0003e2000b981806 */
[----:B------:R-:W-:Y:S01]  /*12c60*/  IMAD.MOV.U32 R124, RZ, RZ, R92 ;  /* 0x000000ffff7c7224 */ /* 0x000fe200078e005c */
[----:B------:R-:W-:-:S04]  /*12c70*/  ISETP.GE.U32.AND P0, PT, R92, R98, PT ;  /* 0x000000625c00720c */ /* 0x000fc80003f06070 */
[----:B------:R-:W-:Y:S01]  /*12c80*/  ISETP.GE.U32.AND.EX P0, PT, R93, RZ, PT, P0 ;  /* 0x000000ff5d00720c */ /* 0x000fe20003f06100 */
[----:B-1----:R-:W-:-:S12]  /*12c90*/  IMAD.MOV.U32 R117, RZ, RZ, R93 ;  /* 0x000000ffff757224 */ /* 0x002fd800078e005d */
[----:B------:R-:W-:Y:S05]  /*12ca0*/  @!P0 BRA `(.L_x_331) ;  /* 0xfffffffc006c8947 */ /* 0x000fea000383ffff */
.L_x_328:
[----:B------:R-:W-:Y:S05]  /*12cb0*/  BSYNC.RECONVERGENT B1 ;  /* 0x0000000000017941 */ /* 0x000fea0003800200 */
.L_x_327:
[----:B------:R-:W-:-:S04]  /*12cc0*/  IADD3 R99, PT, PT, R99, 0x1000, R96 ;  /* 0x0000100063637810 */ /* 0x000fc80007ffe060 */
[----:B--2---:R-:W-:-:S04]  /*12cd0*/  LOP3.LUT R92, R99, 0xf, RZ, 0xc0, !PT ;  /* 0x0000000f635c7812 */ /* 0x004fc800078ec0ff */
[----:B------:R-:W-:-:S04]  /*12ce0*/  ISETP.GT.U32.AND P0, PT, R92, R115, PT ;  /* 0x000000735c00720c */ /* 0x000fc80003f04070 */
[----:B------:R-:W-:-:S13]  /*12cf0*/  ISETP.GT.U32.AND.EX P0, PT, RZ, RZ, PT, P0 ;  /* 0x000000ffff00720c */ /* 0x000fda0003f04100 */
[----:B------:R-:W-:Y:S05]  /*12d00*/  @!P0 BRA `(.L_x_300) ;  /* 0x0000000400948947 */ /* 0x000fea0003800000 */
[C---:B------:R-:W-:Y:S01]  /*12d10*/  LOP3.LUT R112, R88.reuse, 0x3, RZ, 0xc0, !PT ;  /* 0x0000000358707812 */ /* 0x040fe200078ec0ff */
[----:B------:R-:W-:Y:S01]  /*12d20*/  BSSY.RECONVERGENT B1, `(.L_x_332) ;  /* 0x0000038000017945 */ /* 0x000fe20003800200 */
[----:B------:R-:W-:Y:S01]  /*12d30*/  ISETP.GE.U32.AND P0, PT, R88, 0x3, PT ;  /* 0x000000035800780c */ /* 0x000fe20003f06070 */
[----:B-1----:R-:W-:Y:S01]  /*12d40*/  IMAD.MOV.U32 R116, RZ, RZ, R115 ;  /* 0x000000ffff747224 */ /* 0x002fe200078e0073 */
        /* <DEDUP_REMOVED lines=17> */
[----:B------:R-:W1:Y:S01]  /*12e60*/  LDCU UR5, c[0x0][0x360] ;  /* 0x00006c00ff0577ac */ /* 0x000e620008000800 */
[----:B------:R-:W-:Y:S01]  /*12e70*/  IMAD.IADD R99, R115, 0x1, R116 ;  /* 0x0000000173637824 */ /* 0x000fe200078e0274 */
[----:B------:R-:W-:Y:S01]  /*12e80*/  LOP3.LUT P1, RZ, R88, 0x3, RZ, 0xc0, !PT ;  /* 0x0000000358ff7812 */ /* 0x000fe2000782c0ff */
[----:B------:R-:W-:Y:S01]  /*12e90*/  IMAD R116, R91, 0x1000, R90 ;  /* 0x000010005b747824 */ /* 0x000fe200078e025a */
[----:B------:R-:W1:Y:S01]  /*12ea0*/  LDCU UR8, c[0x0][0x364] ;  /* 0x00006c80ff0877ac */ /* 0x000e620008000800 */
[----:B------:R-:W3:Y:S03]  /*12eb0*/  LDC R94, c[0x0][0x368] ;  /* 0x0000da00ff5e7b82 */ /* 0x000ee60000000800 */
[----:B------:R-:W-:Y:S01]  /*12ec0*/  IADD3 R98, PT, PT, R99, R116, R98 ;  /* 0x0000007463627210 */ /* 0x000fe20007ffe062 */
[----:B-1----:R-:W-:-:S06]  /*12ed0*/  UIMAD UR5, UR5, UR8, URZ ;  /* 0x00000008050572a4 */ /* 0x002fcc000f8e02ff */
[----:B---3--:R-:W-:-:S05]  /*12ee0*/  IMAD R94, R94, UR5, RZ ;  /* 0x000000055e5e7c24 */ /* 0x008fca000f8e02ff */
[----:B------:R-:W-:-:S05]  /*12ef0*/  IADD3 R116, P2, PT, R94, R115, RZ ;  /* 0x000000735e747210 */ /* 0x000fca0007f5e0ff */
[----:B------:R-:W-:Y:S01]  /*12f00*/  IMAD.X R117, RZ, RZ, RZ, P2 ;  /* 0x000000ffff757224 */ /* 0x000fe200010e06ff */
[----:B--2---:R1:W-:Y:S01]  /*12f10*/  STS.U8 [R98+0x800], R95 ;  /* 0x0008005f62007388 */ /* 0x0043e20000000000 */
[----:B------:R-:W-:Y:S06]  /*12f20*/  @!P1 BRA `(.L_x_333) ;  /* 0x00000000005c9947 */ /* 0x000fec0003800000 */
[----:B------:R-:W2:Y:S01]  /*12f30*/  LDCU UR5, c[0x0][0x360] ;  /* 0x00006c00ff0577ac */ /* 0x000ea20008000800 */
[----:B------:R-:W-:Y:S01]  /*12f40*/  ISETP.NE.U32.AND P1, PT, R112, 0x1, PT ;  /* 0x000000017000780c */ /* 0x000fe20003f25070 */
[----:B------:R-:W2:Y:S03]  /*12f50*/  LDCU UR8, c[0x0][0x364] ;  /* 0x00006c80ff0877ac */ /* 0x000ea60008000800 */
[----:B------:R-:W-:Y:S01]  /*12f60*/  ISETP.NE.AND.EX P1, PT, RZ, RZ, PT, P1 ;  /* 0x000000ffff00720c */ /* 0x000fe20003f25310 */
[----:B------:R-:W3:Y:S01]  /*12f70*/  LDCU UR9, c[0x0][0x368] ;  /* 0x00006d00ff0977ac */ /* 0x000ee20008000800 */
[----:B--2---:R-:W-:-:S04]  /*12f80*/  UIMAD UR5, UR5, UR8, URZ ;  /* 0x00000008050572a4 */ /* 0x004fc8000f8e02ff */
[----:B---3--:R-:W-:-:S06]  /*12f90*/  UIMAD UR5, UR5, UR9, URZ ;  /* 0x00000009050572a4 */ /* 0x008fcc000f8e02ff */
[----:B------:R-:W-:-:S05]  /*12fa0*/  IADD3 R94, P2, PT, R92, UR5, RZ ;  /* 0x000000055c5e7c10 */ /* 0x000fca000ff5e0ff */
[----:B-1----:R-:W-:Y:S01]  /*12fb0*/  IMAD.X R95, RZ, RZ, R93, P2 ;  /* 0x000000ffff5f7224 */ /* 0x002fe200010e065d */
[----:B------:R-:W-:-:S04]  /*12fc0*/  @P1 IADD3 R92, P2, PT, R94, UR5, RZ ;  /* 0x000000055e5c1c10 */ /* 0x000fc8000ff5e0ff */
[----:B------:R-:W2:Y:S01]  /*12fd0*/  LDG.E.U8 R99, desc[UR6][R94.64+0x800] ;  /* 0x000800065e637981 */ /* 0x000ea2000c1e1100 */
[----:B------:R-:W-:-:S05]  /*12fe0*/  @P1 IMAD.X R93, RZ, RZ, R95, P2 ;  /* 0x000000ffff5d1224 */ /* 0x000fca00010e065f */
[----:B------:R-:W3:Y:S01]  /*12ff0*/  @P1 LDG.E.U8 R92, desc[UR6][R92.64+0x800] ;  /* 0x000800065c5c1981 */ /* 0x000ee2000c1e1100 */
[----:B------:R-:W-:Y:S01]  /*13000*/  VIADD R123, R98, UR5 ;  /* 0x00000005627b7c36 */ /* 0x000fe20008000000 */
[----:B------:R-:W-:Y:S01]  /*13010*/  IADD3 R112, P2, PT, R115, UR5, RZ ;  /* 0x0000000573707c10 */ /* 0x000fe2000ff5e0ff */
[----:B------:R-:W-:-:S03]  /*13020*/  IMAD.U32 R117, RZ, RZ, UR5 ;  /* 0x00000005ff757e24 */ /* 0x000fc6000f8e00ff */
[C---:B------:R-:W-:Y:S02]  /*13030*/  IADD3 R116, P4, PT, R112.reuse, UR5, RZ ;  /* 0x0000000570747c10 */ /* 0x040fe4000ff9e0ff */
[----:B------:R-:W-:Y:S01]  /*13040*/  @P1 IADD3 R116, P5, P6, R112, UR5, R117 ;  /* 0x0000000570741c10 */ /* 0x000fe2000febe075 */
[----:B------:R-:W-:-:S04]  /*13050*/  IMAD.X R112, RZ, RZ, RZ, P2 ;  /* 0x000000ffff707224 */ /* 0x000fc800010e06ff */
[----:B------:R-:W-:Y:S01]  /*13060*/  IMAD.X R117, RZ, RZ, R112, P4 ;  /* 0x000000ffff757224 */ /* 0x000fe200020e0670 */
[----:B------:R-:W-:Y:S01]  /*13070*/  @P1 IADD3.X R117, PT, PT, RZ, R112, RZ, P5, P6 ;  /* 0x00000070ff751210 */ /* 0x000fe20002fec4ff */
[----:B--2---:R2:W-:Y:S04]  /*13080*/  STS.U8 [R98+UR5+0x800], R99 ;  /* 0x0008006362007988 */ /* 0x0045e80008000005 */
[----:B---3--:R2:W-:Y:S02]  /*13090*/  @P1 STS.U8 [R123+UR5+0x800], R92 ;  /* 0x0008005c7b001988 */ /* 0x0085e40008000005 */
.L_x_333:
[----:B------:R-:W-:Y:S05]  /*130a0*/  BSYNC.RECONVERGENT B1 ;  /* 0x0000000000017941 */ /* 0x000fea0003800200 */
.L_x_332:
[----:B------:R-:W-:Y:S05]  /*130b0*/  @!P0 BRA `(.L_x_300) ;  /* 0x0000000000a88947 */ /* 0x000fea0003800000 */
[----:B------:R-:W-:Y:S01]  /*130c0*/  IMAD.SHL.U32 R122, R113, 0x400, RZ ;  /* 0x00000400717a7824 */ /* 0x000fe200078e00ff */
[----:B------:R-:W3:Y:S01]  /*130d0*/  LDCU UR5, c[0x0][0x39c] ;  /* 0x00007380ff0577ac */ /* 0x000ee20008000800 */
[----:B------:R-:W-:Y:S02]  /*130e0*/  IMAD R93, R91, 0x1000, R90 ;  /* 0x000010005b5d7824 */ /* 0x000fe400078e025a */
[----:B--2---:R-:W-:-:S03]  /*130f0*/  IMAD.WIDE R122, R122, 0x2, RZ ;  /* 0x000000027a7a7825 */ /* 0x004fc600078e02ff */
[C---:B------:R-:W-:Y:S02]  /*13100*/  IADD3 R92, PT, PT, -R122.reuse, -0x800, -R96 ;  /* 0xfffff8007a5c7810 */ /* 0x040fe40007ffe960 */
[----:B------:R-:W-:Y:S02]  /*13110*/  IADD3 R112, P0, PT, R122, R96, RZ ;  /* 0x000000607a707210 */ /* 0x000fe40007f1e0ff */
[----:B------:R-:W-:-:S04]  /*13120*/  LOP3.LUT R92, R92, 0xf, RZ, 0xc0, !PT ;  /* 0x0000000f5c5c7812 */ /* 0x000fc800078ec0ff */
[----:B------:R-:W-:Y:S01]  /*13130*/  IADD3 R96, PT, PT, -R92, 0x800, RZ ;  /* 0x000008005c607810 */ /* 0x000fe20007ffe1ff */
[----:B------:R-:W-:Y:S01]  /*13140*/  IMAD.IADD R124, R93, 0x1, R92 ;  /* 0x000000015d7c7824 */ /* 0x000fe200078e025c */
[----:B---3--:R-:W-:Y:S02]  /*13150*/  IADD3.X R122, PT, PT, R123, UR5, RZ, P0, !PT ;  /* 0x000000057b7a7c10 */ /* 0x008fe400087fe4ff */
[C---:B------:R-:W-:Y:S02]  /*13160*/  LOP3.LUT R125, R96.reuse, 0xff0, RZ, 0xc0, !PT ;  /* 0x00000ff0607d7812 */ /* 0x040fe400078ec0ff */
[----:B------:R-:W-:Y:S02]  /*13170*/  LOP3.LUT R96, R96, 0xf, RZ, 0xc0, !PT ;  /* 0x0000000f60607812 */ /* 0x000fe400078ec0ff */
[----:B------:R-:W-:-:S07]  /*13180*/  LOP3.LUT R123, R125, R92, RZ, 0xfc, !PT ;  /* 0x0000005c7d7b7212 */ /* 0x000fce00078efcff */
.L_x_334:
        /* <DEDUP_REMOVED lines=12> */
[----:B----4-:R-:W-:Y:S04]  /*13250*/  STS.U8 [R92+0x800], R95 ;  /* 0x0008005f5c007388 */ /* 0x010fe80000000000 */
[----:B--2---:R1:W-:Y:S02]  /*13260*/  STS.U8 [R92+UR5+0x800], R94 ;  /* 0x0008005e5c007988 */ /* 0x0043e40008000005 */
        /* <DEDUP_REMOVED lines=12> */
[----:B--2---:R3:W-:Y:S04]  /*13330*/  STS.U8 [R98+UR5+0x800], R99 ;  /* 0x0008006362007988 */ /* 0x0047e80008000005 */
[----:B----4-:R3:W-:Y:S07]  /*13340*/  STS.U8 [R93+UR5+0x800], R94 ;  /* 0x0008005e5d007988 */ /* 0x0107ee0008000005 */
[----:B------:R-:W-:Y:S05]  /*13350*/  @!P0 BRA `(.L_x_334) ;  /* 0xfffffffc008c8947 */ /* 0x000fea000383ffff */
.L_x_300:
[----:B------:R-:W-:Y:S05]  /*13360*/  BSYNC.RECONVERGENT B0 ;  /* 0x0000000000007941 */ /* 0x000fea0003800200 */
.L_x_287:
[----:B----4-:R-:W4:Y:S01]  /*13370*/  S2R R112, SR_TID.X ;  /* 0x0000000000707919 */ /* 0x010f220000002100 */
[----:B------:R-:W0:Y:S01]  /*13380*/  LDGDEPBAR ;  /* 0x00000000000079af */ /* 0x000e220000000000 */
[----:B-123--:R-:W-:-:S06]  /*13390*/  @!P3 CS2R R92, SR_CLOCKLO ;  /* 0x00000000005cb805 */ /* 0x00efcc0000015000 */
[----:B------:R-:W-:-:S04]  /*133a0*/  @!P3 IADD3 R104, P0, P1, R104, R92, -R111 ;  /* 0x0000005c6868b210 */ /* 0x000fc8000791e86f */
[----:B------:R-:W-:Y:S02]  /*133b0*/  @!P3 IADD3.X R105, PT, PT, R105, R93, ~R110, P0, P1 ;  /* 0x0000005d6969b210 */ /* 0x000fe400007e2c6e */
[----:B------:R-:W-:Y:S01]  /*133c0*/  @!P3 CS2R R122, SR_CLOCKLO ;  /* 0x00000000007ab805 */ /* 0x000fe20000015000 */
[----:B------:R-:W1:Y:S01]  /*133d0*/  S2R R92, SR_LANEID ;  /* 0x00000000005c7919 */ /* 0x000e620000000000 */
[----:B------:R-:W-:-:S07]  /*133e0*/  IMAD R117, R97, 0x1000, R90 ;  /* 0x0000100061757824 */ /* 0x000fce00078e025a */
[----:B------:R-:W-:Y:S05]  /*133f0*/  WARPSYNC.ALL ;  /* 0x0000000000007948 */ /* 0x000fea0003800000 */
[----:B------:R-:W-:Y:S02]  /*13400*/  VIADD R95, R117, 0x20 ;  /* 0x00000020755f7836 */ /* 0x000fe40000000000 */
[----:B------:R-:W-:Y:S02]  /*13410*/  @!P3 IMAD.MOV.U32 R109, RZ, RZ, R122 ;  /* 0x000000ffff6db224 */ /* 0x000fe400078e007a */
[----:B------:R-:W-:Y:S01]  /*13420*/  @!P3 IMAD.MOV.U32 R108, RZ, RZ, R123 ;  /* 0x000000ffff6cb224 */ /* 0x000fe200078e007b */
[----:B-1----:R-:W-:-:S04]  /*13430*/  LOP3.LUT R92, R92, 0xf, RZ, 0xc0, !PT ;  /* 0x0000000f5c5c7812 */ /* 0x002fc800078ec0ff */
[----:B------:R-:W-:Y:S02]  /*13440*/  SHF.R.U32.HI R93, RZ, 0x3, R92 ;  /* 0x00000003ff5d7819 */ /* 0x000fe4000001165c */
[----:B------:R-:W-:-:S03]  /*13450*/  LOP3.LUT R116, R92, 0x7, RZ, 0xc0, !PT ;  /* 0x000000075c747812 */ /* 0x000fc600078ec0ff */
[----:B------:R-:W-:-:S05]  /*13460*/  IMAD.SHL.U32 R93, R93, 0x8, RZ ;  /* 0x000000085d5d7824 */ /* 0x000fca00078e00ff */
[----:B------:R-:W-:-:S05]  /*13470*/  LOP3.LUT R93, R93, 0x8, RZ, 0xe2, !PT ;  /* 0x000000085d5d7812 */ /* 0x000fca00078ee2ff */
[----:B------:R-:W-:-:S04]  /*13480*/  IMAD R116, R116, 0x80, R93 ;  /* 0x0000008074747824 */ /* 0x000fc800078e025d */
[C---:B------:R-:W-:Y:S02]  /*13490*/  IMAD.U32 R124, R116.reuse, 0x2, R117 ;  /* 0x00000002747c7824 */ /* 0x040fe400078e0075 */
[----:B------:R-:W-:-:S03]  /*134a0*/  IMAD.U32 R94, R116, 0x2, R95 ;  /* 0x00000002745e7824 */ /* 0x000fc600078e005f */
[----:B------:R-:W1:Y:S04]  /*134b0*/  LDSM.16.M88.2 R92, [R124] ;  /* 0x000000007c5c783b */ /* 0x000e680000000100 */
[----:B------:R-:W2:Y:S01]  /*134c0*/  LDSM.16.M88.2 R96, [R94] ;  /* 0x000000005e60783b */ /* 0x000ea20000000100 */
[-C--:B-1----:R-:W-:Y:S08]  /*134d0*/  HMMA.16816.F16 R98, R76, R92.reuse, RZ ;  /* 0x0000005c4c62723c */ /* 0x082ff000000008ff */
[----:B------:R-:W-:-:S12]  /*134e0*/  HMMA.16816.F16 R92, R72, R92, RZ ;  /* 0x0000005c485c723c */ /* 0x000fd800000008ff */
[-C--:B--2---:R-:W-:Y:S08]  /*134f0*/  HMMA.16816.F16 R98, R68, R96.reuse, R98 ;  /* 0x000000604462723c */ /* 0x084ff00000000862 */
[----:B------:R-:W-:Y:S01]  /*13500*/  HMMA.16816.F16 R96, R64, R96, R92 ;  /* 0x000000604060723c */ /* 0x000fe2000000085c */
[----:B------:R-:W-:-:S04]  /*13510*/  VIADD R93, R117, 0x40 ;  /* 0x00000040755d7836 */ /* 0x000fc80000000000 */
[----:B------:R-:W-:-:S05]  /*13520*/  IMAD.U32 R95, R116, 0x2, R93 ;  /* 0x00000002745f7824 */ /* 0x000fca00078e005d */
[----:B------:R-:W1:Y:S02]  /*13530*/  LDSM.16.M88.2 R92, [R95] ;  /* 0x000000005f5c783b */ /* 0x000e640000000100 */
[-C--:B-1----:R-:W-:Y:S08]  /*13540*/  HMMA.16816.F16 R98, R60, R92.reuse, R98 ;  /* 0x0000005c3c62723c */ /* 0x082ff00000000862 */
        /* <DEDUP_REMOVED lines=16> */
[----:B------:R-:W-:-:S02]  /*13650*/  VIADD R93, R117, 0xc0 ;  /* 0x000000c0755d7836 */ /* 0x000fc40000000000 */
[----:B------:R-:W-:Y:S02]  /*13660*/  VIADD R117, R117, 0xe0 ;  /* 0x000000e075757836 */ /* 0x000fe40000000000 */
[C---:B------:R-:W-:Y:S02]  /*13670*/  IMAD.U32 R94, R116.reuse, 0x2, R93 ;  /* 0x00000002745e7824 */ /* 0x040fe400078e005d */
[----:B------:R-:W-:-:S04]  /*13680*/  IMAD.U32 R92, R116, 0x2, R117 ;  /* 0x00000002745c7824 */ /* 0x000fc800078e0075 */
[----:B------:R-:W1:Y:S04]  /*13690*/  LDSM.16.M88.2 R94, [R94] ;  /* 0x000000005e5e783b */ /* 0x000e680000000100 */
[----:B------:R-:W2:Y:S01]  /*136a0*/  LDSM.16.M88.2 R92, [R92] ;  /* 0x000000005c5c783b */ /* 0x000ea20000000100 */
[-C--:B-1----:R-:W-:Y:S08]  /*136b0*/  HMMA.16816.F16 R98, R28, R94.reuse, R98 ;  /* 0x0000005e1c62723c */ /* 0x082ff00000000862 */
[----:B------:R-:W-:-:S12]  /*136c0*/  HMMA.16816.F16 R96, R24, R94, R96 ;  /* 0x0000005e1860723c */ /* 0x000fd80000000860 */
[-C--:B--2---:R-:W-:Y:S08]  /*136d0*/  HMMA.16816.F16 R98, R20, R92.reuse, R98 ;  /* 0x0000005c1462723c */ /* 0x084ff00000000862 */
[----:B------:R-:W-:Y:S01]  /*136e0*/  HMMA.16816.F16 R96, R16, R92, R96 ;  /* 0x0000005c1060723c */ /* 0x000fe20000000860 */
[----:B------:R-:W-:-:S06]  /*136f0*/  @!P3 CS2R R92, SR_CLOCKLO ;  /* 0x00000000005cb805 */ /* 0x000fcc0000015000 */
[----:B------:R-:W-:-:S04]  /*13700*/  @!P3 IADD3 R102, P0, P1, R102, R92, -R109 ;  /* 0x0000005c6666b210 */ /* 0x000fc8000791e86d */
[----:B------:R-:W-:Y:S02]  /*13710*/  @!P3 IADD3.X R103, PT, PT, R103, R93, ~R108, P0, P1 ;  /* 0x0000005d6767b210 */ /* 0x000fe400007e2c6c */
[----:B------:R-:W-:Y:S01]  /*13720*/  @!P3 CS2R R92, SR_CLOCKLO ;  /* 0x00000000005cb805 */ /* 0x000fe20000015000 */
[----:B------:R-:W-:-:S05]  /*13730*/  HADD2 R0, R0.H0_H0, R98.H0_H0 ;  /* 0x2000006200007230 */ /* 0x000fca0000000800 */
[----:B------:R-:W-:Y:S02]  /*13740*/  @!P3 IMAD.MOV.U32 R107, RZ, RZ, R92 ;  /* 0x000000ffff6bb224 */ /* 0x000fe400078e005c */
[----:B------:R-:W-:Y:S02]  /*13750*/  @!P3 IMAD.MOV.U32 R106, RZ, RZ, R93 ;  /* 0x000000ffff6ab224 */ /* 0x000fe400078e005d */
[----:B------:R-:W-:-:S04]  /*13760*/  HADD2 R0, R0.H0_H0, R98.H1_H1 ;  /* 0x3000006200007230 */ /* 0x000fc80000000800 */
[----:B------:R-:W-:-:S04]  /*13770*/  HADD2 R0, R0.H0_H0, R99.H0_H0 ;  /* 0x2000006300007230 */ /* 0x000fc80000000800 */
[----:B------:R-:W-:-:S04]  /*13780*/  HADD2 R0, R0.H0_H0, R99.H1_H1 ;  /* 0x3000006300007230 */ /* 0x000fc80000000800 */
[----:B------:R-:W-:-:S04]  /*13790*/  HADD2 R0, R0.H0_H0, R96.H0_H0 ;  /* 0x2000006000007230 */ /* 0x000fc80000000800 */
[----:B------:R-:W-:-:S04]  /*137a0*/  HADD2 R0, R0.H0_H0, R96.H1_H1 ;  /* 0x3000006000007230 */ /* 0x000fc80000000800 */
[----:B------:R-:W-:-:S04]  /*137b0*/  HADD2 R0, R0.H0_H0, R97.H0_H0 ;  /* 0x2000006100007230 */ /* 0x000fc80000000800 */
[----:B------:R-:W-:Y:S01]  /*137c0*/  HADD2 R0, R0.H0_H0, R97.H1_H1 ;  /* 0x3000006100007230 */ /* 0x000fe20000000800 */
[----:B------:R-:W-:Y:S01]  /*137d0*/  @!P3 CS2R R92, SR_CLOCKLO ;  /* 0x00000000005cb805 */ /* 0x000fe20000015000 */
[----:B------:R-:W-:-:S05]  /*137e0*/  VIADD R113, R113, 0x1 ;  /* 0x0000000171717836 */ /* 0x000fca0000000000 */
[----:B------:R-:W-:Y:S01]  /*137f0*/  @!P3 IADD3 R100, P1, P2, R100, R92, -R107 ;  /* 0x0000005c6464b210 */ /* 0x000fe20007a3e86b */
[----:B------:R-:W-:Y:S01]  /*13800*/  IMAD.MOV.U32 R97, RZ, RZ, R91 ;  /* 0x000000ffff617224 */ /* 0x000fe200078e005b */
[----:B------:R-:W-:Y:S02]  /*13810*/  ISETP.NE.AND P0, PT, R113, R114, PT ;  /* 0x000000727100720c */ /* 0x000fe40003f05270 */
[----:B------:R-:W-:-:S11]  /*13820*/  @!P3 IADD3.X R101, PT, PT, R101, R93, ~R106, P1, P2 ;  /* 0x0000005d6565b210 */ /* 0x000fd60000fe4c6a */
[----:B------:R-:W-:Y:S05]  /*13830*/  @P0 BRA `(.L_x_335) ;  /* 0xffffff7c00780947 */ /* 0x000fea000383ffff */
.L_x_201:
[----:B------:R-:W5:Y:S01]  /*13840*/  S2R R11, SR_TID.X ;  /* 0x00000000000b7919 */ /* 0x000f620000002100 */
[----:B--2---:R-:W-:Y:S02]  /*13850*/  CS2R R8, SRZ ;  /* 0x0000000000087805 */ /* 0x004fe4000001ff00 */
[----:B-----5:R-:W-:-:S13]  /*13860*/  LOP3.LUT P1, R12, R11, 0x1f, RZ, 0xc0, !PT ;  /* 0x0000001f0b0c7812 */ /* 0x020fda000782c0ff */
[----:B-1-3--:R-:W-:Y:S01]  /*13870*/  @!P1 CS2R R4, SR_CLOCKLO ;  /* 0x0000000000049805 */ /* 0x00afe20000015000 */
[----:B------:R-:W1:Y:S01]  /*13880*/  S2R R10, SR_CTAID.X ;  /* 0x00000000000a7919 */ /* 0x000e620000002500 */
[----:B------:R-:W2:Y:S01]  /*13890*/  LDC.64 R2, c[0x0][0x3a0] ;  /* 0x0000e800ff027b82 */ /* 0x000ea20000000a00 */
[----:B------:R-:W-:Y:S01]  /*138a0*/  ISETP.NE.AND P0, PT, R12, RZ, PT ;  /* 0x000000ff0c00720c */ /* 0x000fe20003f05270 */
[----:B-1----:R-:W-:-:S05]  /*138b0*/  IMAD.SHL.U32 R6, R10, 0x4000, RZ ;  /* 0x000040000a067824 */ /* 0x002fca00078e00ff */
[----:B------:R-:W-:-:S05]  /*138c0*/  LOP3.LUT R7, R6, R11, RZ, 0xfc, !PT ;  /* 0x0000000b06077212 */ /* 0x000fca00078efcff */
[----:B--2---:R-:W-:-:S05]  /*138d0*/  IMAD.WIDE.U32 R2, R7, 0x2, R2 ;  /* 0x0000000207027825 */ /* 0x004fca00078e0002 */
[----:B------:R1:W-:Y:S01]  /*138e0*/  STG.E.U16 desc[UR6][R2.64], R0 ;  /* 0x0000000002007986 */ /* 0x0003e2000c101506 */
[----:B------:R-:W-:Y:S05]  /*138f0*/  @P0 EXIT ;  /* 0x000000000000094d */ /* 0x000fea0003800000 */
[----:B------:R-:W2:Y:S01]  /*13900*/  LDCU UR5, c[0x0][0x360] ;  /* 0x00006c00ff0577ac */ /* 0x000ea20008000800 */
[----:B-1----:R-:W1:Y:S01]  /*13910*/  LDC.64 R2, c[0x0][0x3a8] ;  /* 0x0000ea00ff027b82 */ /* 0x002e620000000a00 */
[----:B------:R-:W-:Y:S02]  /*13920*/  SHF.R.U32.HI R7, RZ, 0x2, R11 ;  /* 0x00000002ff077819 */ /* 0x000fe4000001160b */
[----:B------:R-:W-:-:S05]  /*13930*/  @!P1 IADD3 R8, P0, PT, R4, -R120, RZ ;  /* 0x8000007804089210 */ /* 0x000fca0007f1e0ff */
[----:B------:R-:W-:Y:S02]  /*13940*/  @!P1 IMAD.X R9, R5, 0x1, ~R121, P0 ;  /* 0x0000000105099824 */ /* 0x000fe400000e0e79 */
[----:B------:R-:W-:Y:S02]  /*13950*/  IMAD.MOV.U32 R4, RZ, RZ, R8 ;  /* 0x000000ffff047224 */ /* 0x000fe400078e0008 */
[----:B------:R-:W-:Y:S01]  /*13960*/  IMAD.MOV.U32 R5, RZ, RZ, R9 ;  /* 0x000000ffff057224 */ /* 0x000fe200078e0009 */
[----:B--2---:R-:W-:-:S06]  /*13970*/  USHF.R.U32.HI UR5, URZ, 0x5, UR5 ;  /* 0x00000005ff057899 */ /* 0x004fcc0008011605 */
[----:B------:R-:W-:-:S04]  /*13980*/  IMAD R0, R10, UR5, RZ ;  /* 0x000000050a007c24 */ /* 0x000fc8000f8e02ff */
[----:B------:R-:W-:-:S04]  /*13990*/  IMAD R7, R0, 0x8, R7 ;  /* 0x0000000800077824 */ /* 0x000fc800078e0207 */
[----:B-1----:R-:W-:-:S05]  /*139a0*/  IMAD.WIDE.U32 R2, R7, 0x8, R2 ;  /* 0x0000000807027825 */ /* 0x002fca00078e0002 */
[----:B------:R-:W-:Y:S04]  /*139b0*/  STG.E.64 desc[UR6][R2.64], R118 ;  /* 0x0000007602007986 */ /* 0x000fe8000c101b06 */
[----:B------:R-:W-:Y:S04]  /*139c0*/  STG.E.64 desc[UR6][R2.64+0x8], R4 ;  /* 0x0000080402007986 */ /* 0x000fe8000c101b06 */
[----:B------:R-:W-:Y:S04]  /*139d0*/  STG.E.64 desc[UR6][R2.64+0x10], R104 ;  /* 0x0000106802007986 */ /* 0x000fe8000c101b06 */
[----:B------:R-:W-:Y:S04]  /*139e0*/  STG.E.64 desc[UR6][R2.64+0x18], R102 ;  /* 0x0000186602007986 */ /* 0x000fe8000c101b06 */
[----:B------:R-:W-:Y:S04]  /*139f0*/  STG.E.64 desc[UR6][R2.64+0x20], R100 ;  /* 0x0000206402007986 */ /* 0x000fe8000c101b06 */
[----:B------:R-:W-:Y:S04]  /*13a00*/  STG.E.64 desc[UR6][R2.64+0x28], RZ ;  /* 0x000028ff02007986 */ /* 0x000fe8000c101b06 */
[----:B------:R-:W-:Y:S04]  /*13a10*/  STG.E.64 desc[UR6][R2.64+0x30], RZ ;  /* 0x000030ff02007986 */ /* 0x000fe8000c101b06 */
[----:B------:R-:W-:Y:S01]  /*13a20*/  STG.E.64 desc[UR6][R2.64+0x38], RZ ;  /* 0x000038ff02007986 */ /* 0x000fe2000c101b06 */
[----:B------:R-:W-:Y:S05]  /*13a30*/  EXIT ;  /* 0x000000000000794d */ /* 0x000fea0003800000 */
.L_x_70:
[----:B------:R-:W-:Y:S01]  /*13a40*/  BSSY B0, `(.L_x_336) ;  /* 0x000000a000007945 */ /* 0x000fe20003800000 */
[----:B------:R-:W-:Y:S02]  /*13a50*/  IMAD.MOV.U32 R92, RZ, RZ, 0x0 ;  /* 0x00000000ff5c7424 */ /* 0x000fe400078e00ff */
[----:B-123--:R-:W-:Y:S02]  /*13a60*/  IMAD.MOV.U32 R91, RZ, RZ, 0x0 ;  /* 0x00000000ff5b7424 */ /* 0x00efe400078e00ff */
[----:B------:R-:W-:-:S07]  /*13a70*/  IMAD.MOV.U32 R93, RZ, RZ, -0x1 ;  /* 0xffffffffff5d7424 */ /* 0x000fce00078e00ff */
[----:B----4-:R-:W-:Y:S05]  /*13a80*/  WARPSYNC.COLLECTIVE.ALL `(.L_x_337) ;  /* 0x0000000000147948 */ /* 0x010fea0003c00000 */
[----:B------:R-:W-:-:S04]  /*13a90*/  SHF.L.U32 R91, R91, 0x10, RZ ;  /* 0x000000105b5b7819 */ /* 0x000fc800000006ff */
[----:B------:R-:W-:-:S05]  /*13aa0*/  LOP3.LUT R91, R91, 0xf, R92, 0xf8, !PT ;  /* 0x0000000f5b5b7812 */ /* 0x000fca00078ef85c */
[----:B------:R1:W-:Y:S02]  /*13ab0*/  BAR.SYNC.DEFER_BLOCKING R91, R91 ;  /* 0x0000005b0000731d */ /* 0x0003e40000010000 */
[----:B-1----:R-:W-:-:S04]  /*13ac0*/  SHF.R.U32 R91, R91, 0x10, RZ ;  /* 0x000000105b5b7819 */ /* 0x002fc800000016ff */
[----:B----4-:R-:W-:Y:S05]  /*13ad0*/  ENDCOLLECTIVE ;  /* 0x000000000000791b */ /* 0x010fea0003800000 */
.L_x_337:
[----:B------:R-:W-:Y:S05]  /*13ae0*/  BSYNC B0 ;  /* 0x0000000000007941 */ /* 0x000fea0003800000 */
.L_x_336:
[----:B------:R-:W-:Y:S05]  /*13af0*/  BRA `(.L_x_338) ;  /* 0xffffff0000607947 */ /* 0x000fea000383ffff */
.L_x_238:
[----:B------:R-:W-:Y:S01]  /*13b00*/  BSSY B0, `(.L_x_339) ;  /* 0x000000a000007945 */ /* 0x000fe20003800000 */
[----:B------:R-:W-:Y:S02]  /*13b10*/  IMAD.MOV.U32 R92, RZ, RZ, 0x0 ;  /* 0x00000000ff5c7424 */ /* 0x000fe400078e00ff */
[----:B------:R-:W-:Y:S02]  /*13b20*/  IMAD.MOV.U32 R91, RZ, RZ, 0x0 ;  /* 0x00000000ff5b7424 */ /* 0x000fe400078e00ff */
[----:B------:R-:W-:-:S07]  /*13b30*/  IMAD.MOV.U32 R93, RZ, RZ, -0x1 ;  /* 0xffffffffff5d7424 */ /* 0x000fce00078e00ff */
[----:B------:R-:W-:Y:S05]  /*13b40*/  WARPSYNC.COLLECTIVE.ALL `(.L_x_340) ;  /* 0x0000000000147948 */ /* 0x000fea0003c00000 */
[----:B------:R-:W-:-:S04]  /*13b50*/  SHF.L.U32 R91, R91, 0x10, RZ ;  /* 0x000000105b5b7819 */ /* 0x000fc800000006ff */
[----:B------:R-:W-:-:S05]  /*13b60*/  LOP3.LUT R91, R91, 0xf, R92, 0xf8, !PT ;  /* 0x0000000f5b5b7812 */ /* 0x000fca00078ef85c */
[----:B------:R1:W-:Y:S02]  /*13b70*/  BAR.SYNC.DEFER_BLOCKING R91, R91 ;  /* 0x0000005b0000731d */ /* 0x0003e40000010000 */
[----:B-1----:R-:W-:-:S04]  /*13b80*/  SHF.R.U32 R91, R91, 0x10, RZ ;  /* 0x000000105b5b7819 */ /* 0x002fc800000016ff */
[----:B------:R-:W-:Y:S05]  /*13b90*/  ENDCOLLECTIVE ;  /* 0x000000000000791b */ /* 0x000fea0003800000 */
.L_x_340:
[----:B------:R-:W-:Y:S05]  /*13ba0*/  BSYNC B0 ;  /* 0x0000000000007941 */ /* 0x000fea0003800000 */
.L_x_339:
[----:B------:R-:W-:Y:S05]  /*13bb0*/  BRA `(.L_x_341) ;  /* 0xffffff7800b87947 */ /* 0x000fea000383ffff */
        .weak           $__internal_0_$__cuda_sm20_div_u64
        .type           $__internal_0_$__cuda_sm20_div_u64,@function
        .size           $__internal_0_$__cuda_sm20_div_u64,(.L_x_398 - $__internal_0_$__cuda_sm20_div_u64)
$__internal_0_$__cuda_sm20_div_u64:
[----:B------:R-:W-:Y:S02]  /*13bc0*/  IMAD.MOV.U32 R96, RZ, RZ, R90 ;  /* 0x000000ffff607224 */ /* 0x000fe400078e005a */
[----:B------:R-:W-:-:S04]  /*13bd0*/  IMAD.U32 R97, RZ, RZ, UR4 ;  /* 0x00000004ff617e24 */ /* 0x000fc8000f8e00ff */
[----:B------:R1:W2:Y:S02]  /*13be0*/  I2F.U64.RP R96, R96 ;  /* 0x0000006000607312 */ /* 0x0002a40000309000 */
[----:B-1----:R-:W-:-:S06]  /*13bf0*/  IMAD.MOV.U32 R97, RZ, RZ, RZ ;  /* 0x000000ffff617224 */ /* 0x002fcc00078e00ff */
[----:B--2---:R-:W1:Y:S02]  /*13c00*/  MUFU.RCP R95, R96 ;  /* 0x00000060005f7308 */ /* 0x004e640000001000 */
[----:B-1----:R-:W-:-:S06]  /*13c10*/  VIADD R95, R95, 0x1ffffffe ;  /* 0x1ffffffe5f5f7836 */ /* 0x002fcc0000000000 */
[----:B------:R-:W1:Y:S02]  /*13c20*/  F2I.U64.TRUNC R102, R95 ;  /* 0x0000005f00667311 */ /* 0x000e64000020d800 */
[----:B-1----:R-:W-:-:S04]  /*13c30*/  IMAD.WIDE.U32 R98, R102, R90, RZ ;  /* 0x0000005a66627225 */ /* 0x002fc800078e00ff */
[C---:B------:R-:W-:Y:S01]  /*13c40*/  IMAD R91, R102.reuse, UR4, R99 ;  /* 0x00000004665b7c24 */ /* 0x040fe2000f8e0263 */
[----:B------:R-:W-:Y:S01]  /*13c50*/  IADD3 R89, P0, PT, RZ, -R98, RZ ;  /* 0x80000062ff597210 */ /* 0x000fe20007f1e0ff */
[----:B------:R-:W-:Y:S02]  /*13c60*/  IMAD.MOV.U32 R99, RZ, RZ, R102 ;  /* 0x000000ffff637224 */ /* 0x000fe400078e0066 */
[----:B------:R-:W-:Y:S02]  /*13c70*/  IMAD R91, R103, R90, R91 ;  /* 0x0000005a675b7224 */ /* 0x000fe400078e025b */
[----:B------:R-:W-:-:S04]  /*13c80*/  IMAD.HI.U32 R98, R102, R89, RZ ;  /* 0x0000005966627227 */ /* 0x000fc800078e00ff */
[----:B------:R-:W-:-:S04]  /*13c90*/  IMAD.X R94, RZ, RZ, ~R91, P0 ;  /* 0x000000ffff5e7224 */ /* 0x000fc800000e0e5b */
[----:B------:R-:W-:-:S04]  /*13ca0*/  IMAD.WIDE.U32 R98, P0, R102, R94, R98 ;  /* 0x0000005e66627225 */ /* 0x000fc80007800062 */
[C---:B------:R-:W-:Y:S02]  /*13cb0*/  IMAD R91, R103.reuse, R94, RZ ;  /* 0x0000005e675b7224 */ /* 0x040fe400078e02ff */
[----:B------:R-:W-:-:S04]  /*13cc0*/  IMAD.HI.U32 R96, P1, R103, R89, R98 ;  /* 0x0000005967607227 */ /* 0x000fc80007820062 */
[----:B------:R-:W-:Y:S01]  /*13cd0*/  IMAD.HI.U32 R94, R103, R94, RZ ;  /* 0x0000005e675e7227 */ /* 0x000fe200078e00ff */
[----:B------:R-:W-:-:S03]  /*13ce0*/  IADD3 R99, P2, PT, R91, R96, RZ ;  /* 0x000000605b637210 */ /* 0x000fc60007f5e0ff */
[----:B------:R-:W-:Y:S02]  /*13cf0*/  IMAD.X R89, R94, 0x1, R103, P0 ;  /* 0x000000015e597824 */ /* 0x000fe400000e0667 */
[----:B------:R-:W-:-:S03]  /*13d00*/  IMAD.WIDE.U32 R94, R99, R90, RZ ;  /* 0x0000005a635e7225 */ /* 0x000fc600078e00ff */
[----:B------:R-:W-:Y:S01]  /*13d10*/  IADD3.X R89, PT, PT, RZ, RZ, R89, P2, P1 ;  /* 0x000000ffff597210 */ /* 0x000fe200017e2459 */
[----:B------:R-:W-:Y:S01]  /*13d20*/  IMAD R91, R99, UR4, R95 ;  /* 0x00000004635b7c24 */ /* 0x000fe2000f8e025f */
[----:B------:R-:W-:-:S03]  /*13d30*/  IADD3 R94, P0, PT, RZ, -R94, RZ ;  /* 0x8000005eff5e7210 */ /* 0x000fc60007f1e0ff */
        /* <DEDUP_REMOVED lines=9> */
[----:B------:R-:W-:-:S03]  /*13dd0*/  IMAD.HI.U32 R96, R91, R92, RZ ;  /* 0x0000005c5b607227 */ /* 0x000fc600078e00ff */
[----:B------:R-:W-:Y:S01]  /*13de0*/  IADD3.X R94, PT, PT, RZ, RZ, R94, P2, P1 ;  /* 0x000000ffff5e7210 */ /* 0x000fe200017e245e */
[----:B------:R-:W-:-:S04]  /*13df0*/  IMAD.WIDE.U32 R96, R91, R93, R96 ;  /* 0x0000005d5b607225 */ /* 0x000fc800078e0060 */
[C---:B------:R-:W-:Y:S02]  /*13e00*/  IMAD R91, R94.reuse, R93, RZ ;  /* 0x0000005d5e5b7224 */ /* 0x040fe400078e02ff */
[----:B------:R-:W-:-:S04]  /*13e10*/  IMAD.HI.U32 R96, P0, R94, R92, R96 ;  /* 0x0000005c5e607227 */ /* 0x000fc80007800060 */
[----:B------:R-:W-:Y:S01]  /*13e20*/  IMAD.HI.U32 R94, R94, R93, RZ ;  /* 0x0000005d5e5e7227 */ /* 0x000fe200078e00ff */
[----:B------:R-:W-:-:S03]  /*13e30*/  IADD3 R91, P1, PT, R91, R96, RZ ;  /* 0x000000605b5b7210 */ /* 0x000fc60007f3e0ff */
[----:B------:R-:W-:Y:S01]  /*13e40*/  IMAD.X R89, RZ, RZ, R94, P0 ;  /* 0x000000ffff597224 */ /* 0x000fe200000e065e */
[C---:B------:R-:W-:Y:S01]  /*13e50*/  IADD3 R98, P2, PT, R91.reuse, 0x1, RZ ;  /* 0x000000015b627810 */ /* 0x040fe20007f5e0ff */
[----:B------:R-:W-:-:S04]  /*13e60*/  IMAD.WIDE.U32 R96, R91, R90, RZ ;  /* 0x0000005a5b607225 */ /* 0x000fc800078e00ff */
[----:B------:R-:W-:Y:S01]  /*13e70*/  IMAD.X R89, RZ, RZ, R89, P1 ;  /* 0x000000ffff597224 */ /* 0x000fe200008e0659 */
[----:B------:R-:W-:Y:S01]  /*13e80*/  IADD3 R92, P1, PT, -R96, R92, RZ ;  /* 0x0000005c605c7210 */ /* 0x000fe20007f3e1ff */
[----:B------:R-:W-:-:S03]  /*13e90*/  IMAD R94, R91, UR4, R97 ;  /* 0x000000045b5e7c24 */ /* 0x000fc6000f8e0261 */
[-C--:B------:R-:W-:Y:S01]  /*13ea0*/  ISETP.GE.U32.AND P0, PT, R92, R90.reuse, PT ;  /* 0x0000005a5c00720c */ /* 0x080fe20003f06070 */
[----:B------:R-:W-:-:S04]  /*13eb0*/  IMAD R94, R89, R90, R94 ;  /* 0x0000005a595e7224 */ /* 0x000fc800078e025e */
[----:B------:R-:W-:Y:S01]  /*13ec0*/  IMAD.X R93, R93, 0x1, ~R94, P1 ;  /* 0x000000015d5d7824 */ /* 0x000fe200008e0e5e */
[----:B------:R-:W-:Y:S01]  /*13ed0*/  IADD3 R95, P1, PT, -R90, R92, RZ ;  /* 0x0000005c5a5f7210 */ /* 0x000fe20007f3e1ff */
[----:B------:R-:W-:-:S03]  /*13ee0*/  IMAD.X R94, RZ, RZ, R89, P2 ;  /* 0x000000ffff5e7224 */ /* 0x000fc600010e0659 */
[C---:B------:R-:W-:Y:S02]  /*13ef0*/  ISETP.GE.U32.AND.EX P0, PT, R93.reuse, UR4, PT, P0 ;  /* 0x000000045d007c0c */ /* 0x040fe4000bf06100 */
[----:B------:R-:W-:Y:S02]  /*13f00*/  IADD3.X R96, PT, PT, R93, ~UR4, RZ, P1, !PT ;  /* 0x800000045d607c10 */ /* 0x000fe40008ffe4ff */
[----:B------:R-:W-:Y:S02]  /*13f10*/  SEL R98, R98, R91, P0 ;  /* 0x0000005b62627207 */ /* 0x000fe40000000000 */
[----:B------:R-:W-:Y:S02]  /*13f20*/  SEL R95, R95, R92, P0 ;  /* 0x0000005c5f5f7207 */ /* 0x000fe40000000000 */
[----:B------:R-:W-:Y:S02]  /*13f30*/  SEL R94, R94, R89, P0 ;  /* 0x000000595e5e7207 */ /* 0x000fe40000000000 */
[----:B------:R-:W-:-:S02]  /*13f40*/  IADD3 R89, P2, PT, R98, 0x1, RZ ;  /* 0x0000000162597810 */ /* 0x000fc40007f5e0ff */
[----:B------:R-:W-:Y:S02]  /*13f50*/  SEL R96, R96, R93, P0 ;  /* 0x0000005d60607207 */ /* 0x000fe40000000000 */
[----:B------:R-:W-:Y:S01]  /*13f60*/  ISETP.GE.U32.AND P0, PT, R95, R90, PT ;  /* 0x0000005a5f00720c */ /* 0x000fe20003f06070 */
[----:B------:R-:W-:Y:S01]  /*13f70*/  IMAD.X R91, RZ, RZ, R94, P2 ;  /* 0x000000ffff5b7224 */ /* 0x000fe200010e065e */
[----:B------:R-:W-:Y:S01]  /*13f80*/  ISETP.NE.U32.AND P1, PT, R90, RZ, PT ;  /* 0x000000ff5a00720c */ /* 0x000fe20003f25070 */
[----:B------:R-:W-:Y:S01]  /*13f90*/  IMAD.MOV.U32 R95, RZ, RZ, 0x0 ;  /* 0x00000000ff5f7424 */ /* 0x000fe200078e00ff */
[----:B------:R-:W-:Y:S02]  /*13fa0*/  ISETP.GE.U32.AND.EX P0, PT, R96, UR4, PT, P0 ;  /* 0x0000000460007c0c */ /* 0x000fe4000bf06100 */
[----:B------:R-:W-:Y:S02]  /*13fb0*/  ISETP.NE.AND.EX P1, PT, RZ, UR4, PT, P1 ;  /* 0x00000004ff007c0c */ /* 0x000fe4000bf25310 */
[----:B------:R-:W-:Y:S01]  /*13fc0*/  SEL R91, R91, R94, P0 ;  /* 0x0000005e5b5b7207 */ /* 0x000fe20000000000 */
[----:B------:R-:W-:Y:S01]  /*13fd0*/  IMAD.MOV.U32 R94, RZ, RZ, R0 ;  /* 0x000000ffff5e7224 */ /* 0x000fe200078e0000 */
[----:B------:R-:W-:-:S02]  /*13fe0*/  SEL R89, R89, R98, P0 ;  /* 0x0000006259597207 */ /* 0x000fc40000000000 */
[----:B------:R-:W-:Y:S02]  /*13ff0*/  SEL R93, R91, 0xffffffff, P1 ;  /* 0xffffffff5b5d7807 */ /* 0x000fe40000800000 */
[----:B------:R-:W-:Y:S01]  /*14000*/  SEL R92, R89, 0xffffffff, P1 ;  /* 0xffffffff595c7807 */ /* 0x000fe20000800000 */
[----:B------:R-:W-:Y:S06]  /*14010*/  RET.REL.NODEC R94 `(_ZN17flashsign_kernel46kernelILi8ELi128ELi128EEEviP6__halfS2_S2_S2_Px) ;  /* 0xfffffebc5ef87950 */ /* 0x000fec0003c3ffff */
.L_x_342:
[----:B------:R-:W-:-:S00]  /*14020*/  BRA `(.L_x_342) ;  /* 0xfffffffc00fc7947 */ /* 0x000fc0000383ffff */
[----:B------:R-:W-:-:S00]  /*14030*/  NOP ;  /* 0x0000000000007918 */ /* 0x000fc00000000000 */
        /* <DEDUP_REMOVED lines=12> */
.L_x_398:


//--------------------- .nv.shared._ZN17flashsign_kernel46kernelILi8ELi128ELi128EEEviP6__halfS2_S2_S2_Px --------------------------
	.section	.nv.shared._ZN17flashsign_kernel46kernelILi8ELi128ELi128EEEviP6__halfS2_S2_S2_Px,"aw",@nobits
	.sectionflags	@""
	.align	2
.nv.shared._ZN17flashsign_kernel46kernelILi8ELi128ELi128EEEviP6__halfS2_S2_S2_Px:
	.zero		9216


//--------------------- .nv.shared.reserved.0     --------------------------
	.section	.nv.shared.reserved.0,"aw",@nobits
	.weak		__nv_reservedSMEM_offset_0_alias
	.size		__nv_reservedSMEM_offset_0_alias, 0, 64
	.other		__nv_reservedSMEM_offset_0_alias,@"STO_CUDA_RESERVED_SHARED STV_DEFAULT"
__nv_reservedSMEM_offset_0_alias:
	.zero		0
	.zero		64


//--------------------- .nv.constant0._ZN17flashsign_kernel46kernelILi8ELi128ELi128EEEviP6__halfS2_S2_S2_Px --------------------------
	.section	.nv.constant0._ZN17flashsign_kernel46kernelILi8ELi128ELi128EEEviP6__halfS2_S2_S2_Px,"a",@progbits
	.sectionflags	@""
	.align	4
.nv.constant0._ZN17flashsign_kernel46kernelILi8ELi128ELi128EEEviP6__halfS2_S2_S2_Px:
	.zero		944


//--------------------- SYMBOLS --------------------------

	.type		.nv.reservedSmem.offset0,@object
	.size		.nv.reservedSmem.offset0,0x4
	.type		.nv.reservedSmem.cap,@object
	.size		.nv.reservedSmem.cap,0x4
